def attn_fwd(
    Q,
    K,
    V,
    Out,
    Lse,
    sm_scale,
    stride_qz,
    stride_qh,
    stride_qm,
    stride_qk,
    stride_kz,
    stride_kh,
    stride_kn,
    stride_kk,
    stride_vz,
    stride_vh,
    stride_vn,
    stride_vk,
    stride_oz,
    stride_oh,
    stride_om,
    stride_ok,
    seqlen_q,
    seqlen_k,
    BLOCK_M: tl.constexpr,
    BLOCK_N: tl.constexpr,
    HEAD_DIM: tl.constexpr,
    CAUSAL: tl.constexpr,
):
    start_m = tl.program_id(0)
    off_hz = tl.program_id(1)
    q_off = off_hz * stride_qh
    k_off = off_hz * stride_kh
    v_off = off_hz * stride_vh
    offs_m = start_m * BLOCK_M + tl.arange(0, BLOCK_M)
    offs_d = tl.arange(0, HEAD_DIM)
    offs_n = tl.arange(0, BLOCK_N)
    q_ptrs = Q + q_off + offs_m[:, None] * stride_qm + offs_d[None, :] * stride_qk
    k_ptrs = K + k_off + offs_d[:, None] * stride_kk + offs_n[None, :] * stride_kn
    v_ptrs = V + v_off + offs_n[:, None] * stride_vn + offs_d[None, :] * stride_vk
    m_i = tl.full([BLOCK_M], float("-inf"), dtype=tl.float32)
    l_i = tl.zeros([BLOCK_M], dtype=tl.float32) + 1.0
    acc = tl.zeros([BLOCK_M, HEAD_DIM], dtype=tl.float32)
    q = tl.load(q_ptrs)
    acc, l_i, m_i = _attn_fwd_inner(
        acc,
        l_i,
        m_i,
        q,
        k_ptrs,
        v_ptrs,
        sm_scale,
        stride_kn,
        stride_vn,
        start_m,
        seqlen_k,
        BLOCK_M,
        BLOCK_N,
        HEAD_DIM,
        CAUSAL,
    )
    acc = acc / l_i[:, None]
    lse = m_i + tl.math.log2(l_i) / 1.4426950408889634
    o_ptrs = (
        Out
        + off_hz * stride_oh
        + offs_m[:, None] * stride_om
        + offs_d[None, :] * stride_ok
    )
    tl.store(o_ptrs, acc.to(Out.dtype.element_ty))
    tl.store(Lse + off_hz * seqlen_q + offs_m, lse)

# config = {"BLOCK_M": 64, "BLOCK_N": 32, "HEAD_DIM": 512, "arch": "sm_90", "causal": false, "dtype": "fp8e4m3", "num_stages": 4, "num_warps": 4}
# arch = sm_90


// ===== COMPILED SASS (sm_90a) =====

	.target	sm_90a

	.elftype	@"ET_EXEC"


//--------------------- .note.nv.tkinfo           --------------------------
	.section	.note.nv.tkinfo,"",@"SHT_NOTE"
	.sectionflags	@"SHF_NOTE_NV_TKINFO"
	.tkinfo
        /*0018*/ 	.word	0x00000002
        /*0030*/ 	.string	""
        /*0030*/ 	.string	"ptxas"
        /*0030*/ 	.string	"Cuda compilation tools, release 13.0, V13.0.88"
        /*0030*/ 	.string	"Build cuda_13.0.r13.0/compiler.36424714_0"
        /*0030*/ 	.string	"-v  -suppress-debug-info  -lineinfo  -arch sm_90a "



//--------------------- .note.nv.cuinfo           --------------------------
	.section	.note.nv.cuinfo,"",@"SHT_NOTE"
	.sectionflags	@"SHF_NOTE_NV_CUINFO"
        /*0018*/ 	.short	0x0002
        /*001a*/ 	.short	0x005a
        /*001c*/ 	.short	0x0082
	.zero		2


//--------------------- .nv.info                  --------------------------
	.section	.nv.info,"",@"SHT_CUDA_INFO"
	.align	4


	//----- nvinfo : EIATTR_REGCOUNT
	.align		4
        /*0000*/ 	.byte	0x04, 0x2f
        /*0002*/ 	.short	(.L_2 - .L_1)
	.align		4
.L_1:
        /*0004*/ 	.word	index@(attn_fwd)
        /*0008*/ 	.word	0x000000ff


	//----- nvinfo : EIATTR_FRAME_SIZE
	.align		4
.L_2:
        /*000c*/ 	.byte	0x04, 0x11
        /*000e*/ 	.short	(.L_4 - .L_3)
	.align		4
.L_3:
        /*0010*/ 	.word	index@(attn_fwd)
        /*0014*/ 	.word	0x00000c58


	//----- nvinfo : EIATTR_MIN_STACK_SIZE
	.align		4
.L_4:
        /*0018*/ 	.byte	0x04, 0x12
        /*001a*/ 	.short	(.L_6 - .L_5)
	.align		4
.L_5:
        /*001c*/ 	.word	index@(attn_fwd)
        /*0020*/ 	.word	0x00000c58
.L_6:


//--------------------- .nv.compat                --------------------------
	.section	.nv.compat,"",@"SHT_CUDA_COMPAT_INFO"
	.align	4
        /*0000*/ 	.byte	0x02, 0x09, 0x01, 0x00, 0x02, 0x02, 0x04, 0x00, 0x02, 0x05, 0x05, 0x00, 0x03, 0x07, 0x01, 0x01
        /*0010*/ 	.byte	0x02, 0x03, 0x00, 0x00, 0x02, 0x06, 0x01, 0x00, 0x04, 0x0b, 0x08, 0x00, 0x00, 0x00, 0x00, 0x00
        /*0020*/ 	.byte	0x00, 0x00, 0x00, 0x00


//--------------------- .nv.info.attn_fwd         --------------------------
	.section	.nv.info.attn_fwd,"",@"SHT_CUDA_INFO"
	.sectionflags	@""
	.align	4


	//----- nvinfo : EIATTR_CUDA_API_VERSION
	.align		4
        /*0000*/ 	.byte	0x04, 0x37
        /*0002*/ 	.short	(.L_8 - .L_7)
.L_7:
        /*0004*/ 	.word	0x00000082


	//----- nvinfo : EIATTR_KPARAM_INFO
	.align		4
.L_8:
        /*0008*/ 	.byte	0x04, 0x17
        /*000a*/ 	.short	(.L_10 - .L_9)
.L_9:
        /*000c*/ 	.word	0x00000000
        /*0010*/ 	.short	0x0019
        /*0012*/ 	.short	0x0080
        /*0014*/ 	.byte	0x00, 0xf4, 0x21, 0x00


	//----- nvinfo : EIATTR_KPARAM_INFO
	.align		4
.L_10:
        /*0018*/ 	.byte	0x04, 0x17
        /*001a*/ 	.short	(.L_12 - .L_11)
.L_11:
        /*001c*/ 	.word	0x00000000
        /*0020*/ 	.short	0x0018
        /*0022*/ 	.short	0x0078
        /*0024*/ 	.byte	0x00, 0xf4, 0x21, 0x00


	//----- nvinfo : EIATTR_KPARAM_INFO
	.align		4
.L_12:
        /*0028*/ 	.byte	0x04, 0x17
        /*002a*/ 	.short	(.L_14 - .L_13)
.L_13:
        /*002c*/ 	.word	0x00000000
        /*0030*/ 	.short	0x0017
        /*0032*/ 	.short	0x0070
        /*0034*/ 	.byte	0x00, 0xf0, 0x11, 0x00


	//----- nvinfo : EIATTR_KPARAM_INFO
	.align		4
.L_14:
        /*0038*/ 	.byte	0x04, 0x17
        /*003a*/ 	.short	(.L_16 - .L_15)
.L_15:
        /*003c*/ 	.word	0x00000000
        /*0040*/ 	.short	0x0016
        /*0042*/ 	.short	0x006c
        /*0044*/ 	.byte	0x00, 0xf0, 0x11, 0x00


	//----- nvinfo : EIATTR_KPARAM_INFO
	.align		4
.L_16:
        /*0048*/ 	.byte	0x04, 0x17
        /*004a*/ 	.short	(.L_18 - .L_17)
.L_17:
        /*004c*/ 	.word	0x00000000
        /*0050*/ 	.short	0x0015
        /*0052*/ 	.short	0x0068
        /*0054*/ 	.byte	0x00, 0xf0, 0x11, 0x00


	//----- nvinfo : EIATTR_KPARAM_INFO
	.align		4
.L_18:
        /*0058*/ 	.byte	0x04, 0x17
        /*005a*/ 	.short	(.L_20 - .L_19)
.L_19:
        /*005c*/ 	.word	0x00000000
        /*0060*/ 	.short	0x0014
        /*0062*/ 	.short	0x0064
        /*0064*/ 	.byte	0x00, 0xf0, 0x11, 0x00


	//----- nvinfo : EIATTR_KPARAM_INFO
	.align		4
.L_20:
        /*0068*/ 	.byte	0x04, 0x17
        /*006a*/ 	.short	(.L_22 - .L_21)
.L_21:
        /*006c*/ 	.word	0x00000000
        /*0070*/ 	.short	0x0013
        /*0072*/ 	.short	0x0060
        /*0074*/ 	.byte	0x00, 0xf0, 0x11, 0x00


	//----- nvinfo : EIATTR_KPARAM_INFO
	.align		4
.L_22:
        /*0078*/ 	.byte	0x04, 0x17
        /*007a*/ 	.short	(.L_24 - .L_23)
.L_23:
        /*007c*/ 	.word	0x00000000
        /*0080*/ 	.short	0x0012
        /*0082*/ 	.short	0x005c
        /*0084*/ 	.byte	0x00, 0xf0, 0x11, 0x00


	//----- nvinfo : EIATTR_KPARAM_INFO
	.align		4
.L_24:
        /*0088*/ 	.byte	0x04, 0x17
        /*008a*/ 	.short	(.L_26 - .L_25)
.L_25:
        /*008c*/ 	.word	0x00000000
        /*0090*/ 	.short	0x0011
        /*0092*/ 	.short	0x0058
        /*0094*/ 	.byte	0x00, 0xf0, 0x11, 0x00


	//----- nvinfo : EIATTR_KPARAM_INFO
	.align		4
.L_26:
        /*0098*/ 	.byte	0x04, 0x17
        /*009a*/ 	.short	(.L_28 - .L_27)
.L_27:
        /*009c*/ 	.word	0x00000000
        /*00a0*/ 	.short	0x0010
        /*00a2*/ 	.short	0x0054
        /*00a4*/ 	.byte	0x00, 0xf0, 0x11, 0x00


	//----- nvinfo : EIATTR_KPARAM_INFO
	.align		4
.L_28:
        /*00a8*/ 	.byte	0x04, 0x17
        /*00aa*/ 	.short	(.L_30 - .L_29)
.L_29:
        /*00ac*/ 	.word	0x00000000
        /*00b0*/ 	.short	0x000f
        /*00b2*/ 	.short	0x0050
        /*00b4*/ 	.byte	0x00, 0xf0, 0x11, 0x00


	//----- nvinfo : EIATTR_KPARAM_INFO
	.align		4
.L_30:
        /*00b8*/ 	.byte	0x04, 0x17
        /*00ba*/ 	.short	(.L_32 - .L_31)
.L_31:
        /*00bc*/ 	.word	0x00000000
        /*00c0*/ 	.short	0x000e
        /*00c2*/ 	.short	0x004c
        /*00c4*/ 	.byte	0x00, 0xf0, 0x11, 0x00


	//----- nvinfo : EIATTR_KPARAM_INFO
	.align		4
.L_32:
        /*00c8*/ 	.byte	0x04, 0x17
        /*00ca*/ 	.short	(.L_34 - .L_33)
.L_33:
        /*00cc*/ 	.word	0x00000000
        /*00d0*/ 	.short	0x000d
        /*00d2*/ 	.short	0x0048
        /*00d4*/ 	.byte	0x00, 0xf0, 0x11, 0x00


	//----- nvinfo : EIATTR_KPARAM_INFO
	.align		4
.L_34:
        /*00d8*/ 	.byte	0x04, 0x17
        /*00da*/ 	.short	(.L_36 - .L_35)
.L_35:
        /*00dc*/ 	.word	0x00000000
        /*00e0*/ 	.short	0x000c
        /*00e2*/ 	.short	0x0044
        /*00e4*/ 	.byte	0x00, 0xf0, 0x11, 0x00


	//----- nvinfo : EIATTR_KPARAM_INFO
	.align		4
.L_36:
        /*00e8*/ 	.byte	0x04, 0x17
        /*00ea*/ 	.short	(.L_38 - .L_37)
.L_37:
        /*00ec*/ 	.word	0x00000000
        /*00f0*/ 	.short	0x000b
        /*00f2*/ 	.short	0x0040
        /*00f4*/ 	.byte	0x00, 0xf0, 0x11, 0x00


	//----- nvinfo : EIATTR_KPARAM_INFO
	.align		4
.L_38:
        /*00f8*/ 	.byte	0x04, 0x17
        /*00fa*/ 	.short	(.L_40 - .L_39)
.L_39:
        /*00fc*/ 	.word	0x00000000
        /*0100*/ 	.short	0x000a
        /*0102*/ 	.short	0x003c
        /*0104*/ 	.byte	0x00, 0xf0, 0x11, 0x00


	//----- nvinfo : EIATTR_KPARAM_INFO
	.align		4
.L_40:
        /*0108*/ 	.byte	0x04, 0x17
        /*010a*/ 	.short	(.L_42 - .L_41)
.L_41:
        /*010c*/ 	.word	0x00000000
        /*0110*/ 	.short	0x0009
        /*0112*/ 	.short	0x0038
        /*0114*/ 	.byte	0x00, 0xf0, 0x11, 0x00


	//----- nvinfo : EIATTR_KPARAM_INFO
	.align		4
.L_42:
        /*0118*/ 	.byte	0x04, 0x17
        /*011a*/ 	.short	(.L_44 - .L_43)
.L_43:
        /*011c*/ 	.word	0x00000000
        /*0120*/ 	.short	0x0008
        /*0122*/ 	.short	0x0034
        /*0124*/ 	.byte	0x00, 0xf0, 0x11, 0x00


	//----- nvinfo : EIATTR_KPARAM_INFO
	.align		4
.L_44:
        /*0128*/ 	.byte	0x04, 0x17
        /*012a*/ 	.short	(.L_46 - .L_45)
.L_45:
        /*012c*/ 	.word	0x00000000
        /*0130*/ 	.short	0x0007
        /*0132*/ 	.short	0x0030
        /*0134*/ 	.byte	0x00, 0xf0, 0x11, 0x00


	//----- nvinfo : EIATTR_KPARAM_INFO
	.align		4
.L_46:
        /*0138*/ 	.byte	0x04, 0x17
        /*013a*/ 	.short	(.L_48 - .L_47)
.L_47:
        /*013c*/ 	.word	0x00000000
        /*0140*/ 	.short	0x0006
        /*0142*/ 	.short	0x002c
        /*0144*/ 	.byte	0x00, 0xf0, 0x11, 0x00


	//----- nvinfo : EIATTR_KPARAM_INFO
	.align		4
.L_48:
        /*0148*/ 	.byte	0x04, 0x17
        /*014a*/ 	.short	(.L_50 - .L_49)
.L_49:
        /*014c*/ 	.word	0x00000000
        /*0150*/ 	.short	0x0005
        /*0152*/ 	.short	0x0028
        /*0154*/ 	.byte	0x00, 0xf0, 0x11, 0x00


	//----- nvinfo : EIATTR_KPARAM_INFO
	.align		4
.L_50:
        /*0158*/ 	.byte	0x04, 0x17
        /*015a*/ 	.short	(.L_52 - .L_51)
.L_51:
        /*015c*/ 	.word	0x00000000
        /*0160*/ 	.short	0x0004
        /*0162*/ 	.short	0x0020
        /*0164*/ 	.byte	0x00, 0xf4, 0x21, 0x00


	//----- nvinfo : EIATTR_KPARAM_INFO
	.align		4
.L_52:
        /*0168*/ 	.byte	0x04, 0x17
        /*016a*/ 	.short	(.L_54 - .L_53)
.L_53:
        /*016c*/ 	.word	0x00000000
        /*0170*/ 	.short	0x0003
        /*0172*/ 	.short	0x0018
        /*0174*/ 	.byte	0x00, 0xf4, 0x21, 0x00


	//----- nvinfo : EIATTR_KPARAM_INFO
	.align		4
.L_54:
        /*0178*/ 	.byte	0x04, 0x17
        /*017a*/ 	.short	(.L_56 - .L_55)
.L_55:
        /*017c*/ 	.word	0x00000000
        /*0180*/ 	.short	0x0002
        /*0182*/ 	.short	0x0010
        /*0184*/ 	.byte	0x00, 0xf4, 0x21, 0x00


	//----- nvinfo : EIATTR_KPARAM_INFO
	.align		4
.L_56:
        /*0188*/ 	.byte	0x04, 0x17
        /*018a*/ 	.short	(.L_58 - .L_57)
.L_57:
        /*018c*/ 	.word	0x00000000
        /*0190*/ 	.short	0x0001
        /*0192*/ 	.short	0x0008
        /*0194*/ 	.byte	0x00, 0xf4, 0x21, 0x00


	//----- nvinfo : EIATTR_KPARAM_INFO
	.align		4
.L_58:
        /*0198*/ 	.byte	0x04, 0x17
        /*019a*/ 	.short	(.L_60 - .L_59)
.L_59:
        /*019c*/ 	.word	0x00000000
        /*01a0*/ 	.short	0x0000
        /*01a2*/ 	.short	0x0000
        /*01a4*/ 	.byte	0x00, 0xf4, 0x21, 0x00


	//----- nvinfo : EIATTR_SPARSE_MMA_MASK
	.align		4
.L_60:
        /*01a8*/ 	.byte	0x03, 0x50
        /*01aa*/ 	.short	0x0000


	//----- nvinfo : EIATTR_MAXREG_COUNT
	.align		4
        /*01ac*/ 	.byte	0x03, 0x1b
        /*01ae*/ 	.short	0x00ff


	//----- nvinfo : EIATTR_NUM_BARRIERS
	.align		4
        /*01b0*/ 	.byte	0x02, 0x4c
        /*01b2*/ 	.byte	0x01
	.zero		1


	//----- nvinfo : EIATTR_ANNOTATIONS
	.align		4
        /*01b4*/ 	.byte	0x04, 0x55
        /*01b6*/ 	.short	(.L_62 - .L_61)


	//   ....[0]....
.L_61:
        /*01b8*/ 	.word	0x00000001
        /*01bc*/ 	.byte	0x10, 0x01, 0x00, 0x00, 0x01, 0x00, 0x00, 0x00, 0x30, 0x56, 0x00, 0x00, 0x01, 0x00, 0x00, 0x00
        /* <DEDUP_REMOVED lines=871> */
        /*383c*/ 	.byte	0xb0, 0x41, 0x02, 0x00


	//----- nvinfo : EIATTR_MERCURY_ISA_VERSION
	.align		4
.L_62:
        /*3840*/ 	.byte	0x03, 0x5f
        /*3842*/ 	.short	0x0101


	//----- nvinfo : EIATTR_COOP_GROUP_MASK_REGIDS
	.align		4
        /*3844*/ 	.byte	0x04, 0x29
        /*3846*/ 	.short	(.L_64 - .L_63)


	//   ....[0]....
.L_63:
        /*3848*/ 	.word	0xffffffff


	//   ....[1]....
        /*384c*/ 	.word	0xffffffff


	//   ....[2]....
        /*3850*/ 	.word	0xffffffff


	//   ....[3]....
        /*3854*/ 	.word	0xffffffff


	//   ....[4]....
        /*3858*/ 	.word	0xffffffff


	//   ....[5]....
        /*385c*/ 	.word	0xffffffff


	//   ....[6]....
        /*3860*/ 	.word	0xffffffff


	//   ....[7]....
        /*3864*/ 	.word	0xffffffff


	//   ....[8]....
        /*3868*/ 	.word	0xffffffff


	//   ....[9]....
        /*386c*/ 	.word	0xffffffff


	//   ....[10]....
        /*3870*/ 	.word	0xffffffff


	//   ....[11]....
        /*3874*/ 	.word	0xffffffff


	//----- nvinfo : EIATTR_COOP_GROUP_INSTR_OFFSETS
	.align		4
.L_64:
        /*3878*/ 	.byte	0x04, 0x28
        /*387a*/ 	.short	(.L_66 - .L_65)


	//   ....[0]....
.L_65:
        /*387c*/ 	.word	0x00013240


	//   ....[1]....
        /*3880*/ 	.word	0x000132f0


	//   ....[2]....
        /*3884*/ 	.word	0x00013300


	//   ....[3]....
        /*3888*/ 	.word	0x00013330


	//   ....[4]....
        /*388c*/ 	.word	0x00013770


	//   ....[5]....
        /*3890*/ 	.word	0x00013780


	//   ....[6]....
        /*3894*/ 	.word	0x00013790


	//   ....[7]....
        /*3898*/ 	.word	0x000137a0


	//   ....[8]....
        /*389c*/ 	.word	0x00015a80


	//   ....[9]....
        /*38a0*/ 	.word	0x00015a90


	//   ....[10]....
        /*38a4*/ 	.word	0x00015ac0


	//   ....[11]....
        /*38a8*/ 	.word	0x00015ad0


	//----- nvinfo : EIATTR_EXIT_INSTR_OFFSETS
	.align		4
.L_66:
        /*38ac*/ 	.byte	0x04, 0x1c
        /*38ae*/ 	.short	(.L_68 - .L_67)


	//   ....[0]....
.L_67:
        /*38b0*/ 	.word	0x00024180


	//   ....[1]....
        /*38b4*/ 	.word	0x00024260


	//----- nvinfo : EIATTR_REQNTID
	.align		4
.L_68:
        /*38b8*/ 	.byte	0x04, 0x10
        /*38ba*/ 	.short	(.L_70 - .L_69)
.L_69:
        /*38bc*/ 	.word	0x00000080
        /*38c0*/ 	.word	0x00000001
        /*38c4*/ 	.word	0x00000001


	//----- nvinfo : EIATTR_CBANK_PARAM_SIZE
	.align		4
.L_70:
        /*38c8*/ 	.byte	0x03, 0x19
        /*38ca*/ 	.short	0x0088


	//----- nvinfo : EIATTR_PARAM_CBANK
	.align		4
        /*38cc*/ 	.byte	0x04, 0x0a
        /*38ce*/ 	.short	(.L_72 - .L_71)
	.align		4
.L_71:
        /*38d0*/ 	.word	index@(.nv.constant0.attn_fwd)
        /*38d4*/ 	.short	0x0210
        /*38d6*/ 	.short	0x0088


	//----- nvinfo : EIATTR_SW_WAR
	.align		4
.L_72:
        /*38d8*/ 	.byte	0x04, 0x36
        /*38da*/ 	.short	(.L_74 - .L_73)
.L_73:
        /*38dc*/ 	.word	0x00000008
.L_74:


//--------------------- .nv.callgraph             --------------------------
	.section	.nv.callgraph,"",@"SHT_CUDA_CALLGRAPH"
	.align	4
	.sectionentsize	8
	.align		4
        /*0000*/ 	.word	0x00000000
	.align		4
        /*0004*/ 	.word	0xffffffff
	.align		4
        /*0008*/ 	.word	0x00000000
	.align		4
        /*000c*/ 	.word	0xfffffffe
	.align		4
        /*0010*/ 	.word	0x00000000
	.align		4
        /*0014*/ 	.word	0xfffffffd
	.align		4
        /*0018*/ 	.word	0x00000000
	.align		4
        /*001c*/ 	.word	0xfffffffc


//--------------------- .nv.constant4             --------------------------
	.section	.nv.constant4,"a",@progbits
	.align	8
	.align		8
.nv.constant4:
        /*0000*/ 	.dword	_$_str


//--------------------- .text.attn_fwd            --------------------------
	.section	.text.attn_fwd,"ax",@progbits
	.align	128
        .global         attn_fwd
        .type           attn_fwd,@function
        .size           attn_fwd,(.L_x_3 - attn_fwd)
        .other          attn_fwd,@"STO_CUDA_ENTRY STV_DEFAULT"
attn_fwd:
.text.attn_fwd:
[----:B------:R-:W0:Y:S01]  /*0000*/  LDC R1, c[0x0][0x28] ;  /* 0x00000a00ff017b82 */ /* 0x000e220000000800 */
[----:B------:R-:W1:Y:S07]  /*0010*/  S2R R236, SR_TID.X ;  /* 0x0000000000ec7919 */ /* 0x000e6e0000002100 */
[----:B------:R-:W2:Y:S01]  /*0020*/  LDC.64 R4, c[0x0][0x240] ;  /* 0x00009000ff047b82 */ /* 0x000ea20000000a00 */
[----:B0-----:R-:W-:Y:S01]  /*0030*/  VIADD R1, R1, 0xfffff3a8 ;  /* 0xfffff3a801017836 */ /* 0x001fe20000000000 */
[----:B------:R-:W-:Y:S01]  /*0040*/  ULDC.64 UR60, c[0x0][0x208] ;  /* 0x00008200003c7ab9 */ /* 0x000fe20000000a00 */
[----:B------:R-:W0:Y:S01]  /*0050*/  S2R R0, SR_CTAID.X ;  /* 0x0000000000007919 */ /* 0x000e220000002500 */
[----:B------:R-:W2:Y:S04]  /*0060*/  S2R R3, SR_CTAID.Y ;  /* 0x0000000000037919 */ /* 0x000ea80000002600 */
[----:B------:R-:W3:Y:S08]  /*0070*/  LDC.64 R6, c[0x0][0x210] ;  /* 0x00008400ff067b82 */ /* 0x000ef00000000a00 */
[----:B------:R-:W4:Y:S08]  /*0080*/  LDC R31, c[0x0][0x248] ;  /* 0x00009200ff1f7b82 */ /* 0x000f300000000800 */
[----:B------:R-:W5:Y:S01]  /*0090*/  LDC R237, c[0x0][0x248] ;  /* 0x00009200ffed7b82 */ /* 0x000f620000000800 */
[----:B-1----:R-:W-:-:S07]  /*00a0*/  LOP3.LUT R243, R236, 0x3f, RZ, 0xc0, !PT ;  /* 0x0000003fecf37812 */ /* 0x002fce00078ec0ff */
[----:B------:R-:W1:Y:S01]  /*00b0*/  LDC R241, c[0x0][0x248] ;  /* 0x00009200fff17b82 */ /* 0x000e620000000800 */
[----:B------:R-:W-:Y:S01]  /*00c0*/  SHF.R.U32.HI R238, RZ, 0x6, R236 ;  /* 0x00000006ffee7819 */ /* 0x000fe200000116ec */
[----:B0-----:R-:W-:-:S03]  /*00d0*/  IMAD R2, R0, 0x40, R243 ;  /* 0x0000004000027824 */ /* 0x001fc600078e02f3 */
[----:B------:R-:W-:Y:S01]  /*00e0*/  SGXT.U32 R238, R238, 0x1 ;  /* 0x00000001eeee781a */ /* 0x000fe20000000000 */
[----:B--2---:R-:W-:Y:S02]  /*00f0*/  IMAD R3, R3, R4, RZ ;  /* 0x0000000403037224 */ /* 0x004fe400078e02ff */
[----:B------:R-:W-:Y:S01]  /*0100*/  IMAD R0, R2, R5, RZ ;  /* 0x0000000502007224 */ /* 0x000fe200078e02ff */
[----:B------:R0:W-:Y:S02]  /*0110*/  STL [R1+0xa48], R2 ;  /* 0x000a480201007387 */ /* 0x0001e40000100800 */
[--C-:B------:R-:W-:Y:S02]  /*0120*/  SHF.R.S32.HI R4, RZ, 0x1f, R3.reuse ;  /* 0x0000001fff047819 */ /* 0x100fe40000011403 */
[----:B---3--:R-:W-:Y:S01]  /*0130*/  IADD3 R25, P0, P1, R0, R6, R3 ;  /* 0x0000000600197210 */ /* 0x008fe2000791e003 */
[----:B----4-:R-:W-:-:S04]  /*0140*/  IMAD R6, R238, R31, RZ ;  /* 0x0000001fee067224 */ /* 0x010fc800078e02ff */
[----:B------:R-:W-:Y:S01]  /*0150*/  IMAD R14, R31, 0x2, R6 ;  /* 0x000000021f0e7824 */ /* 0x000fe200078e0206 */
[----:B0-----:R-:W-:Y:S02]  /*0160*/  SHF.R.S32.HI R2, RZ, 0x1f, R0 ;  /* 0x0000001fff027819 */ /* 0x001fe40000011400 */
[----:B------:R-:W-:Y:S02]  /*0170*/  LEA.HI R0, R236, 0xe, RZ, 0x1a ;  /* 0x0000000eec007811 */ /* 0x000fe400078fd0ff */
[----:B------:R-:W-:Y:S02]  /*0180*/  IADD3.X R4, R2, R7, R4, P0, P1 ;  /* 0x0000000702047210 */ /* 0x000fe400007e2404 */
[----:B------:R-:W-:Y:S01]  /*0190*/  LEA.HI R2, R236, 0x8e, RZ, 0x1a ;  /* 0x0000008eec027811 */ /* 0x000fe200078fd0ff */
[----:B------:R-:W-:Y:S01]  /*01a0*/  IMAD R3, R0, R31, RZ ;  /* 0x0000001f00037224 */ /* 0x000fe200078e02ff */
[----:B------:R-:W-:Y:S02]  /*01b0*/  LEA.HI R0, R236, 0x10e, RZ, 0x1a ;  /* 0x0000010eec007811 */ /* 0x000fe400078fd0ff */
[----:B------:R-:W-:Y:S01]  /*01c0*/  IADD3 R234, P0, R6, R25, RZ ;  /* 0x0000001906ea7210 */ /* 0x000fe20007f1e0ff */
[----:B------:R-:W-:Y:S01]  /*01d0*/  IMAD R2, R2, R31, RZ ;  /* 0x0000001f02027224 */ /* 0x000fe200078e02ff */
[----:B------:R-:W-:Y:S01]  /*01e0*/  IADD3 R232, P1, R14, R25, RZ ;  /* 0x000000190ee87210 */ /* 0x000fe20007f3e0ff */
[----:B------:R-:W-:Y:S01]  /*01f0*/  IMAD R5, R0, R31, RZ ;  /* 0x0000001f00057224 */ /* 0x000fe200078e02ff */
[----:B------:R-:W-:-:S02]  /*0200*/  LEA.HI.X.SX32 R235, R6, R4, 0x1, P0 ;  /* 0x0000000406eb7211 */ /* 0x000fc400000f0eff */
[-C--:B------:R-:W-:Y:S02]  /*0210*/  LEA.HI.X.SX32 R233, R14, R4.reuse, 0x1, P1 ;  /* 0x000000040ee97211 */ /* 0x080fe400008f0eff */
[-C--:B------:R-:W-:Y:S01]  /*0220*/  IADD3 R220, P0, R3, R25.reuse, RZ ;  /* 0x0000001903dc7210 */ /* 0x080fe20007f1e0ff */
[----:B------:R0:W2:Y:S01]  /*0230*/  LDG.E.U8 R234, desc[UR60][R234.64] ;  /* 0x0000003ceaea7981 */ /* 0x0000a2000c1e1100 */
[----:B------:R-:W-:Y:S02]  /*0240*/  IADD3 R76, P1, R2, R25, RZ ;  /* 0x00000019024c7210 */ /* 0x000fe40007f3e0ff */
[C---:B------:R-:W-:Y:S02]  /*0250*/  LEA.HI R0, R236.reuse, 0x1e, RZ, 0x1a ;  /* 0x0000001eec007811 */ /* 0x040fe400078fd0ff */
[C---:B------:R-:W-:Y:S02]  /*0260*/  LEA.HI R10, R236.reuse, 0x19e, RZ, 0x1a ;  /* 0x0000019eec0a7811 */ /* 0x040fe400078fd0ff */
[----:B------:R-:W-:Y:S01]  /*0270*/  LEA.HI R12, R236, 0xae, RZ, 0x1a ;  /* 0x000000aeec0c7811 */ /* 0x000fe200078fd0ff */
[----:B------:R-:W-:Y:S01]  /*0280*/  IMAD R14, R31, 0x2, R14 ;  /* 0x000000021f0e7824 */ /* 0x000fe200078e020e */
[-C--:B------:R-:W-:Y:S01]  /*0290*/  LEA.HI.X.SX32 R221, R3, R4.reuse, 0x1, P0 ;  /* 0x0000000403dd7211 */ /* 0x080fe200000f0eff */
[-C--:B------:R-:W-:Y:S01]  /*02a0*/  IMAD R3, R0, R31.reuse, RZ ;  /* 0x0000001f00037224 */ /* 0x080fe200078e02ff */
[-C--:B------:R-:W-:Y:S01]  /*02b0*/  LEA.HI.X.SX32 R77, R2, R4.reuse, 0x1, P1 ;  /* 0x00000004024d7211 */ /* 0x080fe200008f0eff */
[----:B0-----:R-:W0:Y:S01]  /*02c0*/  LDC R235, c[0x0][0x248] ;  /* 0x00009200ffeb7b82 */ /* 0x001e220000000800 */
[----:B------:R-:W-:Y:S01]  /*02d0*/  LEA.HI R2, R236, 0x18e, RZ, 0x1a ;  /* 0x0000018eec027811 */ /* 0x000fe200078fd0ff */
[----:B------:R-:W-:Y:S01]  /*02e0*/  IMAD R11, R10, R31, RZ ;  /* 0x0000001f0a0b7224 */ /* 0x000fe200078e02ff */
[C---:B------:R-:W-:Y:S01]  /*02f0*/  IADD3 R6, P0, R5.reuse, R25, RZ ;  /* 0x0000001905067210 */ /* 0x040fe20007f1e0ff */
[----:B------:R-:W3:Y:S01]  /*0300*/  LDG.E.U8 R76, desc[UR60][R76.64] ;  /* 0x0000003c4c4c7981 */ /* 0x000ee2000c1e1100 */
[----:B------:R-:W-:Y:S01]  /*0310*/  LEA.HI R0, R236, 0x11e, RZ, 0x1a ;  /* 0x0000011eec007811 */ /* 0x000fe200078fd0ff */
[-C--:B------:R-:W-:Y:S01]  /*0320*/  IMAD R9, R2, R31.reuse, RZ ;  /* 0x0000001f02097224 */ /* 0x080fe200078e02ff */
[-C--:B------:R-:W-:Y:S01]  /*0330*/  LEA.HI.X.SX32 R7, R5, R4.reuse, 0x1, P0 ;  /* 0x0000000405077211 */ /* 0x080fe200000f0eff */
[-C--:B------:R-:W-:Y:S01]  /*0340*/  IMAD R12, R12, R31.reuse, RZ ;  /* 0x0000001f0c0c7224 */ /* 0x080fe200078e02ff */
[----:B------:R-:W-:Y:S01]  /*0350*/  LEA.HI R2, R236, 0x9e, RZ, 0x1a ;  /* 0x0000009eec027811 */ /* 0x000fe200078fd0ff */
[----:B------:R-:W-:Y:S01]  /*0360*/  IMAD R0, R0, R31, RZ ;  /* 0x0000001f00007224 */ /* 0x000fe200078e02ff */
[-C--:B------:R-:W-:Y:S01]  /*0370*/  IADD3 R204, P0, R3, R25.reuse, RZ ;  /* 0x0000001903cc7210 */ /* 0x080fe20007f1e0ff */
[----:B------:R4:W3:Y:S01]  /*0380*/  LDG.E.U8 R91, desc[UR60][R6.64] ;  /* 0x0000003c065b7981 */ /* 0x0008e2000c1e1100 */
[----:B------:R-:W-:Y:S01]  /*0390*/  IADD3 R8, P1, R9, R25, RZ ;  /* 0x0000001909087210 */ /* 0x000fe20007f3e0ff */
[----:B------:R-:W-:Y:S01]  /*03a0*/  IMAD R5, R2, R31, RZ ;  /* 0x0000001f02057224 */ /* 0x000fe200078e02ff */
[-C--:B------:R-:W-:Y:S01]  /*03b0*/  LEA.HI.X.SX32 R205, R3, R4.reuse, 0x1, P0 ;  /* 0x0000000403cd7211 */ /* 0x080fe200000f0eff */
[----:B------:R-:W3:Y:S01]  /*03c0*/  LDG.E.U8 R220, desc[UR60][R220.64] ;  /* 0x0000003cdcdc7981 */ /* 0x000ee2000c1e1100 */
[----:B------:R-:W-:-:S03]  /*03d0*/  LEA.HI.X.SX32 R9, R9, R4, 0x1, P1 ;  /* 0x0000000409097211 */ /* 0x000fc600008f0eff */
[----:B------:R-:W3:Y:S01]  /*03e0*/  LDG.E.U8 R232, desc[UR60][R232.64] ;  /* 0x0000003ce8e87981 */ /* 0x000ee2000c1e1100 */
[CC--:B----4-:R-:W-:Y:S02]  /*03f0*/  IADD3 R6, P0, R0.reuse, R25.reuse, RZ ;  /* 0x0000001900067210 */ /* 0x0d0fe40007f1e0ff */
[C---:B------:R-:W-:Y:S01]  /*0400*/  IADD3 R2, P1, R5.reuse, R25, RZ ;  /* 0x0000001905027210 */ /* 0x040fe20007f3e0ff */
[----:B------:R-:W4:Y:S01]  /*0410*/  LDG.E.U8 R93, desc[UR60][R8.64] ;  /* 0x0000003c085d7981 */ /* 0x000f22000c1e1100 */
[-C--:B------:R-:W-:Y:S02]  /*0420*/  LEA.HI.X.SX32 R7, R0, R4.reuse, 0x1, P0 ;  /* 0x0000000400077211 */ /* 0x080fe400000f0eff */
[----:B------:R-:W-:Y:S01]  /*0430*/  LEA.HI R0, R236, 0x2e, RZ, 0x1a ;  /* 0x0000002eec007811 */ /* 0x000fe200078fd0ff */
[----:B------:R-:W4:Y:S01]  /*0440*/  LDG.E.U8 R204, desc[UR60][R204.64] ;  /* 0x0000003ccccc7981 */ /* 0x000f22000c1e1100 */
[----:B------:R-:W-:-:S03]  /*0450*/  LEA.HI.X.SX32 R3, R5, R4, 0x1, P1 ;  /* 0x0000000405037211 */ /* 0x000fc600008f0eff */
[----:B------:R-:W-:Y:S01]  /*0460*/  IMAD R5, R0, R31, RZ ;  /* 0x0000001f00057224 */ /* 0x000fe200078e02ff */
[----:B------:R-:W-:Y:S01]  /*0470*/  LEA.HI R0, R236, 0x12e, RZ, 0x1a ;  /* 0x0000012eec007811 */ /* 0x000fe200078fd0ff */
[----:B------:R5:W4:Y:S03]  /*0480*/  LDG.E.U8 R77, desc[UR60][R6.64] ;  /* 0x0000003c064d7981 */ /* 0x000b26000c1e1100 */
[C---:B------:R-:W-:Y:S01]  /*0490*/  IADD3 R188, P0, R5.reuse, R25, RZ ;  /* 0x0000001905bc7210 */ /* 0x040fe20007f1e0ff */
[----:B------:R-:W-:Y:S01]  /*04a0*/  IMAD R13, R0, R31, RZ ;  /* 0x0000001f000d7224 */ /* 0x000fe200078e02ff */
[----:B------:R-:W-:Y:S01]  /*04b0*/  LEA.HI R0, R236, 0x3e, RZ, 0x1a ;  /* 0x0000003eec007811 */ /* 0x000fe200078fd0ff */
[----:B------:R1:W4:Y:S01]  /*04c0*/  LDG.E.U8 R105, desc[UR60][R2.64] ;  /* 0x0000003c02697981 */ /* 0x000322000c1e1100 */
[----:B------:R-:W-:Y:S02]  /*04d0*/  LEA.HI.X.SX32 R189, R5, R4, 0x1, P0 ;  /* 0x0000000405bd7211 */ /* 0x000fe400000f0eff */
[----:B------:R-:W-:Y:S01]  /*04e0*/  IADD3 R10, P1, R11, R25, RZ ;  /* 0x000000190b0a7210 */ /* 0x000fe20007f3e0ff */
[----:B------:R-:W-:Y:S01]  /*04f0*/  IMAD R5, R0, R31, RZ ;  /* 0x0000001f00057224 */ /* 0x000fe200078e02ff */
[----:B-----5:R-:W-:Y:S01]  /*0500*/  IADD3 R6, P0, R13, R25, RZ ;  /* 0x000000190d067210 */ /* 0x020fe20007f1e0ff */
[----:B------:R-:W5:Y:S01]  /*0510*/  LDG.E.U8 R188, desc[UR60][R188.64] ;  /* 0x0000003cbcbc7981 */ /* 0x000f62000c1e1100 */
[----:B------:R-:W-:-:S02]  /*0520*/  LEA.HI R8, R236, 0x1ae, RZ, 0x1a ;  /* 0x000001aeec087811 */ /* 0x000fc400078fd0ff */
[-C--:B------:R-:W-:Y:S02]  /*0530*/  LEA.HI.X.SX32 R11, R11, R4.reuse, 0x1, P1 ;  /* 0x000000040b0b7211 */ /* 0x080fe400008f0eff */
[-C--:B------:R-:W-:Y:S02]  /*0540*/  LEA.HI.X.SX32 R7, R13, R4.reuse, 0x1, P0 ;  /* 0x000000040d077211 */ /* 0x080fe400000f0eff */
[----:B-1----:R-:W-:Y:S02]  /*0550*/  IADD3 R2, P1, R12, R25, RZ ;  /* 0x000000190c027210 */ /* 0x002fe40007f3e0ff */
[----:B------:R-:W-:Y:S01]  /*0560*/  LEA.HI R0, R236, 0xbe, RZ, 0x1a ;  /* 0x000000beec007811 */ /* 0x000fe200078fd0ff */
[----:B------:R-:W-:Y:S01]  /*0570*/  IMAD R8, R8, R31, RZ ;  /* 0x0000001f08087224 */ /* 0x000fe200078e02ff */
[----:B------:R-:W-:Y:S01]  /*0580*/  IADD3 R172, P0, R5, R25, RZ ;  /* 0x0000001905ac7210 */ /* 0x000fe20007f1e0ff */
[----:B------:R1:W5:Y:S01]  /*0590*/  LDG.E.U8 R9, desc[UR60][R10.64] ;  /* 0x0000003c0a097981 */ /* 0x000362000c1e1100 */
[----:B------:R-:W-:-:S02]  /*05a0*/  LEA.HI.X.SX32 R3, R12, R4, 0x1, P1 ;  /* 0x000000040c037211 */ /* 0x000fc400008f0eff */
[----:B------:R-:W-:Y:S01]  /*05b0*/  LEA.HI.X.SX32 R173, R5, R4, 0x1, P0 ;  /* 0x0000000405ad7211 */ /* 0x000fe200000f0eff */
[----:B------:R-:W-:Y:S01]  /*05c0*/  IMAD R5, R0, R31, RZ ;  /* 0x0000001f00057224 */ /* 0x000fe200078e02ff */
[----:B------:R-:W-:Y:S01]  /*05d0*/  LEA.HI R0, R236, 0x4e, RZ, 0x1a ;  /* 0x0000004eec007811 */ /* 0x000fe200078fd0ff */
[----:B------:R0:W5:Y:S01]  /*05e0*/  LDG.E.U8 R87, desc[UR60][R2.64] ;  /* 0x0000003c02577981 */ /* 0x000162000c1e1100 */
[----:B-1----:R-:W-:-:S03]  /*05f0*/  IADD3 R10, P1, R8, R25, RZ ;  /* 0x00000019080a7210 */ /* 0x002fc60007f3e0ff */
[----:B------:R-:W-:Y:S01]  /*0600*/  IMAD R0, R0, R31, RZ ;  /* 0x0000001f00007224 */ /* 0x000fe200078e02ff */
[C---:B------:R-:W-:Y:S01]  /*0610*/  IADD3 R66, P0, R5.reuse, R25, RZ ;  /* 0x0000001905427210 */ /* 0x040fe20007f1e0ff */
[----:B------:R1:W5:Y:S01]  /*0620*/  LDG.E.U8 R107, desc[UR60][R6.64] ;  /* 0x0000003c066b7981 */ /* 0x000362000c1e1100 */
[-C--:B------:R-:W-:Y:S02]  /*0630*/  LEA.HI.X.SX32 R11, R8, R4.reuse, 0x1, P1 ;  /* 0x00000004080b7211 */ /* 0x080fe400008f0eff */
[C---:B0-----:R-:W-:Y:S01]  /*0640*/  LEA.HI R2, R236.reuse, 0xce, RZ, 0x1a ;  /* 0x000000ceec027811 */ /* 0x041fe200078fd0ff */
[----:B------:R-:W5:Y:S01]  /*0650*/  LDG.E.U8 R172, desc[UR60][R172.64] ;  /* 0x0000003cacac7981 */ /* 0x000f62000c1e1100 */
[----:B------:R-:W-:Y:S02]  /*0660*/  LEA.HI R8, R236, 0x13e, RZ, 0x1a ;  /* 0x0000013eec087811 */ /* 0x000fe400078fd0ff */
[-C--:B------:R-:W-:Y:S01]  /*0670*/  LEA.HI.X.SX32 R67, R5, R4.reuse, 0x1, P0 ;  /* 0x0000000405437211 */ /* 0x080fe200000f0eff */
[----:B------:R-:W-:Y:S01]  /*0680*/  IMAD R5, R2, R31, RZ ;  /* 0x0000001f02057224 */ /* 0x000fe200078e02ff */
[----:B------:R-:W-:Y:S01]  /*0690*/  IADD3 R2, P0, R0, R25, RZ ;  /* 0x0000001900027210 */ /* 0x000fe20007f1e0ff */
[----:B------:R-:W-:Y:S01]  /*06a0*/  IMAD R8, R8, R31, RZ ;  /* 0x0000001f08087224 */ /* 0x000fe200078e02ff */
[----:B------:R-:W-:Y:S01]  /*06b0*/  LEA.HI R12, R236, 0x1be, RZ, 0x1a ;  /* 0x000001beec0c7811 */ /* 0x000fe200078fd0ff */
[----:B------:R0:W5:Y:S01]  /*06c0*/  LDG.E.U8 R106, desc[UR60][R10.64] ;  /* 0x0000003c0a6a7981 */ /* 0x000162000c1e1100 */
[----:B------:R-:W-:-:S02]  /*06d0*/  LEA.HI.X.SX32 R3, R0, R4, 0x1, P0 ;  /* 0x0000000400037211 */ /* 0x000fc400000f0eff */
[----:B------:R-:W-:Y:S01]  /*06e0*/  LEA.HI R0, R236, 0x14e, RZ, 0x1a ;  /* 0x0000014eec007811 */ /* 0x000fe200078fd0ff */
[----:B------:R-:W5:Y:S01]  /*06f0*/  LDG.E.U8 R66, desc[UR60][R66.64] ;  /* 0x0000003c42427981 */ /* 0x000f62000c1e1100 */
[----:B-1----:R-:W-:Y:S01]  /*0700*/  IADD3 R6, P1, R8, R25, RZ ;  /* 0x0000001908067210 */ /* 0x002fe20007f3e0ff */
[-C--:B------:R-:W-:Y:S02]  /*0710*/  IMAD R12, R12, R31.reuse, RZ ;  /* 0x0000001f0c0c7224 */ /* 0x080fe400078e02ff */
[----:B------:R-:W-:Y:S01]  /*0720*/  IMAD R13, R0, R31, RZ ;  /* 0x0000001f000d7224 */ /* 0x000fe200078e02ff */
[-C--:B------:R-:W-:Y:S01]  /*0730*/  LEA.HI.X.SX32 R7, R8, R4.reuse, 0x1, P1 ;  /* 0x0000000408077211 */ /* 0x080fe200008f0eff */
[----:B------:R-:W5:Y:S01]  /*0740*/  LDG.E.U8 R39, desc[UR60][R2.64] ;  /* 0x0000003c02277981 */ /* 0x000f62000c1e1100 */
[C---:B------:R-:W-:Y:S02]  /*0750*/  IADD3 R68, P1, R5.reuse, R25, RZ ;  /* 0x0000001905447210 */ /* 0x040fe40007f3e0ff */
[----:B------:R-:W-:Y:S01]  /*0760*/  LEA.HI R0, R236, 0x5e, RZ, 0x1a ;  /* 0x0000005eec007811 */ /* 0x000fe200078fd0ff */
[----:B------:R1:W5:Y:S01]  /*0770*/  LDG.E.U8 R89, desc[UR60][R6.64] ;  /* 0x0000003c06597981 */ /* 0x000362000c1e1100 */
[----:B------:R-:W-:-:S02]  /*0780*/  LEA.HI.X.SX32 R69, R5, R4, 0x1, P1 ;  /* 0x0000000405457211 */ /* 0x000fc400008f0eff */
[----:B0-----:R-:W-:Y:S01]  /*0790*/  IADD3 R10, P2, R12, R25, RZ ;  /* 0x000000190c0a7210 */ /* 0x001fe20007f5e0ff */
[----:B------:R-:W-:Y:S01]  /*07a0*/  IMAD R5, R0, R31, RZ ;  /* 0x0000001f00057224 */ /* 0x000fe200078e02ff */
[----:B------:R-:W-:Y:S01]  /*07b0*/  LEA.HI R0, R236, 0x15e, RZ, 0x1a ;  /* 0x0000015eec007811 */ /* 0x000fe200078fd0ff */
[----:B------:R-:W5:Y:S01]  /*07c0*/  LDG.E.U8 R68, desc[UR60][R68.64] ;  /* 0x0000003c44447981 */ /* 0x000f62000c1e1100 */
[----:B-1----:R-:W-:-:S03]  /*07d0*/  IADD3 R6, P0, R13, R25, RZ ;  /* 0x000000190d067210 */ /* 0x002fc60007f1e0ff */
[----:B------:R-:W-:Y:S01]  /*07e0*/  IMAD R0, R0, R31, RZ ;  /* 0x0000001f00007224 */ /* 0x000fe200078e02ff */
[-C--:B------:R-:W-:Y:S02]  /*07f0*/  LEA.HI.X.SX32 R11, R12, R4.reuse, 0x1, P2 ;  /* 0x000000040c0b7211 */ /* 0x080fe400010f0eff */
[----:B------:R-:W-:Y:S02]  /*0800*/  LEA.HI.X.SX32 R7, R13, R4, 0x1, P0 ;  /* 0x000000040d077211 */ /* 0x000fe400000f0eff */
[----:B------:R-:W-:Y:S01]  /*0810*/  LEA.HI R8, R236, 0x1ce, RZ, 0x1a ;  /* 0x000001ceec087811 */ /* 0x000fe200078fd0ff */
[----:B------:R0:W5:Y:S01]  /*0820*/  LDG.E.U8 R88, desc[UR60][R10.64] ;  /* 0x0000003c0a587981 */ /* 0x000162000c1e1100 */
[----:B------:R-:W-:-:S03]  /*0830*/  IADD3 R26, P0, R5, R25, RZ ;  /* 0x00000019051a7210 */ /* 0x000fc60007f1e0ff */
[----:B------:R-:W-:Y:S01]  /*0840*/  IMAD R15, R8, R31, RZ ;  /* 0x0000001f080f7224 */ /* 0x000fe200078e02ff */
[-C--:B------:R-:W-:Y:S01]  /*0850*/  LEA.HI.X.SX32 R27, R5, R4.reuse, 0x1, P0 ;  /* 0x00000004051b7211 */ /* 0x080fe200000f0eff */
[----:B------:R1:W5:Y:S01]  /*0860*/  LDG.E.U8 R67, desc[UR60][R6.64] ;  /* 0x0000003c06437981 */ /* 0x000362000c1e1100 */
[----:B------:R-:W-:Y:S02]  /*0870*/  LEA.HI R8, R236, 0xde, RZ, 0x1a ;  /* 0x000000deec087811 */ /* 0x000fe400078fd0ff */
[CC--:B0-----:R-:W-:Y:S01]  /*0880*/  IADD3 R10, P0, R0.reuse, R25.reuse, RZ ;  /* 0x00000019000a7210 */ /* 0x0c1fe20007f1e0ff */
[----:B------:R-:W5:Y:S01]  /*0890*/  LDG.E.U8 R26, desc[UR60][R26.64] ;  /* 0x0000003c1a1a7981 */ /* 0x000f62000c1e1100 */
[-C--:B------:R-:W-:Y:S02]  /*08a0*/  IADD3 R12, P1, R15, R25.reuse, RZ ;  /* 0x000000190f0c7210 */ /* 0x080fe40007f3e0ff */
[-C--:B------:R-:W-:Y:S01]  /*08b0*/  LEA.HI.X.SX32 R11, R0, R4.reuse, 0x1, P0 ;  /* 0x00000004000b7211 */ /* 0x080fe200000f0eff */
[----:B------:R-:W-:Y:S01]  /*08c0*/  IMAD R0, R31, 0x2, R14 ;  /* 0x000000021f007824 */ /* 0x000fe200078e020e */
[----:B------:R-:W-:Y:S01]  /*08d0*/  IADD3 R230, P0, R14, R25, RZ ;  /* 0x000000190ee67210 */ /* 0x000fe20007f1e0ff */
[----:B------:R-:W-:Y:S01]  /*08e0*/  IMAD R8, R8, R31, RZ ;  /* 0x0000001f08087224 */ /* 0x000fe200078e02ff */
[-C--:B------:R-:W-:Y:S01]  /*08f0*/  LEA.HI.X.SX32 R13, R15, R4.reuse, 0x1, P1 ;  /* 0x000000040f0d7211 */ /* 0x080fe200008f0eff */
[----:B-1----:R-:W-:Y:S01]  /*0900*/  IMAD R6, R31, 0x2, R0 ;  /* 0x000000021f067824 */ /* 0x002fe200078e0200 */
[----:B------:R-:W-:Y:S01]  /*0910*/  LEA.HI.X.SX32 R231, R14, R4, 0x1, P0 ;  /* 0x000000040ee77211 */ /* 0x000fe200000f0eff */
[----:B------:R-:W5:Y:S01]  /*0920*/  LDG.E.U8 R40, desc[UR60][R10.64] ;  /* 0x0000003c0a287981 */ /* 0x000f62000c1e1100 */
[----:B------:R-:W-:-:S02]  /*0930*/  IADD3 R228, P0, R0, R25, RZ ;  /* 0x0000001900e47210 */ /* 0x000fc40007f1e0ff */
[-C--:B------:R-:W-:Y:S01]  /*0940*/  IADD3 R2, P1, R8, R25.reuse, RZ ;  /* 0x0000001908027210 */ /* 0x080fe20007f3e0ff */
[----:B------:R-:W5:Y:S01]  /*0950*/  LDG.E.U8 R65, desc[UR60][R12.64] ;  /* 0x0000003c0c417981 */ /* 0x000f62000c1e1100 */
[-C--:B------:R-:W-:Y:S01]  /*0960*/  LEA.HI.X.SX32 R229, R0, R4.reuse, 0x1, P0 ;  /* 0x0000000400e57211 */ /* 0x080fe200000f0eff */
[----:B------:R-:W-:Y:S01]  /*0970*/  IMAD R0, R31, 0x2, R6 ;  /* 0x000000021f007824 */ /* 0x000fe200078e0206 */
[----:B------:R-:W-:Y:S01]  /*0980*/  LEA.HI.X.SX32 R3, R8, R4, 0x1, P1 ;  /* 0x0000000408037211 */ /* 0x000fe200008f0eff */
[----:B------:R-:W4:Y:S01]  /*0990*/  LDG.E.U8 R230, desc[UR60][R230.64] ;  /* 0x0000003ce6e67981 */ /* 0x000f22000c1e1100 */
[----:B------:R-:W-:-:S03]  /*09a0*/  IADD3 R226, P0, R6, R25, RZ ;  /* 0x0000001906e27210 */ /* 0x000fc60007f1e0ff */
[----:B------:R0:W5:Y:S01]  /*09b0*/  LDG.E.U8 R41, desc[UR60][R2.64] ;  /* 0x0000003c02297981 */ /* 0x000162000c1e1100 */
[-C--:B------:R-:W-:Y:S02]  /*09c0*/  LEA.HI.X.SX32 R227, R6, R4.reuse, 0x1, P0 ;  /* 0x0000000406e37211 */ /* 0x080fe400000f0eff */
[C---:B------:R-:W-:Y:S01]  /*09d0*/  IADD3 R224, P0, R0.reuse, R25, RZ ;  /* 0x0000001900e07210 */ /* 0x040fe20007f1e0ff */
[----:B------:R-:W5:Y:S03]  /*09e0*/  LDG.E.U8 R228, desc[UR60][R228.64] ;  /* 0x0000003ce4e47981 */ /* 0x000f66000c1e1100 */
[----:B------:R-:W-:Y:S01]  /*09f0*/  LEA.HI.X.SX32 R225, R0, R4, 0x1, P0 ;  /* 0x0000000400e17211 */ /* 0x000fe200000f0eff */
[----:B------:R-:W5:Y:S01]  /*0a00*/  LDG.E.U8 R226, desc[UR60][R226.64] ;  /* 0x0000003ce2e27981 */ /* 0x000f62000c1e1100 */
[----:B0-----:R-:W-:-:S03]  /*0a10*/  IMAD R2, R31, 0x2, R0 ;  /* 0x000000021f027824 */ /* 0x001fc600078e0200 */
[----:B------:R-:W5:Y:S01]  /*0a20*/  LDG.E.U8 R224, desc[UR60][R224.64] ;  /* 0x0000003ce0e07981 */ /* 0x000f62000c1e1100 */
[----:B------:R-:W-:Y:S01]  /*0a30*/  IMAD R0, R31, 0x4, R2 ;  /* 0x000000041f007824 */ /* 0x000fe200078e0202 */
[----:B------:R-:W-:-:S03]  /*0a40*/  IADD3 R222, P0, R2, R25, RZ ;  /* 0x0000001902de7210 */ /* 0x000fc60007f1e0ff */
[C---:B------:R-:W-:Y:S01]  /*0a50*/  IMAD R6, R31.reuse, 0x2, R0 ;  /* 0x000000021f067824 */ /* 0x040fe200078e0200 */
[-C--:B------:R-:W-:Y:S02]  /*0a60*/  IADD3 R218, P1, R0, R25.reuse, RZ ;  /* 0x0000001900da7210 */ /* 0x080fe40007f3e0ff */
[-C--:B------:R-:W-:Y:S02]  /*0a70*/  LEA.HI.X.SX32 R223, R2, R4.reuse, 0x1, P0 ;  /* 0x0000000402df7211 */ /* 0x080fe400000f0eff */
[-C--:B------:R-:W-:Y:S01]  /*0a80*/  LEA.HI.X.SX32 R219, R0, R4.reuse, 0x1, P1 ;  /* 0x0000000400db7211 */ /* 0x080fe200008f0eff */
[C---:B------:R-:W-:Y:S01]  /*0a90*/  IMAD R0, R31.reuse, 0x2, R6 ;  /* 0x000000021f007824 */ /* 0x040fe200078e0206 */
[CC--:B------:R-:W-:Y:S01]  /*0aa0*/  IADD3 R216, P0, R6.reuse, R25.reuse, RZ ;  /* 0x0000001906d87210 */ /* 0x0c0fe20007f1e0ff */
[----:B------:R-:W5:Y:S03]  /*0ab0*/  LDG.E.U8 R222, desc[UR60][R222.64] ;  /* 0x0000003cdede7981 */ /* 0x000f66000c1e1100 */
[-C--:B------:R-:W-:Y:S01]  /*0ac0*/  LEA.HI.X.SX32 R217, R6, R4.reuse, 0x1, P0 ;  /* 0x0000000406d97211 */ /* 0x080fe200000f0eff */
[C---:B------:R-:W-:Y:S01]  /*0ad0*/  IMAD R2, R31.reuse, 0x2, R0 ;  /* 0x000000021f027824 */ /* 0x040fe200078e0200 */
[CC--:B------:R-:W-:Y:S01]  /*0ae0*/  IADD3 R214, P0, R0.reuse, R25.reuse, RZ ;  /* 0x0000001900d67210 */ /* 0x0c0fe20007f1e0ff */
[----:B------:R-:W5:Y:S03]  /*0af0*/  LDG.E.U8 R218, desc[UR60][R218.64] ;  /* 0x0000003cdada7981 */ /* 0x000f66000c1e1100 */
[-C--:B------:R-:W-:Y:S01]  /*0b00*/  LEA.HI.X.SX32 R215, R0, R4.reuse, 0x1, P0 ;  /* 0x0000000400d77211 */ /* 0x080fe200000f0eff */
[C---:B------:R-:W-:Y:S01]  /*0b10*/  IMAD R0, R31.reuse, 0x2, R2 ;  /* 0x000000021f007824 */ /* 0x040fe200078e0202 */
[-C--:B------:R-:W-:Y:S01]  /*0b20*/  IADD3 R212, P0, R2, R25.reuse, RZ ;  /* 0x0000001902d47210 */ /* 0x080fe20007f1e0ff */
[----:B------:R-:W5:Y:S02]  /*0b30*/  LDG.E.U8 R216, desc[UR60][R216.64] ;  /* 0x0000003cd8d87981 */ /* 0x000f64000c1e1100 */
[----:B------:R-:W-:Y:S01]  /*0b40*/  IMAD R6, R31, 0x2, R0 ;  /* 0x000000021f067824 */ /* 0x000fe200078e0200 */
[----:B------:R-:W-:Y:S01]  /*0b50*/  IADD3 R210, P1, R0, R25, RZ ;  /* 0x0000001900d27210 */ /* 0x000fe20007f3e0ff */
[----:B------:R-:W5:Y:S01]  /*0b60*/  LDG.E.U8 R214, desc[UR60][R214.64] ;  /* 0x0000003cd6d67981 */ /* 0x000f62000c1e1100 */
[----:B------:R-:W-:-:S02]  /*0b70*/  LEA.HI.X.SX32 R213, R2, R4, 0x1, P0 ;  /* 0x0000000402d57211 */ /* 0x000fc400000f0eff */
        /* <DEDUP_REMOVED lines=28> */
[C---:B------:R-:W-:Y:S01]  /*0d40*/  IMAD R6, R31.reuse, 0x2, R0 ;  /* 0x000000021f067824 */ /* 0x040fe200078e0200 */
[C---:B------:R-:W-:Y:S01]  /*0d50*/  IADD3 R192, P1, R0.reuse, R25, RZ ;  /* 0x0000001900c07210 */ /* 0x040fe20007f3e0ff */
[----:B------:R-:W5:Y:S03]  /*0d60*/  LDG.E.U8 R196, desc[UR60][R196.64] ;  /* 0x0000003cc4c47981 */ /* 0x000f66000c1e1100 */
[-C--:B------:R-:W-:Y:S01]  /*0d70*/  LEA.HI.X.SX32 R193, R0, R4.reuse, 0x1, P1 ;  /* 0x0000000400c17211 */ /* 0x080fe200008f0eff */
[----:B------:R-:W-:Y:S01]  /*0d80*/  IMAD R0, R31, 0x4, R6 ;  /* 0x000000041f007824 */ /* 0x000fe200078e0206 */
[----:B------:R-:W-:-:S02]  /*0d90*/  LEA.HI.X.SX32 R195, R2, R4, 0x1, P0 ;  /* 0x0000000402c37211 */ /* 0x000fc400000f0eff */
[CC--:B------:R-:W-:Y:S01]  /*0da0*/  IADD3 R190, P0, R6.reuse, R25.reuse, RZ ;  /* 0x0000001906be7210 */ /* 0x0c0fe20007f1e0ff */
[C---:B------:R-:W-:Y:S01]  /*0db0*/  IMAD R2, R31.reuse, 0x2, R0 ;  /* 0x000000021f027824 */ /* 0x040fe200078e0200 */
[----:B------:R-:W5:Y:S02]  /*0dc0*/  LDG.E.U8 R192, desc[UR60][R192.64] ;  /* 0x0000003cc0c07981 */ /* 0x000f64000c1e1100 */
[-C--:B------:R-:W-:Y:S01]  /*0dd0*/  LEA.HI.X.SX32 R191, R6, R4.reuse, 0x1, P0 ;  /* 0x0000000406bf7211 */ /* 0x080fe200000f0eff */
[C---:B------:R-:W-:Y:S01]  /*0de0*/  IMAD R6, R31.reuse, 0x2, R2 ;  /* 0x000000021f067824 */ /* 0x040fe200078e0202 */
[-C--:B------:R-:W-:Y:S01]  /*0df0*/  IADD3 R186, P0, R0, R25.reuse, RZ ;  /* 0x0000001900ba7210 */ /* 0x080fe20007f1e0ff */
[----:B------:R-:W5:Y:S02]  /*0e00*/  LDG.E.U8 R194, desc[UR60][R194.64] ;  /* 0x0000003cc2c27981 */ /* 0x000f64000c1e1100 */
[C---:B------:R-:W-:Y:S01]  /*0e10*/  IMAD R8, R31.reuse, 0x2, R6 ;  /* 0x000000021f087824 */ /* 0x040fe200078e0206 */
[----:B------:R-:W-:Y:S01]  /*0e20*/  IADD3 R184, P1, R2, R25, RZ ;  /* 0x0000001902b87210 */ /* 0x000fe20007f3e0ff */
[----:B------:R-:W5:Y:S01]  /*0e30*/  LDG.E.U8 R190, desc[UR60][R190.64] ;  /* 0x0000003cbebe7981 */ /* 0x000f62000c1e1100 */
[-C--:B------:R-:W-:Y:S01]  /*0e40*/  LEA.HI.X.SX32 R187, R0, R4.reuse, 0x1, P0 ;  /* 0x0000000400bb7211 */ /* 0x080fe200000f0eff */
[----:B------:R-:W-:Y:S01]  /*0e50*/  IMAD R0, R31, 0x2, R8 ;  /* 0x000000021f007824 */ /* 0x000fe200078e0208 */
[----:B------:R-:W-:-:S02]  /*0e60*/  LEA.HI.X.SX32 R185, R2, R4, 0x1, P1 ;  /* 0x0000000402b97211 */ /* 0x000fc400008f0eff */
[-C--:B------:R-:W-:Y:S01]  /*0e70*/  IADD3 R182, P0, R6, R25.reuse, RZ ;  /* 0x0000001906b67210 */ /* 0x080fe20007f1e0ff */
[C---:B------:R-:W-:Y:S01]  /*0e80*/  IMAD R2, R31.reuse, 0x2, R0 ;  /* 0x000000021f027824 */ /* 0x040fe200078e0200 */
[-C--:B------:R-:W-:Y:S01]  /*0e90*/  IADD3 R178, P1, R0, R25.reuse, RZ ;  /* 0x0000001900b27210 */ /* 0x080fe20007f3e0ff */
[----:B------:R-:W5:Y:S01]  /*0ea0*/  LDG.E.U8 R184, desc[UR60][R184.64] ;  /* 0x0000003cb8b87981 */ /* 0x000f62000c1e1100 */
[-C--:B------:R-:W-:Y:S01]  /*0eb0*/  LEA.HI.X.SX32 R183, R6, R4.reuse, 0x1, P0 ;  /* 0x0000000406b77211 */ /* 0x080fe200000f0eff */
[C---:B------:R-:W-:Y:S01]  /*0ec0*/  IMAD R6, R31.reuse, 0x2, R2 ;  /* 0x000000021f067824 */ /* 0x040fe200078e0202 */
[-C--:B------:R-:W-:Y:S01]  /*0ed0*/  IADD3 R180, P0, R8, R25.reuse, RZ ;  /* 0x0000001908b47210 */ /* 0x080fe20007f1e0ff */
[----:B------:R-:W5:Y:S02]  /*0ee0*/  LDG.E.U8 R186, desc[UR60][R186.64] ;  /* 0x0000003cbaba7981 */ /* 0x000f64000c1e1100 */
[C---:B------:R-:W-:Y:S01]  /*0ef0*/  IMAD R10, R31.reuse, 0x4, R6 ;  /* 0x000000041f0a7824 */ /* 0x040fe200078e0206 */
[-C--:B------:R-:W-:Y:S01]  /*0f00*/  LEA.HI.X.SX32 R179, R0, R4.reuse, 0x1, P1 ;  /* 0x0000000400b37211 */ /* 0x080fe200008f0eff */
[----:B------:R-:W5:Y:S02]  /*0f10*/  LDG.E.U8 R182, desc[UR60][R182.64] ;  /* 0x0000003cb6b67981 */ /* 0x000f64000c1e1100 */
[C---:B------:R-:W-:Y:S01]  /*0f20*/  IMAD R0, R31.reuse, 0x2, R10 ;  /* 0x000000021f007824 */ /* 0x040fe200078e020a */
[-C--:B------:R-:W-:Y:S01]  /*0f30*/  LEA.HI.X.SX32 R181, R8, R4.reuse, 0x1, P0 ;  /* 0x0000000408b57211 */ /* 0x080fe200000f0eff */
[----:B------:R-:W5:Y:S01]  /*0f40*/  LDG.E.U8 R178, desc[UR60][R178.64] ;  /* 0x0000003cb2b27981 */ /* 0x000f62000c1e1100 */
[-C--:B------:R-:W-:Y:S01]  /*0f50*/  IADD3 R176, P0, R2, R25.reuse, RZ ;  /* 0x0000001902b07210 */ /* 0x080fe20007f1e0ff */
[C---:B------:R-:W-:Y:S01]  /*0f60*/  IMAD R8, R31.reuse, 0x2, R0 ;  /* 0x000000021f087824 */ /* 0x040fe200078e0200 */
[-C--:B------:R-:W-:Y:S01]  /*0f70*/  IADD3 R170, P1, R10, R25.reuse, RZ ;  /* 0x000000190aaa7210 */ /* 0x080fe20007f3e0ff */
[----:B------:R-:W5:Y:S01]  /*0f80*/  LDG.E.U8 R180, desc[UR60][R180.64] ;  /* 0x0000003cb4b47981 */ /* 0x000f62000c1e1100 */
[----:B------:R-:W-:Y:S01]  /*0f90*/  LEA.HI.X.SX32 R177, R2, R4, 0x1, P0 ;  /* 0x0000000402b17211 */ /* 0x000fe200000f0eff */
[----:B------:R-:W-:Y:S01]  /*0fa0*/  IMAD R2, R31, 0x2, R8 ;  /* 0x000000021f027824 */ /* 0x000fe200078e0208 */
[----:B------:R-:W-:-:S03]  /*0fb0*/  IADD3 R174, P0, R6, R25, RZ ;  /* 0x0000001906ae7210 */ /* 0x000fc60007f1e0ff */
        /* <DEDUP_REMOVED lines=14> */
[----:B------:R-:W-:Y:S01]  /*10a0*/  LEA.HI.X.SX32 R167, R8, R4, 0x1, P0 ;  /* 0x0000000408a77211 */ /* 0x000fe200000f0eff */
[----:B------:R-:W5:Y:S02]  /*10b0*/  LDG.E.U8 R168, desc[UR60][R168.64] ;  /* 0x0000003ca8a87981 */ /* 0x000f64000c1e1100 */
[C---:B------:R-:W-:Y:S01]  /*10c0*/  IMAD R8, R31.reuse, 0x2, R14 ;  /* 0x000000021f087824 */ /* 0x040fe200078e020e */
[----:B------:R-:W-:Y:S01]  /*10d0*/  IADD3 R162, P0, R12, R25, RZ ;  /* 0x000000190ca27210 */ /* 0x000fe20007f1e0ff */
[----:B------:R-:W5:Y:S02]  /*10e0*/  LDG.E.U8 R166, desc[UR60][R166.64] ;  /* 0x0000003ca6a67981 */ /* 0x000f64000c1e1100 */
[----:B------:R-:W-:-:S04]  /*10f0*/  IMAD R16, R31, 0x2, R8 ;  /* 0x000000021f107824 */ /* 0x000fc800078e0208 */
[----:B------:R-:W-:Y:S01]  /*1100*/  IMAD R18, R31, 0x2, R16 ;  /* 0x000000021f127824 */ /* 0x000fe200078e0210 */
[----:B------:R-:W-:-:S03]  /*1110*/  LEA.HI.X.SX32 R163, R12, R4, 0x1, P0 ;  /* 0x000000040ca37211 */ /* 0x000fc600000f0eff */
[C---:B------:R-:W-:Y:S01]  /*1120*/  IMAD R20, R31.reuse, 0x2, R18 ;  /* 0x000000021f147824 */ /* 0x040fe200078e0212 */
[CC--:B------:R-:W-:Y:S01]  /*1130*/  IADD3 R160, P0, R6.reuse, R25.reuse, RZ ;  /* 0x0000001906a07210 */ /* 0x0c0fe20007f1e0ff */
[----:B------:R-:W5:Y:S02]  /*1140*/  LDG.E.U8 R162, desc[UR60][R162.64] ;  /* 0x0000003ca2a27981 */ /* 0x000f64000c1e1100 */
[C---:B------:R-:W-:Y:S01]  /*1150*/  IMAD R22, R31.reuse, 0x2, R20 ;  /* 0x000000021f167824 */ /* 0x040fe200078e0214 */
[-C--:B------:R-:W-:Y:S02]  /*1160*/  LEA.HI.X.SX32 R161, R6, R4.reuse, 0x1, P0 ;  /* 0x0000000406a17211 */ /* 0x080fe400000f0eff */
[-C--:B------:R-:W-:Y:S01]  /*1170*/  IADD3 R6, P0, R0, R25.reuse, RZ ;  /* 0x0000001900067210 */ /* 0x080fe20007f1e0ff */
[----:B------:R-:W-:Y:S01]  /*1180*/  IMAD R30, R31, 0x4, R22 ;  /* 0x000000041f1e7824 */ /* 0x000fe200078e0216 */
[----:B------:R-:W-:Y:S01]  /*1190*/  LEA.HI.X.SX32 R165, R2, R4, 0x1, P1 ;  /* 0x0000000402a57211 */ /* 0x000fe200008f0eff */
[----:B------:R-:W5:Y:S01]  /*11a0*/  LDG.E.U8 R160, desc[UR60][R160.64] ;  /* 0x0000003ca0a07981 */ /* 0x000f62000c1e1100 */
[----:B------:R-:W-:-:S02]  /*11b0*/  IADD3 R2, P1, R10, R25, RZ ;  /* 0x000000190a027210 */ /* 0x000fc40007f3e0ff */
[-C--:B------:R-:W-:Y:S01]  /*11c0*/  LEA.HI.X.SX32 R7, R0, R4.reuse, 0x1, P0 ;  /* 0x0000000400077211 */ /* 0x080fe200000f0eff */
[C---:B------:R-:W-:Y:S01]  /*11d0*/  IMAD R0, R31.reuse, 0x2, R30 ;  /* 0x000000021f007824 */ /* 0x040fe200078e021e */
[-C--:B------:R-:W-:Y:S01]  /*11e0*/  LEA.HI.X.SX32 R3, R10, R4.reuse, 0x1, P1 ;  /* 0x000000040a037211 */ /* 0x080fe200008f0eff */
[----:B------:R-:W5:Y:S01]  /*11f0*/  LDG.E.U8 R164, desc[UR60][R164.64] ;  /* 0x0000003ca4a47981 */ /* 0x000f62000c1e1100 */
[-C--:B------:R-:W-:Y:S01]  /*1200*/  IADD3 R12, P1, R8, R25.reuse, RZ ;  /* 0x00000019080c7210 */ /* 0x080fe20007f3e0ff */
[C---:B------:R-:W-:Y:S01]  /*1210*/  IMAD R32, R31.reuse, 0x2, R0 ;  /* 0x000000021f207824 */ /* 0x040fe200078e0200 */
[-C--:B------:R-:W-:Y:S01]  /*1220*/  IADD3 R10, P0, R14, R25.reuse, RZ ;  /* 0x000000190e0a7210 */ /* 0x080fe20007f1e0ff */
[----:B------:R0:W5:Y:S01]  /*1230*/  LDG.E.U8 R64, desc[UR60][R6.64] ;  /* 0x0000003c06407981 */ /* 0x000162000c1e1100 */
[-C--:B------:R-:W-:Y:S01]  /*1240*/  LEA.HI.X.SX32 R13, R8, R4.reuse, 0x1, P1 ;  /* 0x00000004080d7211 */ /* 0x080fe200008f0eff */
[C---:B------:R-:W-:Y:S02]  /*1250*/  IMAD R8, R31.reuse, 0x2, R32 ;  /* 0x000000021f087824 */ /* 0x040fe400078e0220 */
[----:B------:R1:W5:Y:S02]  /*1260*/  LDG.E.U8 R85, desc[UR60][R2.64] ;  /* 0x0000003c02557981 */ /* 0x000364000c1e1100 */
[C---:B------:R-:W-:Y:S01]  /*1270*/  IMAD R34, R31.reuse, 0x2, R8 ;  /* 0x000000021f227824 */ /* 0x040fe200078e0208 */
[----:B------:R-:W-:Y:S01]  /*1280*/  LEA.HI.X.SX32 R11, R14, R4, 0x1, P0 ;  /* 0x000000040e0b7211 */ /* 0x000fe200000f0eff */
[----:B------:R-:W5:Y:S01]  /*1290*/  LDG.E.U8 R62, desc[UR60][R12.64] ;  /* 0x0000003c0c3e7981 */ /* 0x000f62000c1e1100 */
[----:B------:R-:W-:Y:S01]  /*12a0*/  IADD3 R14, P0, R16, R25, RZ ;  /* 0x00000019100e7210 */ /* 0x000fe20007f1e0ff */
[----:B------:R-:W-:-:S02]  /*12b0*/  IMAD R131, R31, 0x2, R34 ;  /* 0x000000021f837824 */ /* 0x000fc400078e0222 */
[----:B------:R2:W5:Y:S01]  /*12c0*/  LDG.E.U8 R63, desc[UR60][R10.64] ;  /* 0x0000003c0a3f7981 */ /* 0x000562000c1e1100 */
[----:B------:R-:W-:Y:S01]  /*12d0*/  LEA.HI.X.SX32 R15, R16, R4, 0x1, P0 ;  /* 0x00000004100f7211 */ /* 0x000fe200000f0eff */
[----:B0-----:R-:W-:Y:S01]  /*12e0*/  IMAD R6, R31, 0x2, R131 ;  /* 0x000000021f067824 */ /* 0x001fe200078e0283 */
[----:B-1----:R-:W-:-:S03]  /*12f0*/  IADD3 R2, P0, R18, R25, RZ ;  /* 0x0000001912027210 */ /* 0x002fc60007f1e0ff */
[C---:B------:R-:W-:Y:S01]  /*1300*/  IMAD R24, R31.reuse, 0x4, R6 ;  /* 0x000000041f187824 */ /* 0x040fe200078e0206 */
[-C--:B------:R-:W-:Y:S01]  /*1310*/  LEA.HI.X.SX32 R3, R18, R4.reuse, 0x1, P0 ;  /* 0x0000000412037211 */ /* 0x080fe200000f0eff */
[----:B------:R-:W5:Y:S01]  /*1320*/  LDG.E.U8 R61, desc[UR60][R14.64] ;  /* 0x0000003c0e3d7981 */ /* 0x000f62000c1e1100 */
[-C--:B--2---:R-:W-:Y:S01]  /*1330*/  IADD3 R10, P0, R22, R25.reuse, RZ ;  /* 0x00000019160a7210 */ /* 0x084fe20007f1e0ff */
[C---:B------:R-:W-:Y:S01]  /*1340*/  IMAD R33, R31.reuse, 0x2, R24 ;  /* 0x000000021f217824 */ /* 0x040fe200078e0218 */
[----:B------:R-:W-:Y:S01]  /*1350*/  IADD3 R16, P1, R20, R25, RZ ;  /* 0x0000001914107210 */ /* 0x000fe20007f3e0ff */
[----:B------:R0:W2:Y:S01]  /*1360*/  LDG.E.U8 R60, desc[UR60][R2.64] ;  /* 0x0000003c023c7981 */ /* 0x0000a2000c1e1100 */
[-C--:B------:R-:W-:Y:S01]  /*1370*/  LEA.HI.X.SX32 R11, R22, R4.reuse, 0x1, P0 ;  /* 0x00000004160b7211 */ /* 0x080fe200000f0eff */
[----:B------:R-:W-:Y:S01]  /*1380*/  IMAD R22, R31, 0x2, R33 ;  /* 0x000000021f167824 */ /* 0x000fe200078e0221 */
[----:B------:R-:W-:-:S03]  /*1390*/  LEA.HI.X.SX32 R17, R20, R4, 0x1, P1 ;  /* 0x0000000414117211 */ /* 0x000fc600008f0eff */
[C---:B------:R-:W-:Y:S01]  /*13a0*/  IMAD R23, R31.reuse, 0x2, R22 ;  /* 0x000000021f177824 */ /* 0x040fe200078e0216 */
[CC--:B------:R-:W-:Y:S01]  /*13b0*/  IADD3 R12, P0, R30.reuse, R25.reuse, RZ ;  /* 0x000000191e0c7210 */ /* 0x0c0fe20007f1e0ff */
[----:B------:R-:W2:Y:S02]  /*13c0*/  LDG.E.U8 R43, desc[UR60][R16.64] ;  /* 0x0000003c102b7981 */ /* 0x000ea4000c1e1100 */
[C---:B------:R-:W-:Y:S01]  /*13d0*/  IMAD R20, R31.reuse, 0x2, R23 ;  /* 0x000000021f147824 */ /* 0x040fe200078e0217 */
[-C--:B------:R-:W-:Y:S01]  /*13e0*/  LEA.HI.X.SX32 R13, R30, R4.reuse, 0x1, P0 ;  /* 0x000000041e0d7211 */ /* 0x080fe200000f0eff */
[----:B------:R-:W2:Y:S02]  /*13f0*/  LDG.E.U8 R59, desc[UR60][R10.64] ;  /* 0x0000003c0a3b7981 */ /* 0x000ea4000c1e1100 */
[C---:B------:R-:W-:Y:S01]  /*1400*/  IMAD R21, R31.reuse, 0x2, R20 ;  /* 0x000000021f157824 */ /* 0x040fe200078e0214 */
[-C--:B0-----:R-:W-:Y:S01]  /*1410*/  IADD3 R2, P0, R32, R25.reuse, RZ ;  /* 0x0000001920027210 */ /* 0x081fe20007f1e0ff */
[----:B------:R0:W2:Y:S01]  /*1420*/  LDG.E.U8 R37, desc[UR60][R12.64] ;  /* 0x0000003c0c257981 */ /* 0x0000a2000c1e1100 */
[----:B------:R-:W-:Y:S01]  /*1430*/  IADD3 R28, P1, R0, R25, RZ ;  /* 0x00000019001c7210 */ /* 0x000fe20007f3e0ff */
[----:B------:R-:W-:Y:S01]  /*1440*/  IMAD R19, R31, 0x2, R21 ;  /* 0x000000021f137824 */ /* 0x000fe200078e0215 */
[----:B------:R-:W-:-:S02]  /*1450*/  LEA.HI.X.SX32 R3, R32, R4, 0x1, P0 ;  /* 0x0000000420037211 */ /* 0x000fc400000f0eff */
[-C--:B------:R-:W-:Y:S01]  /*1460*/  LEA.HI.X.SX32 R29, R0, R4.reuse, 0x1, P1 ;  /* 0x00000004001d7211 */ /* 0x080fe200008f0eff */
[C---:B------:R-:W-:Y:S01]  /*1470*/  IMAD R0, R31.reuse, 0x4, R19 ;  /* 0x000000041f007824 */ /* 0x040fe200078e0213 */
[CC--:B------:R-:W-:Y:S01]  /*1480*/  IADD3 R14, P0, R8.reuse, R25.reuse, RZ ;  /* 0x00000019080e7210 */ /* 0x0c0fe20007f1e0ff */
[----:B------:R-:W2:Y:S03]  /*1490*/  LDG.E.U8 R35, desc[UR60][R2.64] ;  /* 0x0000003c02237981 */ /* 0x000ea6000c1e1100 */
[-C--:B------:R-:W-:Y:S01]  /*14a0*/  LEA.HI.X.SX32 R15, R8, R4.reuse, 0x1, P0 ;  /* 0x00000004080f7211 */ /* 0x080fe200000f0eff */
[C---:B------:R-:W-:Y:S01]  /*14b0*/  IMAD R8, R31.reuse, 0x2, R0 ;  /* 0x000000021f087824 */ /* 0x040fe200078e0200 */
[C---:B0-----:R-:W-:Y:S01]  /*14c0*/  IADD3 R12, P0, R0.reuse, R25, RZ ;  /* 0x00000019000c7210 */ /* 0x041fe20007f1e0ff */
[----:B------:R0:W2:Y:S02]  /*14d0*/  LDG.E.U8 R36, desc[UR60][R28.64] ;  /* 0x0000003c1c247981 */ /* 0x0000a4000c1e1100 */
[----:B------:R-:W-:Y:S01]  /*14e0*/  IMAD R18, R31, 0x2, R8 ;  /* 0x000000021f127824 */ /* 0x000fe200078e0208 */
[----:B------:R-:W-:-:S03]  /*14f0*/  LEA.HI.X.SX32 R13, R0, R4, 0x1, P0 ;  /* 0x00000004000d7211 */ /* 0x000fc600000f0eff */
[C---:B------:R-:W-:Y:S01]  /*1500*/  IMAD R0, R31.reuse, 0x2, R18 ;  /* 0x000000021f007824 */ /* 0x040fe200078e0212 */
[-C--:B------:R-:W-:Y:S01]  /*1510*/  IADD3 R16, P1, R34, R25.reuse, RZ ;  /* 0x0000001922107210 */ /* 0x080fe20007f3e0ff */
[----:B------:R-:W2:Y:S01]  /*1520*/  LDG.E.U8 R12, desc[UR60][R12.64] ;  /* 0x0000003c0c0c7981 */ /* 0x000ea2000c1e1100 */
[-C--:B------:R-:W-:Y:S01]  /*1530*/  IADD3 R46, P0, R8, R25.reuse, RZ ;  /* 0x00000019082e7210 */ /* 0x080fe20007f1e0ff */
[C---:B0-----:R-:W-:Y:S01]  /*1540*/  IMAD R28, R31.reuse, 0x2, R0 ;  /* 0x000000021f1c7824 */ /* 0x041fe200078e0200 */
[-C--:B------:R-:W-:Y:S02]  /*1550*/  LEA.HI.X.SX32 R17, R34, R4.reuse, 0x1, P1 ;  /* 0x0000000422117211 */ /* 0x080fe400008f0eff */
[-C--:B------:R-:W-:Y:S01]  /*1560*/  IADD3 R10, P1, R18, R25.reuse, RZ ;  /* 0x00000019120a7210 */ /* 0x080fe20007f3e0ff */
[----:B------:R0:W2:Y:S01]  /*1570*/  LDG.E.U8 R34, desc[UR60][R14.64] ;  /* 0x0000003c0e227981 */ /* 0x0000a2000c1e1100 */
[-C--:B------:R-:W-:Y:S01]  /*1580*/  LEA.HI.X.SX32 R47, R8, R4.reuse, 0x1, P0 ;  /* 0x00000004082f7211 */ /* 0x080fe200000f0eff */
[C---:B------:R-:W-:Y:S01]  /*1590*/  IMAD R8, R31.reuse, 0x2, R28 ;  /* 0x000000021f087824 */ /* 0x040fe200078e021c */
[----:B------:R-:W-:Y:S01]  /*15a0*/  LEA.HI.X.SX32 R11, R18, R4, 0x1, P1 ;  /* 0x00000004120b7211 */ /* 0x000fe200008f0eff */
[----:B------:R1:W2:Y:S01]  /*15b0*/  LDG.E.U8 R32, desc[UR60][R16.64] ;  /* 0x0000003c10207981 */ /* 0x0002a2000c1e1100 */
[----:B------:R-:W-:Y:S01]  /*15c0*/  IADD3 R48, P0, R0, R25, RZ ;  /* 0x0000001900307210 */ /* 0x000fe20007f1e0ff */
[----:B------:R-:W-:-:S02]  /*15d0*/  IMAD R18, R31, 0x2, R8 ;  /* 0x000000021f127824 */ /* 0x000fc400078e0208 */
[----:B------:R3:W4:Y:S01]  /*15e0*/  LDG.E.U8 R45, desc[UR60][R10.64] ;  /* 0x0000003c0a2d7981 */ /* 0x000722000c1e1100 */
[-C--:B------:R-:W-:Y:S01]  /*15f0*/  LEA.HI.X.SX32 R49, R0, R4.reuse, 0x1, P0 ;  /* 0x0000000400317211 */ /* 0x080fe200000f0eff */
[C---:B------:R-:W-:Y:S01]  /*1600*/  IMAD R0, R31.reuse, 0x4, R18 ;  /* 0x000000041f007824 */ /* 0x040fe200078e0212 */
[-C--:B0-----:R-:W-:Y:S01]  /*1610*/  IADD3 R14, P1, R8, R25.reuse, RZ ;  /* 0x00000019080e7210 */ /* 0x081fe20007f3e0ff */
[----:B------:R-:W2:Y:S02]  /*1620*/  LDG.E.U8 R46, desc[UR60][R46.64] ;  /* 0x0000003c2e2e7981 */ /* 0x000ea4000c1e1100 */
[C---:B------:R-:W-:Y:S01]  /*1630*/  IMAD R30, R31.reuse, 0x2, R0 ;  /* 0x000000021f1e7824 */ /* 0x040fe200078e0200 */
[----:B------:R-:W-:Y:S01]  /*1640*/  IADD3 R2, P0, R28, R25, RZ ;  /* 0x000000191c027210 */ /* 0x000fe20007f1e0ff */
[----:B------:R-:W2:Y:S01]  /*1650*/  LDG.E.U8 R48, desc[UR60][R48.64] ;  /* 0x0000003c30307981 */ /* 0x000ea2000c1e1100 */
[-C--:B------:R-:W-:Y:S01]  /*1660*/  LEA.HI.X.SX32 R15, R8, R4.reuse, 0x1, P1 ;  /* 0x00000004080f7211 */ /* 0x080fe200008f0eff */
[----:B------:R-:W-:Y:S01]  /*1670*/  IMAD R8, R31, 0x2, R30 ;  /* 0x000000021f087824 */ /* 0x000fe200078e021e */
[----:B------:R-:W-:-:S02]  /*1680*/  LEA.HI.X.SX32 R3, R28, R4, 0x1, P0 ;  /* 0x000000041c037211 */ /* 0x000fc400000f0eff */
[-C--:B-1----:R-:W-:Y:S01]  /*1690*/  IADD3 R16, P0, R18, R25.reuse, RZ ;  /* 0x0000001912107210 */ /* 0x082fe20007f1e0ff */
[C---:B------:R-:W-:Y:S01]  /*16a0*/  IMAD R38, R31.reuse, 0x2, R8 ;  /* 0x000000021f267824 */ /* 0x040fe200078e0208 */
[-C--:B------:R-:W-:Y:S01]  /*16b0*/  IADD3 R50, P1, R30, R25.reuse, RZ ;  /* 0x000000191e327210 */ /* 0x080fe20007f3e0ff */
[----:B------:R0:W2:Y:S01]  /*16c0*/  LDG.E.U8 R44, desc[UR60][R14.64] ;  /* 0x0000003c0e2c7981 */ /* 0x0000a2000c1e1100 */
[-C--:B------:R-:W-:Y:S01]  /*16d0*/  LEA.HI.X.SX32 R17, R18, R4.reuse, 0x1, P0 ;  /* 0x0000000412117211 */ /* 0x080fe200000f0eff */
[C---:B------:R-:W-:Y:S01]  /*16e0*/  IMAD R18, R31.reuse, 0x2, R38 ;  /* 0x000000021f127824 */ /* 0x040fe200078e0226 */
[CC--:B------:R-:W-:Y:S01]  /*16f0*/  IADD3 R28, P0, R0.reuse, R25.reuse, RZ ;  /* 0x00000019001c7210 */ /* 0x0c0fe20007f1e0ff */
[----:B------:R1:W2:Y:S02]  /*1700*/  LDG.E.U8 R42, desc[UR60][R2.64] ;  /* 0x0000003c022a7981 */ /* 0x0002a4000c1e1100 */
[C---:B------:R-:W-:Y:S01]  /*1710*/  IMAD R52, R31.reuse, 0x2, R18 ;  /* 0x000000021f347824 */ /* 0x040fe200078e0212 */
[-C--:B------:R-:W-:Y:S01]  /*1720*/  LEA.HI.X.SX32 R29, R0, R4.reuse, 0x1, P0 ;  /* 0x00000004001d7211 */ /* 0x080fe200000f0eff */
[----:B------:R1:W2:Y:S02]  /*1730*/  LDG.E.U8 R71, desc[UR60][R16.64] ;  /* 0x0000003c10477981 */ /* 0x0002a4000c1e1100 */
[C---:B------:R-:W-:Y:S01]  /*1740*/  IMAD R0, R31.reuse, 0x2, R52 ;  /* 0x000000021f007824 */ /* 0x040fe200078e0234 */
[----:B------:R-:W-:Y:S01]  /*1750*/  LEA.HI.X.SX32 R51, R30, R4, 0x1, P1 ;  /* 0x000000041e337211 */ /* 0x000fe200008f0eff */
[----:B------:R-:W2:Y:S02]  /*1760*/  LDG.E.U8 R92, desc[UR60][R28.64] ;  /* 0x0000003c1c5c7981 */ /* 0x000ea4000c1e1100 */
[C---:B------:R-:W-:Y:S01]  /*1770*/  IMAD R30, R31.reuse, 0x4, R0 ;  /* 0x000000041f1e7824 */ /* 0x040fe200078e0200 */
[-C--:B---3--:R-:W-:Y:S01]  /*1780*/  IADD3 R10, P0, R8, R25.reuse, RZ ;  /* 0x00000019080a7210 */ /* 0x088fe20007f1e0ff */
[----:B------:R3:W2:Y:S02]  /*1790*/  LDG.E.U8 R109, desc[UR60][R50.64] ;  /* 0x0000003c326d7981 */ /* 0x0006a4000c1e1100 */
[----:B------:R-:W-:Y:S01]  /*17a0*/  IMAD R54, R31, 0x2, R30 ;  /* 0x000000021f367824 */ /* 0x000fe200078e021e */
[----:B0-----:R-:W-:-:S03]  /*17b0*/  IADD3 R14, P1, R18, R25, RZ ;  /* 0x00000019120e7210 */ /* 0x001fc60007f3e0ff */
[C---:B------:R-:W-:Y:S01]  /*17c0*/  IMAD R56, R31.reuse, 0x2, R54 ;  /* 0x000000021f387824 */ /* 0x040fe200078e0236 */
[-C--:B------:R-:W-:Y:S02]  /*17d0*/  LEA.HI.X.SX32 R11, R8, R4.reuse, 0x1, P0 ;  /* 0x00000004080b7211 */ /* 0x080fe400000f0eff */
[-C--:B-1----:R-:W-:Y:S02]  /*17e0*/  IADD3 R2, P0, R38, R25.reuse, RZ ;  /* 0x0000001926027210 */ /* 0x082fe40007f1e0ff */
[-C--:B------:R-:W-:Y:S01]  /*17f0*/  LEA.HI.X.SX32 R15, R18, R4.reuse, 0x1, P1 ;  /* 0x00000004120f7211 */ /* 0x080fe200008f0eff */
[C---:B------:R-:W-:Y:S01]  /*1800*/  IMAD R18, R31.reuse, 0x2, R56 ;  /* 0x000000021f127824 */ /* 0x040fe200078e0238 */
[-C--:B------:R-:W-:Y:S01]  /*1810*/  LEA.HI.X.SX32 R3, R38, R4.reuse, 0x1, P0 ;  /* 0x0000000426037211 */ /* 0x080fe200000f0eff */
[----:B------:R-:W2:Y:S02]  /*1820*/  LDG.E.U8 R10, desc[UR60][R10.64] ;  /* 0x0000003c0a0a7981 */ /* 0x000ea4000c1e1100 */
[C---:B------:R-:W-:Y:S01]  /*1830*/  IMAD R38, R31.reuse, 0x2, R18 ;  /* 0x000000021f267824 */ /* 0x040fe200078e0212 */
[CC--:B------:R-:W-:Y:S01]  /*1840*/  IADD3 R16, P0, R52.reuse, R25.reuse, RZ ;  /* 0x0000001934107210 */ /* 0x0c0fe20007f1e0ff */
[----:B------:R0:W2:Y:S02]  /*1850*/  LDG.E.U8 R8, desc[UR60][R2.64] ;  /* 0x0000003c02087981 */ /* 0x0000a4000c1e1100 */
[C---:B---3--:R-:W-:Y:S01]  /*1860*/  IMAD R50, R31.reuse, 0x2, R38 ;  /* 0x000000021f327824 */ /* 0x048fe200078e0226 */
[-C--:B------:R-:W-:Y:S01]  /*1870*/  LEA.HI.X.SX32 R17, R52, R4.reuse, 0x1, P0 ;  /* 0x0000000434117211 */ /* 0x080fe200000f0eff */
[----:B------:R1:W3:Y:S01]  /*1880*/  LDG.E.U8 R104, desc[UR60][R14.64] ;  /* 0x0000003c0e687981 */ /* 0x0002e2000c1e1100 */
[-C--:B------:R-:W-:Y:S01]  /*1890*/  IADD3 R28, P0, R0, R25.reuse, RZ ;  /* 0x00000019001c7210 */ /* 0x080fe20007f1e0ff */
[C---:B------:R-:W-:Y:S01]  /*18a0*/  IMAD R58, R31.reuse, 0x2, R50 ;  /* 0x000000021f3a7824 */ /* 0x040fe200078e0232 */
[----:B------:R-:W-:Y:S01]  /*18b0*/  IADD3 R52, P1, R30, R25, RZ ;  /* 0x000000191e347210 */ /* 0x000fe20007f3e0ff */
[----:B------:R1:W3:Y:S01]  /*18c0*/  LDG.E.U8 R51, desc[UR60][R16.64] ;  /* 0x0000003c10337981 */ /* 0x0002e2000c1e1100 */
[-C--:B------:R-:W-:Y:S01]  /*18d0*/  LEA.HI.X.SX32 R29, R0, R4.reuse, 0x1, P0 ;  /* 0x00000004001d7211 */ /* 0x080fe200000f0eff */
[----:B------:R-:W-:Y:S01]  /*18e0*/  IMAD R0, R31, 0x4, R58 ;  /* 0x000000041f007824 */ /* 0x000fe200078e023a */
[----:B------:R-:W-:-:S03]  /*18f0*/  LEA.HI.X.SX32 R53, R30, R4, 0x1, P1 ;  /* 0x000000041e357211 */ /* 0x000fc600008f0eff */
[C---:B------:R-:W-:Y:S01]  /*1900*/  IMAD R30, R31.reuse, 0x2, R0 ;  /* 0x000000021f1e7824 */ /* 0x040fe200078e0200 */
[CC--:B0-----:R-:W-:Y:S01]  /*1910*/  IADD3 R2, P0, R54.reuse, R25.reuse, RZ ;  /* 0x0000001936027210 */ /* 0x0c1fe20007f1e0ff */
[----:B------:R-:W3:Y:S02]  /*1920*/  LDG.E.U8 R90, desc[UR60][R28.64] ;  /* 0x0000003c1c5a7981 */ /* 0x000ee4000c1e1100 */
[C---:B------:R-:W-:Y:S01]  /*1930*/  IMAD R70, R31.reuse, 0x2, R30 ;  /* 0x000000021f467824 */ /* 0x040fe200078e021e */
[-C--:B------:R-:W-:Y:S01]  /*1940*/  LEA.HI.X.SX32 R3, R54, R4.reuse, 0x1, P0 ;  /* 0x0000000436037211 */ /* 0x080fe200000f0eff */
[----:B------:R0:W3:Y:S01]  /*1950*/  LDG.E.U8 R123, desc[UR60][R52.64] ;  /* 0x0000003c347b7981 */ /* 0x0000e2000c1e1100 */
[-C--:B------:R-:W-:Y:S01]  /*1960*/  IADD3 R54, P1, R18, R25.reuse, RZ ;  /* 0x0000001912367210 */ /* 0x080fe20007f3e0ff */
[C---:B------:R-:W-:Y:S01]  /*1970*/  IMAD R74, R31.reuse, 0x2, R70 ;  /* 0x000000021f4a7824 */ /* 0x040fe200078e0246 */
[----:B-1----:R-:W-:Y:S01]  /*1980*/  IADD3 R14, P0, R56, R25, RZ ;  /* 0x00000019380e7210 */ /* 0x002fe20007f1e0ff */
[----:B------:R1:W3:Y:S01]  /*1990*/  LDG.E.U8 R122, desc[UR60][R2.64] ;  /* 0x0000003c027a7981 */ /* 0x0002e2000c1e1100 */
[-C--:B------:R-:W-:Y:S01]  /*19a0*/  LEA.HI.X.SX32 R55, R18, R4.reuse, 0x1, P1 ;  /* 0x0000000412377211 */ /* 0x080fe200008f0eff */
[----:B------:R-:W-:Y:S01]  /*19b0*/  IMAD R18, R31, 0x2, R74 ;  /* 0x000000021f127824 */ /* 0x000fe200078e024a */
[----:B------:R-:W-:-:S02]  /*19c0*/  LEA.HI.X.SX32 R15, R56, R4, 0x1, P0 ;  /* 0x00000004380f7211 */ /* 0x000fc400000f0eff */
[-C--:B------:R-:W-:Y:S01]  /*19d0*/  IADD3 R16, P0, R38, R25.reuse, RZ ;  /* 0x0000001926107210 */ /* 0x080fe20007f1e0ff */
[C---:B------:R-:W-:Y:S01]  /*19e0*/  IMAD R78, R31.reuse, 0x2, R18 ;  /* 0x000000021f4e7824 */ /* 0x040fe200078e0212 */
[-C--:B0-----:R-:W-:Y:S01]  /*19f0*/  IADD3 R52, P1, R58, R25.reuse, RZ ;  /* 0x000000193a347210 */ /* 0x081fe20007f3e0ff */
[----:B------:R0:W3:Y:S01]  /*1a00*/  LDG.E.U8 R121, desc[UR60][R14.64] ;  /* 0x0000003c0e797981 */ /* 0x0000e2000c1e1100 */
[-C--:B------:R-:W-:Y:S01]  /*1a10*/  LEA.HI.X.SX32 R17, R38, R4.reuse, 0x1, P0 ;  /* 0x0000000426117211 */ /* 0x080fe200000f0eff */
[C---:B------:R-:W-:Y:S01]  /*1a20*/  IMAD R38, R31.reuse, 0x2, R78 ;  /* 0x000000021f267824 */ /* 0x040fe200078e024e */
[CC--:B------:R-:W-:Y:S01]  /*1a30*/  IADD3 R28, P0, R50.reuse, R25.reuse, RZ ;  /* 0x00000019321c7210 */ /* 0x0c0fe20007f1e0ff */
[----:B------:R-:W3:Y:S02]  /*1a40*/  LDG.E.U8 R120, desc[UR60][R54.64] ;  /* 0x0000003c36787981 */ /* 0x000ee4000c1e1100 */
[C---:B------:R-:W-:Y:S01]  /*1a50*/  IMAD R80, R31.reuse, 0x4, R38 ;  /* 0x000000041f507824 */ /* 0x040fe200078e0226 */
[-C--:B------:R-:W-:Y:S01]  /*1a60*/  LEA.HI.X.SX32 R29, R50, R4.reuse, 0x1, P0 ;  /* 0x00000004321d7211 */ /* 0x080fe200000f0eff */
[----:B------:R0:W3:Y:S02]  /*1a70*/  LDG.E.U8 R119, desc[UR60][R16.64] ;  /* 0x0000003c10777981 */ /* 0x0000e4000c1e1100 */
[C---:B------:R-:W-:Y:S01]  /*1a80*/  IMAD R50, R31.reuse, 0x2, R80 ;  /* 0x000000021f327824 */ /* 0x040fe200078e0250 */
[-C--:B------:R-:W-:Y:S01]  /*1a90*/  LEA.HI.X.SX32 R53, R58, R4.reuse, 0x1, P1 ;  /* 0x000000043a357211 */ /* 0x080fe200008f0eff */
[----:B------:R-:W3:Y:S02]  /*1aa0*/  LDG.E.U8 R118, desc[UR60][R28.64] ;  /* 0x0000003c1c767981 */ /* 0x000ee4000c1e1100 */
[C---:B------:R-:W-:Y:S01]  /*1ab0*/  IMAD R58, R31.reuse, 0x2, R50 ;  /* 0x000000021f3a7824 */ /* 0x040fe200078e0232 */
[C---:B------:R-:W-:Y:S01]  /*1ac0*/  IADD3 R56, P0, R0.reuse, R25, RZ ;  /* 0x0000001900387210 */ /* 0x040fe20007f1e0ff */
[----:B------:R0:W3:Y:S02]  /*1ad0*/  LDG.E.U8 R117, desc[UR60][R52.64] ;  /* 0x0000003c34757981 */ /* 0x0000e4000c1e1100 */
[----:B------:R-:W-:Y:S01]  /*1ae0*/  IMAD R82, R31, 0x2, R58 ;  /* 0x000000021f527824 */ /* 0x000fe200078e023a */
[----:B------:R-:W-:-:S02]  /*1af0*/  LEA.HI.X.SX32 R57, R0, R4, 0x1, P0 ;  /* 0x0000000400397211 */ /* 0x000fc400000f0eff */
[-C--:B------:R-:W-:Y:S01]  /*1b00*/  IADD3 R72, P0, R30, R25.reuse, RZ ;  /* 0x000000191e487210 */ /* 0x080fe20007f1e0ff */
[C---:B------:R-:W-:Y:S01]  /*1b10*/  IMAD R86, R31.reuse, 0x2, R82 ;  /* 0x000000021f567824 */ /* 0x040fe200078e0252 */
[-C--:B-1----:R-:W-:Y:S01]  /*1b20*/  IADD3 R2, P1, R70, R25.reuse, RZ ;  /* 0x0000001946027210 */ /* 0x082fe20007f3e0ff */
[----:B------:R-:W3:Y:S01]  /*1b30*/  LDG.E.U8 R103, desc[UR60][R56.64] ;  /* 0x0000003c38677981 */ /* 0x000ee2000c1e1100 */
[-C--:B------:R-:W-:Y:S01]  /*1b40*/  LEA.HI.X.SX32 R73, R30, R4.reuse, 0x1, P0 ;  /* 0x000000041e497211 */ /* 0x080fe200000f0eff */
[C---:B------:R-:W-:Y:S01]  /*1b50*/  IMAD R30, R31.reuse, 0x2, R86 ;  /* 0x000000021f1e7824 */ /* 0x040fe200078e0256 */
[-C--:B------:R-:W-:Y:S02]  /*1b60*/  LEA.HI.X.SX32 R3, R70, R4.reuse, 0x1, P1 ;  /* 0x0000000446037211 */ /* 0x080fe400008f0eff */
[-C--:B0-----:R-:W-:Y:S01]  /*1b70*/  IADD3 R14, P0, R74, R25.reuse, RZ ;  /* 0x000000194a0e7210 */ /* 0x081fe20007f1e0ff */
[C---:B------:R-:W-:Y:S01]  /*1b80*/  IMAD R70, R31.reuse, 0x2, R30 ;  /* 0x000000021f467824 */ /* 0x040fe200078e021e */
[-C--:B------:R-:W-:Y:S01]  /*1b90*/  IADD3 R16, P1, R78, R25.reuse, RZ ;  /* 0x000000194e107210 */ /* 0x080fe20007f3e0ff */
[----:B------:R0:W3:Y:S01]  /*1ba0*/  LDG.E.U8 R102, desc[UR60][R72.64] ;  /* 0x0000003c48667981 */ /* 0x0000e2000c1e1100 */
[-C--:B------:R-:W-:Y:S01]  /*1bb0*/  LEA.HI.X.SX32 R15, R74, R4.reuse, 0x1, P0 ;  /* 0x000000044a0f7211 */ /* 0x080fe200000f0eff */
[C---:B------:R-:W-:Y:S01]  /*1bc0*/  IMAD R74, R31.reuse, 0x4, R70 ;  /* 0x000000041f4a7824 */ /* 0x040fe200078e0246 */
[CC--:B------:R-:W-:Y:S01]  /*1bd0*/  IADD3 R54, P0, R18.reuse, R25.reuse, RZ ;  /* 0x0000001912367210 */ /* 0x0c0fe20007f1e0ff */
        /* <DEDUP_REMOVED lines=8> */
[----:B------:R-:W-:-:S03]  /*1c60*/  LEA.HI.X.SX32 R53, R38, R4, 0x1, P0 ;  /* 0x0000000426357211 */ /* 0x000fc600000f0eff */
[C---:B------:R-:W-:Y:S01]  /*1c70*/  IMAD R38, R31.reuse, 0x2, R108 ;  /* 0x000000021f267824 */ /* 0x040fe200078e026c */
[-C--:B------:R-:W-:Y:S01]  /*1c80*/  LEA.HI.X.SX32 R17, R78, R4.reuse, 0x1, P1 ;  /* 0x000000044e117211 */ /* 0x080fe200008f0eff */
[----:B------:R-:W3:Y:S01]  /*1c90*/  LDG.E.U8 R97, desc[UR60][R52.64] ;  /* 0x0000003c34617981 */ /* 0x000ee2000c1e1100 */
[-C--:B------:R-:W-:Y:S01]  /*1ca0*/  IADD3 R28, P1, R50, R25.reuse, RZ ;  /* 0x00000019321c7210 */ /* 0x080fe20007f3e0ff */
[C---:B------:R-:W-:Y:S01]  /*1cb0*/  IMAD R110, R31.reuse, 0x2, R38 ;  /* 0x000000021f6e7824 */ /* 0x040fe200078e0226 */
[----:B0-----:R-:W-:Y:S01]  /*1cc0*/  IADD3 R72, P0, R80, R25, RZ ;  /* 0x0000001950487210 */ /* 0x001fe20007f1e0ff */
[----:B------:R-:W3:Y:S01]  /*1cd0*/  LDG.E.U8 R98, desc[UR60][R16.64] ;  /* 0x0000003c10627981 */ /* 0x000ee2000c1e1100 */
[----:B------:R-:W-:Y:S01]  /*1ce0*/  LEA.HI.X.SX32 R29, R50, R4, 0x1, P1 ;  /* 0x00000004321d7211 */ /* 0x000fe200008f0eff */
[----:B------:R-:W-:-:S04]  /*1cf0*/  IMAD R50, R31, 0x2, R110 ;  /* 0x000000021f327824 */ /* 0x000fc800078e026e */
[C---:B------:R-:W-:Y:S01]  /*1d00*/  IMAD R0, R31.reuse, 0x4, R50 ;  /* 0x000000041f007824 */ /* 0x040fe200078e0232 */
[-C--:B------:R-:W-:Y:S01]  /*1d10*/  LEA.HI.X.SX32 R73, R80, R4.reuse, 0x1, P0 ;  /* 0x0000000450497211 */ /* 0x080fe200000f0eff */
[----:B------:R0:W3:Y:S02]  /*1d20*/  LDG.E.U8 R83, desc[UR60][R28.64] ;  /* 0x0000003c1c537981 */ /* 0x0000e4000c1e1100 */
[C---:B------:R-:W-:Y:S01]  /*1d30*/  IMAD R18, R31.reuse, 0x2, R0 ;  /* 0x000000021f127824 */ /* 0x040fe200078e0200 */
[CC--:B------:R-:W-:Y:S01]  /*1d40*/  IADD3 R56, P0, R58.reuse, R25.reuse, RZ ;  /* 0x000000193a387210 */ /* 0x0c0fe20007f1e0ff */
[----:B------:R-:W3:Y:S02]  /*1d50*/  LDG.E.U8 R84, desc[UR60][R72.64] ;  /* 0x0000003c48547981 */ /* 0x000ee4000c1e1100 */
[C---:B-1----:R-:W-:Y:S01]  /*1d60*/  IMAD R2, R31.reuse, 0x2, R18 ;  /* 0x000000021f027824 */ /* 0x042fe200078e0212 */
[----:B------:R-:W-:Y:S02]  /*1d70*/  LEA.HI.X.SX32 R57, R58, R4, 0x1, P0 ;  /* 0x000000043a397211 */ /* 0x000fe400000f0eff */
[-C--:B------:R-:W-:Y:S01]  /*1d80*/  IADD3 R54, P0, R82, R25.reuse, RZ ;  /* 0x0000001952367210 */ /* 0x080fe20007f1e0ff */
[----:B------:R-:W-:Y:S01]  /*1d90*/  IMAD R27, R31, 0x2, R2 ;  /* 0x000000021f1b7824 */ /* 0x000fe200078e0202 */
[----:B------:R-:W-:-:S02]  /*1da0*/  IADD3 R14, P1, R86, R25, RZ ;  /* 0x00000019560e7210 */ /* 0x000fc40007f3e0ff */
[-C--:B------:R-:W-:Y:S01]  /*1db0*/  LEA.HI.X.SX32 R55, R82, R4.reuse, 0x1, P0 ;  /* 0x0000000452377211 */ /* 0x080fe200000f0eff */
[C---:B0-----:R-:W-:Y:S01]  /*1dc0*/  IMAD R29, R31.reuse, 0x2, R27 ;  /* 0x000000021f1d7824 */ /* 0x041fe200078e021b */
[-C--:B------:R-:W-:Y:S01]  /*1dd0*/  IADD3 R16, P0, R30, R25.reuse, RZ ;  /* 0x000000191e107210 */ /* 0x080fe20007f1e0ff */
[----:B------:R-:W3:Y:S01]  /*1de0*/  LDG.E.U8 R82, desc[UR60][R56.64] ;  /* 0x0000003c38527981 */ /* 0x000ee2000c1e1100 */
[-C--:B------:R-:W-:Y:S01]  /*1df0*/  LEA.HI.X.SX32 R15, R86, R4.reuse, 0x1, P1 ;  /* 0x00000004560f7211 */ /* 0x080fe200008f0eff */
[C---:B------:R-:W-:Y:S01]  /*1e00*/  IMAD R28, R31.reuse, 0x2, R29 ;  /* 0x000000021f1c7824 */ /* 0x040fe200078e021d */
[----:B------:R-:W-:Y:S01]  /*1e10*/  LEA.HI.X.SX32 R17, R30, R4, 0x1, P0 ;  /* 0x000000041e117211 */ /* 0x000fe200000f0eff */
[----:B------:R-:W3:Y:S02]  /*1e20*/  LDG.E.U8 R81, desc[UR60][R54.64] ;  /* 0x0000003c36517981 */ /* 0x000ee4000c1e1100 */
[C---:B------:R-:W-:Y:S02]  /*1e30*/  IMAD R3, R31.reuse, 0x2, R28 ;  /* 0x000000021f037824 */ /* 0x040fe400078e021c */
[----:B------:R0:W3:Y:S04]  /*1e40*/  LDG.E.U8 R80, desc[UR60][R14.64] ;  /* 0x0000003c0e507981 */ /* 0x0000e8000c1e1100 */
[----:B------:R1:W3:Y:S01]  /*1e50*/  LDG.E.U8 R79, desc[UR60][R16.64] ;  /* 0x0000003c104f7981 */ /* 0x0002e2000c1e1100 */
[----:B0-----:R-:W-:Y:S01]  /*1e60*/  IADD3 R14, P1, R74, R25, RZ ;  /* 0x000000194a0e7210 */ /* 0x001fe20007f3e0ff */
[----:B-1----:R-:W-:-:S03]  /*1e70*/  IMAD R17, R31, 0x4, R3 ;  /* 0x000000041f117824 */ /* 0x002fc600078e0203 */
[----:B------:R-:W-:Y:S01]  /*1e80*/  LEA.HI.X.SX32 R15, R74, R4, 0x1, P1 ;  /* 0x000000044a0f7211 */ /* 0x000fe200008f0eff */
[----:B------:R-:W-:-:S04]  /*1e90*/  IMAD R5, R31, 0x2, R17 ;  /* 0x000000021f057824 */ /* 0x000fc800078e0211 */
[----:B------:R0:W3:Y:S01]  /*1ea0*/  LDG.E.U8 R58, desc[UR60][R14.64] ;  /* 0x0000003c0e3a7981 */ /* 0x0000e2000c1e1100 */
[----:B------:R-:W-:-:S04]  /*1eb0*/  IADD3 R52, P0, R70, R25, RZ ;  /* 0x0000001946347210 */ /* 0x000fc80007f1e0ff */
[----:B------:R-:W-:Y:S01]  /*1ec0*/  LEA.HI.X.SX32 R53, R70, R4, 0x1, P0 ;  /* 0x0000000446357211 */ /* 0x000fe200000f0eff */
[----:B0-----:R-:W-:Y:S01]  /*1ed0*/  IMAD R15, R31, 0x2, R5 ;  /* 0x000000021f0f7824 */ /* 0x001fe200078e0205 */
[----:B------:R-:W-:-:S03]  /*1ee0*/  IADD3 R56, P0, R94, R25, RZ ;  /* 0x000000195e387210 */ /* 0x000fc60007f1e0ff */
[----:B------:R0:W3:Y:S01]  /*1ef0*/  LDG.E.U8 R78, desc[UR60][R52.64] ;  /* 0x0000003c344e7981 */ /* 0x0000e2000c1e1100 */
[----:B------:R-:W-:Y:S01]  /*1f00*/  IMAD R16, R31, 0x2, R15 ;  /* 0x000000021f107824 */ /* 0x000fe200078e020f */
[----:B------:R-:W-:-:S03]  /*1f10*/  LEA.HI.X.SX32 R57, R94, R4, 0x1, P0 ;  /* 0x000000045e397211 */ /* 0x000fc600000f0eff */
[C---:B------:R-:W-:Y:S01]  /*1f20*/  IMAD R13, R31.reuse, 0x2, R16 ;  /* 0x000000021f0d7824 */ /* 0x040fe200078e0210 */
[-C--:B------:R-:W-:Y:S02]  /*1f30*/  IADD3 R54, P0, R96, R25.reuse, RZ ;  /* 0x0000001960367210 */ /* 0x080fe40007f1e0ff */
[----:B------:R-:W3:Y:S01]  /*1f40*/  LDG.E.U8 R57, desc[UR60][R56.64] ;  /* 0x0000003c38397981 */ /* 0x000ee2000c1e1100 */
[-C--:B0-----:R-:W-:Y:S01]  /*1f50*/  IADD3 R52, P1, R108, R25.reuse, RZ ;  /* 0x000000196c347210 */ /* 0x081fe20007f3e0ff */
[C---:B------:R-:W-:Y:S01]  /*1f60*/  IMAD R14, R31.reuse, 0x2, R13 ;  /* 0x000000021f0e7824 */ /* 0x040fe200078e020d */
[-C--:B------:R-:W-:Y:S02]  /*1f70*/  LEA.HI.X.SX32 R55, R96, R4.reuse, 0x1, P0 ;  /* 0x0000000460377211 */ /* 0x080fe400000f0eff */
[-C--:B------:R-:W-:Y:S01]  /*1f80*/  LEA.HI.X.SX32 R53, R108, R4.reuse, 0x1, P1 ;  /* 0x000000046c357211 */ /* 0x080fe200008f0eff */
[C---:B------:R-:W-:Y:S01]  /*1f90*/  IMAD R11, R31.reuse, 0x2, R14 ;  /* 0x000000021f0b7824 */ /* 0x040fe200078e020e */
[C---:B------:R-:W-:Y:S01]  /*1fa0*/  IADD3 R74, P0, R38.reuse, R25, RZ ;  /* 0x00000019264a7210 */ /* 0x040fe20007f1e0ff */
[----:B------:R-:W3:Y:S02]  /*1fb0*/  LDG.E.U8 R56, desc[UR60][R54.64] ;  /* 0x0000003c36387981 */ /* 0x000ee4000c1e1100 */
[----:B------:R-:W-:Y:S01]  /*1fc0*/  IMAD R30, R31, 0x4, R11 ;  /* 0x000000041f1e7824 */ /* 0x000fe200078e020b */
[----:B------:R-:W-:-:S02]  /*1fd0*/  LEA.HI.X.SX32 R75, R38, R4, 0x1, P0 ;  /* 0x00000004264b7211 */ /* 0x000fc400000f0eff */
[CC--:B------:R-:W-:Y:S01]  /*1fe0*/  IADD3 R72, P1, R50.reuse, R25.reuse, RZ ;  /* 0x0000001932487210 */ /* 0x0c0fe20007f3e0ff */
[C---:B------:R-:W-:Y:S01]  /*1ff0*/  IMAD R38, R31.reuse, 0x2, R30 ;  /* 0x000000021f267824 */ /* 0x040fe200078e021e */
[----:B------:R0:W3:Y:S02]  /*2000*/  LDG.E.U8 R55, desc[UR60][R52.64] ;  /* 0x0000003c34377981 */ /* 0x0000e4000c1e1100 */
[----:B------:R-:W-:Y:S01]  /*2010*/  LEA.HI.X.SX32 R73, R50, R4, 0x1, P1 ;  /* 0x0000000432497211 */ /* 0x000fe200008f0eff */
[----:B------:R-:W-:Y:S01]  /*2020*/  IMAD R50, R31, 0x2, R38 ;  /* 0x000000021f327824 */ /* 0x000fe200078e0226 */
[----:B------:R1:W3:Y:S01]  /*2030*/  LDG.E.U8 R54, desc[UR60][R74.64] ;  /* 0x0000003c4a367981 */ /* 0x0002e2000c1e1100 */
[----:B0-----:R-:W-:-:S04]  /*2040*/  IADD3 R52, P0, R110, R25, RZ ;  /* 0x000000196e347210 */ /* 0x001fc80007f1e0ff */
[----:B------:R-:W-:Y:S02]  /*2050*/  LEA.HI.X.SX32 R53, R110, R4, 0x1, P0 ;  /* 0x000000046e357211 */ /* 0x000fe400000f0eff */
[----:B------:R-:W-:-:S04]  /*2060*/  IADD3 R94, P0, R30, R25, RZ ;  /* 0x000000191e5e7210 */ /* 0x000fc80007f1e0ff */
[-C--:B------:R-:W-:Y:S01]  /*2070*/  LEA.HI.X.SX32 R95, R30, R4.reuse, 0x1, P0 ;  /* 0x000000041e5f7211 */ /* 0x080fe200000f0eff */
[C---:B------:R-:W-:Y:S01]  /*2080*/  IMAD R30, R31.reuse, 0x2, R50 ;  /* 0x000000021f1e7824 */ /* 0x040fe200078e0232 */
[----:B------:R-:W3:Y:S03]  /*2090*/  LDG.E.U8 R53, desc[UR60][R52.64] ;  /* 0x0000003c34357981 */ /* 0x000ee6000c1e1100 */
[----:B------:R-:W-:Y:S01]  /*20a0*/  IMAD R86, R31, 0x2, R30 ;  /* 0x000000021f567824 */ /* 0x000fe200078e021e */
[C---:B-1----:R-:W-:Y:S01]  /*20b0*/  IADD3 R74, P1, R50.reuse, R25, RZ ;  /* 0x00000019324a7210 */ /* 0x042fe20007f3e0ff */
[----:B------:R-:W3:Y:S04]  /*20c0*/  LDG.E.U8 R70, desc[UR60][R94.64] ;  /* 0x0000003c5e467981 */ /* 0x000ee8000c1e1100 */
[----:B------:R0:W3:Y:S01]  /*20d0*/  LDG.E.U8 R52, desc[UR60][R72.64] ;  /* 0x0000003c48347981 */ /* 0x0000e2000c1e1100 */
[----:B------:R-:W-:-:S02]  /*20e0*/  LEA.HI.X.SX32 R75, R50, R4, 0x1, P1 ;  /* 0x00000004324b7211 */ /* 0x000fc400008f0eff */
[----:B0-----:R-:W-:-:S04]  /*20f0*/  IADD3 R72, P0, R38, R25, RZ ;  /* 0x0000001926487210 */ /* 0x001fc80007f1e0ff */
[----:B------:R-:W-:Y:S01]  /*2100*/  LEA.HI.X.SX32 R73, R38, R4, 0x1, P0 ;  /* 0x0000000426497211 */ /* 0x000fe200000f0eff */
[----:B------:R-:W-:Y:S01]  /*2110*/  IMAD R38, R31, 0x2, R86 ;  /* 0x000000021f267824 */ /* 0x000fe200078e0256 */
[----:B------:R-:W-:-:S03]  /*2120*/  IADD3 R110, P0, R30, R25, RZ ;  /* 0x000000191e6e7210 */ /* 0x000fc60007f1e0ff */
[C---:B------:R-:W-:Y:S01]  /*2130*/  IMAD R50, R31.reuse, 0x2, R38 ;  /* 0x000000021f327824 */ /* 0x040fe200078e0226 */
[----:B------:R-:W-:Y:S01]  /*2140*/  LEA.HI.X.SX32 R111, R30, R4, 0x1, P0 ;  /* 0x000000041e6f7211 */ /* 0x000fe200000f0eff */
[----:B------:R-:W3:Y:S02]  /*2150*/  LDG.E.U8 R72, desc[UR60][R72.64] ;  /* 0x0000003c48487981 */ /* 0x000ee4000c1e1100 */
[C---:B------:R-:W-:Y:S02]  /*2160*/  IMAD R96, R31.reuse, 0x4, R50 ;  /* 0x000000041f607824 */ /* 0x040fe400078e0232 */
[----:B------:R0:W3:Y:S02]  /*2170*/  LDG.E.U8 R30, desc[UR60][R74.64] ;  /* 0x0000003c4a1e7981 */ /* 0x0000e4000c1e1100 */
[----:B------:R-:W-:Y:S02]  /*2180*/  IMAD R108, R31, 0x2, R96 ;  /* 0x000000021f6c7824 */ /* 0x000fe400078e0260 */
[----:B------:R1:W3:Y:S01]  /*2190*/  LDG.E.U8 R47, desc[UR60][R110.64] ;  /* 0x0000003c6e2f7981 */ /* 0x0002e2000c1e1100 */
[----:B0-----:R-:W-:-:S04]  /*21a0*/  IADD3 R74, P0, R86, R25, RZ ;  /* 0x00000019564a7210 */ /* 0x001fc80007f1e0ff */
[----:B------:R-:W-:Y:S01]  /*21b0*/  LEA.HI.X.SX32 R75, R86, R4, 0x1, P0 ;  /* 0x00000004564b7211 */ /* 0x000fe200000f0eff */
[----:B------:R-:W-:Y:S01]  /*21c0*/  IMAD R86, R31, 0x2, R108 ;  /* 0x000000021f567824 */ /* 0x000fe200078e026c */
[----:B------:R-:W-:-:S03]  /*21d0*/  IADD3 R112, P0, R50, R25, RZ ;  /* 0x0000001932707210 */ /* 0x000fc60007f1e0ff */
[C---:B------:R-:W-:Y:S01]  /*21e0*/  IMAD R114, R31.reuse, 0x2, R86 ;  /* 0x000000021f727824 */ /* 0x040fe200078e0256 */
[----:B------:R-:W-:Y:S01]  /*21f0*/  LEA.HI.X.SX32 R113, R50, R4, 0x1, P0 ;  /* 0x0000000432717211 */ /* 0x000fe200000f0eff */
[----:B------:R-:W3:Y:S02]  /*2200*/  LDG.E.U8 R74, desc[UR60][R74.64] ;  /* 0x0000003c4a4a7981 */ /* 0x000ee4000c1e1100 */
[----:B------:R-:W-:Y:S01]  /*2210*/  IMAD R50, R31, 0x2, R114 ;  /* 0x000000021f327824 */ /* 0x000fe200078e0272 */
[----:B-1----:R-:W-:-:S03]  /*2220*/  IADD3 R110, P0, R96, R25, RZ ;  /* 0x00000019606e7210 */ /* 0x002fc60007f1e0ff */
[----:B------:R-:W-:Y:S01]  /*2230*/  IMAD R116, R31, 0x2, R50 ;  /* 0x000000021f747824 */ /* 0x000fe200078e0232 */
[----:B------:R-:W-:-:S03]  /*2240*/  LEA.HI.X.SX32 R111, R96, R4, 0x1, P0 ;  /* 0x00000004606f7211 */ /* 0x000fc600000f0eff */
[C---:B------:R-:W-:Y:S01]  /*2250*/  IMAD R96, R31.reuse, 0x2, R116 ;  /* 0x000000021f607824 */ /* 0x040fe200078e0274 */
[----:B------:R0:W3:Y:S01]  /*2260*/  LDG.E.U8 R75, desc[UR60][R112.64] ;  /* 0x0000003c704b7981 */ /* 0x0000e2000c1e1100 */
[CC--:B------:R-:W-:Y:S02]  /*2270*/  IADD3 R94, P1, R38.reuse, R25.reuse, RZ ;  /* 0x00000019265e7210 */ /* 0x0c0fe40007f3e0ff */
[C---:B------:R-:W-:Y:S01]  /*2280*/  IMAD R124, R31.reuse, 0x4, R96 ;  /* 0x000000041f7c7824 */ /* 0x040fe200078e0260 */
[----:B------:R1:W3:Y:S01]  /*2290*/  LDG.E.U8 R69, desc[UR60][R110.64] ;  /* 0x0000003c6e457981 */ /* 0x0002e2000c1e1100 */
[----:B------:R-:W-:Y:S02]  /*22a0*/  LEA.HI.X.SX32 R95, R38, R4, 0x1, P1 ;  /* 0x00000004265f7211 */ /* 0x000fe400008f0eff */
[----:B------:R-:W-:Y:S01]  /*22b0*/  IMAD R126, R31, 0x2, R124 ;  /* 0x000000021f7e7824 */ /* 0x000fe200078e027c */
[----:B0-----:R-:W-:-:S03]  /*22c0*/  IADD3 R112, P0, R86, R25, RZ ;  /* 0x0000001956707210 */ /* 0x001fc60007f1e0ff */
[----:B------:R-:W-:Y:S01]  /*22d0*/  IMAD R128, R31, 0x2, R126 ;  /* 0x000000021f807824 */ /* 0x000fe200078e027e */
[----:B------:R0:W3:Y:S01]  /*22e0*/  LDG.E.U8 R38, desc[UR60][R94.64] ;  /* 0x0000003c5e267981 */ /* 0x0000e2000c1e1100 */
[----:B------:R-:W-:Y:S02]  /*22f0*/  LEA.HI.X.SX32 R113, R86, R4, 0x1, P0 ;  /* 0x0000000456717211 */ /* 0x000fe400000f0eff */
[----:B-1----:R-:W-:-:S04]  /*2300*/  IADD3 R110, P0, R114, R25, RZ ;  /* 0x00000019726e7210 */ /* 0x002fc80007f1e0ff */
[----:B------:R-:W-:Y:S01]  /*2310*/  LEA.HI.X.SX32 R111, R114, R4, 0x1, P0 ;  /* 0x00000004726f7211 */ /* 0x000fe200000f0eff */
[----:B------:R-:W-:Y:S01]  /*2320*/  IMAD R114, R31, 0x2, R128 ;  /* 0x000000021f727824 */ /* 0x000fe200078e0280 */
[----:B0-----:R-:W-:-:S03]  /*2330*/  IADD3 R94, P1, R108, R25, RZ ;  /* 0x000000196c5e7210 */ /* 0x001fc60007f3e0ff */
[C---:B------:R-:W-:Y:S01]  /*2340*/  IMAD R130, R31.reuse, 0x2, R114 ;  /* 0x000000021f827824 */ /* 0x040fe200078e0272 */
[----:B------:R-:W-:Y:S01]  /*2350*/  LEA.HI.X.SX32 R95, R108, R4, 0x1, P1 ;  /* 0x000000046c5f7211 */ /* 0x000fe200008f0eff */
[----:B------:R-:W3:Y:S04]  /*2360*/  LDG.E.U8 R73, desc[UR60][R110.64] ;  /* 0x0000003c6e497981 */ /* 0x000ee8000c1e1100 */
[----:B------:R0:W3:Y:S01]  /*2370*/  LDG.E.U8 R108, desc[UR60][R112.64] ;  /* 0x0000003c706c7981 */ /* 0x0000e2000c1e1100 */
[----:B------:R-:W-:-:S03]  /*2380*/  IMAD R132, R31, 0x2, R130 ;  /* 0x000000021f847824 */ /* 0x000fc600078e0282 */
[----:B------:R1:W3:Y:S01]  /*2390*/  LDG.E.U8 R86, desc[UR60][R94.64] ;  /* 0x0000003c5e567981 */ /* 0x0002e2000c1e1100 */
[----:B0-----:R-:W-:Y:S01]  /*23a0*/  IADD3 R112, P0, R116, R25, RZ ;  /* 0x0000001974707210 */ /* 0x001fe20007f1e0ff */
[----:B------:R-:W-:-:S03]  /*23b0*/  IMAD R134, R31, 0x2, R132 ;  /* 0x000000021f867824 */ /* 0x000fc600078e0284 */
[-C--:B------:R-:W-:Y:S02]  /*23c0*/  LEA.HI.X.SX32 R113, R116, R4.reuse, 0x1, P0 ;  /* 0x0000000474717211 */ /* 0x080fe400000f0eff */
[-C--:B------:R-:W-:Y:S02]  /*23d0*/  IADD3 R110, P0, R96, R25.reuse, RZ ;  /* 0x00000019606e7210 */ /* 0x080fe40007f1e0ff */
[----:B-1----:R-:W-:Y:S01]  /*23e0*/  IADD3 R94, P1, R50, R25, RZ ;  /* 0x00000019325e7210 */ /* 0x002fe20007f3e0ff */
[----:B------:R0:W3:Y:S01]  /*23f0*/  LDG.E.U8 R7, desc[UR60][R112.64] ;  /* 0x0000003c70077981 */ /* 0x0000e2000c1e1100 */
[----:B------:R-:W-:Y:S01]  /*2400*/  LEA.HI.X.SX32 R111, R96, R4, 0x1, P0 ;  /* 0x00000004606f7211 */ /* 0x000fe200000f0eff */
[----:B------:R-:W-:-:S04]  /*2410*/  IMAD R96, R31, 0x4, R134 ;  /* 0x000000041f607824 */ /* 0x000fc800078e0286 */
        /* <DEDUP_REMOVED lines=8> */
[C---:B------:R-:W-:Y:S01]  /*24a0*/  IMAD R152, R31.reuse, 0x2, R150 ;  /* 0x000000021f987824 */ /* 0x040fe200078e0296 */
[----:B------:R-:W-:Y:S02]  /*24b0*/  LEA.HI.X.SX32 R95, R50, R4, 0x1, P1 ;  /* 0x00000004325f7211 */ /* 0x000fe400008f0eff */
[-C--:B0-----:R-:W-:Y:S01]  /*24c0*/  IADD3 R112, P0, R126, R25.reuse, RZ ;  /* 0x000000197e707210 */ /* 0x081fe20007f1e0ff */
[C---:B------:R-:W-:Y:S01]  /*24d0*/  IMAD R154, R31.reuse, 0x2, R152 ;  /* 0x000000021f9a7824 */ /* 0x040fe200078e0298 */
[----:B------:R-:W3:Y:S03]  /*24e0*/  LDG.E.U8 R50, desc[UR60][R110.64] ;  /* 0x0000003c6e327981 */ /* 0x000ee6000c1e1100 */
[C---:B------:R-:W-:Y:S01]  /*24f0*/  IMAD R156, R31.reuse, 0x2, R154 ;  /* 0x000000021f9c7824 */ /* 0x040fe200078e029a */
[----:B------:R0:W3:Y:S03]  /*2500*/  LDG.E.U8 R49, desc[UR60][R94.64] ;  /* 0x0000003c5e317981 */ /* 0x0000e6000c1e1100 */
[----:B------:R-:W-:Y:S01]  /*2510*/  IMAD R158, R31, 0x2, R156 ;  /* 0x000000021f9e7824 */ /* 0x000fe200078e029c */
[----:B0-----:R-:W-:-:S03]  /*2520*/  IADD3 R94, P1, R124, R25, RZ ;  /* 0x000000197c5e7210 */ /* 0x001fc60007f3e0ff */
[----:B------:R-:W-:Y:S01]  /*2530*/  IMAD R240, R31, 0x2, R158 ;  /* 0x000000021ff07824 */ /* 0x000fe200078e029e */
[----:B------:R-:W-:-:S03]  /*2540*/  LEA.HI.X.SX32 R95, R124, R4, 0x1, P1 ;  /* 0x000000047c5f7211 */ /* 0x000fc600008f0eff */
[C---:B------:R-:W-:Y:S01]  /*2550*/  IMAD R242, R31.reuse, 0x4, R240 ;  /* 0x000000041ff27824 */ /* 0x040fe200078e02f0 */
[-C--:B------:R-:W-:Y:S02]  /*2560*/  LEA.HI.X.SX32 R113, R126, R4.reuse, 0x1, P0 ;  /* 0x000000047e717211 */ /* 0x080fe400000f0eff */
[CC--:B------:R-:W-:Y:S01]  /*2570*/  IADD3 R110, P0, R128.reuse, R25.reuse, RZ ;  /* 0x00000019806e7210 */ /* 0x0c0fe20007f1e0ff */
[----:B------:R0:W3:Y:S01]  /*2580*/  LDG.E.U8 R116, desc[UR60][R94.64] ;  /* 0x0000003c5e747981 */ /* 0x0000e2000c1e1100 */
[C---:B------:R-:W-:Y:S02]  /*2590*/  IMAD R244, R31.reuse, 0x2, R242 ;  /* 0x000000021ff47824 */ /* 0x040fe400078e02f2 */
[----:B------:R-:W-:Y:S01]  /*25a0*/  LEA.HI.X.SX32 R111, R128, R4, 0x1, P0 ;  /* 0x00000004806f7211 */ /* 0x000fe200000f0eff */
[----:B------:R-:W3:Y:S01]  /*25b0*/  LDG.E.U8 R115, desc[UR60][R112.64] ;  /* 0x0000003c70737981 */ /* 0x000ee2000c1e1100 */
[-C--:B------:R-:W-:Y:S02]  /*25c0*/  IADD3 R124, P0, R130, R25.reuse, RZ ;  /* 0x00000019827c7210 */ /* 0x080fe40007f1e0ff */
[----:B0-----:R-:W-:Y:S01]  /*25d0*/  IADD3 R94, P1, R114, R25, RZ ;  /* 0x00000019725e7210 */ /* 0x001fe20007f3e0ff */
[----:B------:R-:W-:-:S03]  /*25e0*/  IMAD R246, R31, 0x2, R244 ;  /* 0x000000021ff67824 */ /* 0x000fc600078e02f4 */
[-C--:B------:R-:W-:Y:S02]  /*25f0*/  LEA.HI.X.SX32 R95, R114, R4.reuse, 0x1, P1 ;  /* 0x00000004725f7211 */ /* 0x080fe400008f0eff */
[----:B------:R0:W3:Y:S01]  /*2600*/  LDG.E.U8 R114, desc[UR60][R110.64] ;  /* 0x0000003c6e727981 */ /* 0x0000e2000c1e1100 */
[----:B------:R-:W-:Y:S01]  /*2610*/  LEA.HI.X.SX32 R125, R130, R4, 0x1, P0 ;  /* 0x00000004827d7211 */ /* 0x000fe200000f0eff */
[----:B------:R-:W-:Y:S02]  /*2620*/  IMAD R248, R31, 0x2, R246 ;  /* 0x000000021ff87824 */ /* 0x000fe400078e02f6 */
[----:B------:R1:W3:Y:S01]  /*2630*/  LDG.E.U8 R113, desc[UR60][R94.64] ;  /* 0x0000003c5e717981 */ /* 0x0002e2000c1e1100 */
[----:B0-----:R-:W-:-:S03]  /*2640*/  IADD3 R110, P0, R132, R25, RZ ;  /* 0x00000019846e7210 */ /* 0x001fc60007f1e0ff */
[----:B------:R0:W3:Y:S01]  /*2650*/  LDG.E.U8 R112, desc[UR60][R124.64] ;  /* 0x0000003c7c707981 */ /* 0x0000e2000c1e1100 */
[-C--:B-1----:R-:W-:Y:S02]  /*2660*/  IADD3 R94, P1, R134, R25.reuse, RZ ;  /* 0x00000019865e7210 */ /* 0x082fe40007f3e0ff */
[-C--:B------:R-:W-:Y:S01]  /*2670*/  LEA.HI.X.SX32 R111, R132, R4.reuse, 0x1, P0 ;  /* 0x00000004846f7211 */ /* 0x080fe200000f0eff */
[C---:B------:R-:W-:Y:S01]  /*2680*/  IMAD R250, R31.reuse, 0x2, R248 ;  /* 0x000000021ffa7824 */ /* 0x040fe200078e02f8 */
[-C--:B------:R-:W-:Y:S02]  /*2690*/  LEA.HI.X.SX32 R95, R134, R4.reuse, 0x1, P1 ;  /* 0x00000004865f7211 */ /* 0x080fe400008f0eff */
[CC--:B------:R-:W-:Y:S01]  /*26a0*/  IADD3 R126, P0, R96.reuse, R25.reuse, RZ ;  /* 0x00000019607e7210 */ /* 0x0c0fe20007f1e0ff */
[C---:B------:R-:W-:Y:S01]  /*26b0*/  IMAD R252, R31.reuse, 0x2, R250 ;  /* 0x000000021ffc7824 */ /* 0x040fe200078e02fa */
[----:B------:R-:W3:Y:S02]  /*26c0*/  LDG.E.U8 R111, desc[UR60][R110.64] ;  /* 0x0000003c6e6f7981 */ /* 0x000ee4000c1e1100 */
[----:B------:R-:W-:Y:S01]  /*26d0*/  LEA.HI.X.SX32 R127, R96, R4, 0x1, P0 ;  /* 0x00000004607f7211 */ /* 0x000fe200000f0eff */
[----:B------:R-:W-:Y:S01]  /*26e0*/  IMAD R163, R31, 0x2, R252 ;  /* 0x000000021fa37824 */ /* 0x000fe200078e02fc */
[----:B0-----:R-:W-:-:S03]  /*26f0*/  IADD3 R124, P1, R138, R25, RZ ;  /* 0x000000198a7c7210 */ /* 0x001fc60007f3e0ff */
[----:B------:R-:W3:Y:S04]  /*2700*/  LDG.E.U8 R96, desc[UR60][R126.64] ;  /* 0x0000003c7e607981 */ /* 0x000ee8000c1e1100 */
[----:B------:R0:W3:Y:S01]  /*2710*/  LDG.E.U8 R110, desc[UR60][R94.64] ;  /* 0x0000003c5e6e7981 */ /* 0x0000e2000c1e1100 */
[----:B------:R-:W-:Y:S01]  /*2720*/  LEA.HI.X.SX32 R125, R138, R4, 0x1, P1 ;  /* 0x000000048a7d7211 */ /* 0x000fe200008f0eff */
[----:B------:R-:W-:Y:S01]  /*2730*/  IMAD R135, R31, 0x4, R163 ;  /* 0x000000041f877824 */ /* 0x000fe200078e02a3 */
[----:B0-----:R-:W-:-:S04]  /*2740*/  IADD3 R94, P0, R136, R25, RZ ;  /* 0x00000019885e7210 */ /* 0x001fc80007f1e0ff */
[-C--:B------:R-:W-:Y:S02]  /*2750*/  LEA.HI.X.SX32 R95, R136, R4.reuse, 0x1, P0 ;  /* 0x00000004885f7211 */ /* 0x080fe400000f0eff */
[-C--:B------:R-:W-:Y:S01]  /*2760*/  IADD3 R126, P0, R140, R25.reuse, RZ ;  /* 0x000000198c7e7210 */ /* 0x080fe20007f1e0ff */
[C---:B------:R-:W-:Y:S01]  /*2770*/  IMAD R138, R31.reuse, 0x2, R135 ;  /* 0x000000021f8a7824 */ /* 0x040fe200078e0287 */
[----:B------:R-:W-:Y:S02]  /*2780*/  IADD3 R128, P1, R144, R25, RZ ;  /* 0x0000001990807210 */ /* 0x000fe40007f3e0ff */
[----:B------:R-:W3:Y:S01]  /*2790*/  LDG.E.U8 R95, desc[UR60][R94.64] ;  /* 0x0000003c5e5f7981 */ /* 0x000ee2000c1e1100 */
[-C--:B------:R-:W-:Y:S01]  /*27a0*/  LEA.HI.X.SX32 R127, R140, R4.reuse, 0x1, P0 ;  /* 0x000000048c7f7211 */ /* 0x080fe200000f0eff */
[----:B------:R-:W-:Y:S01]  /*27b0*/  IMAD R137, R31, 0x2, R138 ;  /* 0x000000021f897824 */ /* 0x000fe200078e028a */
[----:B------:R-:W-:-:S03]  /*27c0*/  LEA.HI.X.SX32 R129, R144, R4, 0x1, P1 ;  /* 0x0000000490817211 */ /* 0x000fc600008f0eff */
[----:B------:R-:W3:Y:S04]  /*27d0*/  LDG.E.U8 R130, desc[UR60][R126.64] ;  /* 0x0000003c7e827981 */ /* 0x000ee8000c1e1100 */
[----:B------:R0:W3:Y:S01]  /*27e0*/  LDG.E.U8 R94, desc[UR60][R124.64] ;  /* 0x0000003c7c5e7981 */ /* 0x0000e2000c1e1100 */
[----:B------:R-:W-:-:S03]  /*27f0*/  IMAD R140, R31, 0x2, R137 ;  /* 0x000000021f8c7824 */ /* 0x000fc600078e0289 */
[----:B------:R1:W3:Y:S01]  /*2800*/  LDG.E.U8 R133, desc[UR60][R128.64] ;  /* 0x0000003c80857981 */ /* 0x0002e2000c1e1100 */
[----:B0-----:R-:W-:-:S04]  /*2810*/  IADD3 R124, P0, R142, R25, RZ ;  /* 0x000000198e7c7210 */ /* 0x001fc80007f1e0ff */
[-C--:B------:R-:W-:Y:S02]  /*2820*/  LEA.HI.X.SX32 R125, R142, R4.reuse, 0x1, P0 ;  /* 0x000000048e7d7211 */ /* 0x080fe400000f0eff */
[-C--:B------:R-:W-:Y:S01]  /*2830*/  IADD3 R126, P0, R146, R25.reuse, RZ ;  /* 0x00000019927e7210 */ /* 0x080fe20007f1e0ff */
[C---:B------:R-:W-:Y:S01]  /*2840*/  IMAD R142, R31.reuse, 0x2, R140 ;  /* 0x000000021f8e7824 */ /* 0x040fe200078e028c */
[----:B-1----:R-:W-:Y:S01]  /*2850*/  IADD3 R128, P1, R150, R25, RZ ;  /* 0x0000001996807210 */ /* 0x002fe20007f3e0ff */
[----:B------:R0:W3:Y:S01]  /*2860*/  LDG.E.U8 R132, desc[UR60][R124.64] ;  /* 0x0000003c7c847981 */ /* 0x0000e2000c1e1100 */
[-C--:B------:R-:W-:Y:S01]  /*2870*/  LEA.HI.X.SX32 R127, R146, R4.reuse, 0x1, P0 ;  /* 0x00000004927f7211 */ /* 0x080fe200000f0eff */
[----:B------:R-:W-:Y:S01]  /*2880*/  IMAD R144, R31, 0x2, R142 ;  /* 0x000000021f907824 */ /* 0x000fe200078e028e */
[----:B------:R-:W-:-:S03]  /*2890*/  LEA.HI.X.SX32 R129, R150, R4, 0x1, P1 ;  /* 0x0000000496817211 */ /* 0x000fc600008f0eff */
[----:B------:R1:W3:Y:S01]  /*28a0*/  LDG.E.U8 R134, desc[UR60][R126.64] ;  /* 0x0000003c7e867981 */ /* 0x0002e2000c1e1100 */
[CC--:B0-----:R-:W-:Y:S01]  /*28b0*/  IADD3 R124, P0, R148.reuse, R25.reuse, RZ ;  /* 0x00000019947c7210 */ /* 0x0c1fe20007f1e0ff */
[----:B------:R-:W-:Y:S02]  /*28c0*/  IMAD R145, R31, 0x2, R144 ;  /* 0x000000021f917824 */ /* 0x000fe400078e0290 */
[----:B------:R0:W3:Y:S01]  /*28d0*/  LDG.E.U8 R139, desc[UR60][R128.64] ;  /* 0x0000003c808b7981 */ /* 0x0000e2000c1e1100 */
[----:B------:R-:W-:Y:S02]  /*28e0*/  LEA.HI.X.SX32 R125, R148, R4, 0x1, P0 ;  /* 0x00000004947d7211 */ /* 0x000fe400000f0eff */
[----:B-1----:R-:W-:-:S03]  /*28f0*/  IADD3 R126, P0, R152, R25, RZ ;  /* 0x00000019987e7210 */ /* 0x002fc60007f1e0ff */
[----:B------:R1:W3:Y:S01]  /*2900*/  LDG.E.U8 R136, desc[UR60][R124.64] ;  /* 0x0000003c7c887981 */ /* 0x0002e2000c1e1100 */
[-C--:B------:R-:W-:Y:S02]  /*2910*/  LEA.HI.X.SX32 R127, R152, R4.reuse, 0x1, P0 ;  /* 0x00000004987f7211 */ /* 0x080fe400000f0eff */
[-C--:B0-----:R-:W-:Y:S01]  /*2920*/  IADD3 R128, P1, R156, R25.reuse, RZ ;  /* 0x000000199c807210 */ /* 0x081fe20007f3e0ff */
[C---:B------:R-:W-:Y:S02]  /*2930*/  IMAD R147, R31.reuse, 0x4, R145 ;  /* 0x000000041f937824 */ /* 0x040fe400078e0291 */
[----:B------:R0:W3:Y:S01]  /*2940*/  LDG.E.U8 R141, desc[UR60][R126.64] ;  /* 0x0000003c7e8d7981 */ /* 0x0000e2000c1e1100 */
[-C--:B-1----:R-:W-:Y:S02]  /*2950*/  IADD3 R124, P0, R154, R25.reuse, RZ ;  /* 0x000000199a7c7210 */ /* 0x082fe40007f1e0ff */
[-C--:B------:R-:W-:Y:S02]  /*2960*/  LEA.HI.X.SX32 R129, R156, R4.reuse, 0x1, P1 ;  /* 0x000000049c817211 */ /* 0x080fe400008f0eff */
[-C--:B------:R-:W-:Y:S01]  /*2970*/  LEA.HI.X.SX32 R125, R154, R4.reuse, 0x1, P0 ;  /* 0x000000049a7d7211 */ /* 0x080fe200000f0eff */
[C---:B------:R-:W-:Y:S01]  /*2980*/  IMAD R149, R31.reuse, 0x2, R147 ;  /* 0x000000021f957824 */ /* 0x040fe200078e0293 */
[C---:B0-----:R-:W-:Y:S01]  /*2990*/  IADD3 R126, P0, R158.reuse, R25, RZ ;  /* 0x000000199e7e7210 */ /* 0x041fe20007f1e0ff */
[----:B------:R0:W3:Y:S02]  /*29a0*/  LDG.E.U8 R146, desc[UR60][R128.64] ;  /* 0x0000003c80927981 */ /* 0x0000e4000c1e1100 */
[C---:B------:R-:W-:Y:S01]  /*29b0*/  IMAD R152, R31.reuse, 0x2, R149 ;  /* 0x000000021f987824 */ /* 0x040fe200078e0295 */
[----:B------:R-:W-:Y:S01]  /*29c0*/  LEA.HI.X.SX32 R127, R158, R4, 0x1, P0 ;  /* 0x000000049e7f7211 */ /* 0x000fe200000f0eff */
[----:B------:R1:W3:Y:S02]  /*29d0*/  LDG.E.U8 R143, desc[UR60][R124.64] ;  /* 0x0000003c7c8f7981 */ /* 0x0002e4000c1e1100 */
[----:B------:R-:W-:-:S02]  /*29e0*/  IMAD R151, R31, 0x2, R152 ;  /* 0x000000021f977824 */ /* 0x000fc400078e0298 */
[----:B------:R5:W3:Y:S01]  /*29f0*/  LDG.E.U8 R148, desc[UR60][R126.64] ;  /* 0x0000003c7e947981 */ /* 0x000ae2000c1e1100 */
[-C--:B0-----:R-:W-:Y:S02]  /*2a00*/  IADD3 R128, P1, R242, R25.reuse, RZ ;  /* 0x00000019f2807210 */ /* 0x081fe40007f3e0ff */
[-C--:B-1----:R-:W-:Y:S02]  /*2a10*/  IADD3 R124, P0, R240, R25.reuse, RZ ;  /* 0x00000019f07c7210 */ /* 0x082fe40007f1e0ff */
[-C--:B------:R-:W-:Y:S02]  /*2a20*/  LEA.HI.X.SX32 R129, R242, R4.reuse, 0x1, P1 ;  /* 0x00000004f2817211 */ /* 0x080fe400008f0eff */
[-C--:B------:R-:W-:Y:S02]  /*2a30*/  LEA.HI.X.SX32 R125, R240, R4.reuse, 0x1, P0 ;  /* 0x00000004f07d7211 */ /* 0x080fe400000f0eff */
[C---:B-----5:R-:W-:Y:S01]  /*2a40*/  IADD3 R126, P0, R244.reuse, R25, RZ ;  /* 0x00000019f47e7210 */ /* 0x060fe20007f1e0ff */
[----:B------:R-:W-:Y:S01]  /*2a50*/  IMAD R154, R31, 0x2, R151 ;  /* 0x000000021f9a7824 */ /* 0x000fe200078e0297 */
[----:B------:R0:W5:Y:S02]  /*2a60*/  LDG.E.U8 R153, desc[UR60][R128.64] ;  /* 0x0000003c80997981 */ /* 0x000164000c1e1100 */
[----:B------:R-:W-:-:S02]  /*2a70*/  LEA.HI.X.SX32 R127, R244, R4, 0x1, P0 ;  /* 0x00000004f47f7211 */ /* 0x000fc400000f0eff */
[----:B------:R1:W5:Y:S01]  /*2a80*/  LDG.E.U8 R150, desc[UR60][R124.64] ;  /* 0x0000003c7c967981 */ /* 0x000362000c1e1100 */
[----:B------:R-:W-:-:S03]  /*2a90*/  IMAD R156, R31, 0x2, R154 ;  /* 0x000000021f9c7824 */ /* 0x000fc600078e029a */
[----:B------:R4:W5:Y:S01]  /*2aa0*/  LDG.E.U8 R155, desc[UR60][R126.64] ;  /* 0x0000003c7e9b7981 */ /* 0x000962000c1e1100 */
[-C--:B0-----:R-:W-:Y:S02]  /*2ab0*/  IADD3 R128, P1, R248, R25.reuse, RZ ;  /* 0x00000019f8807210 */ /* 0x081fe40007f3e0ff */
[-C--:B-1----:R-:W-:Y:S02]  /*2ac0*/  IADD3 R124, P0, R246, R25.reuse, RZ ;  /* 0x00000019f67c7210 */ /* 0x082fe40007f1e0ff */
[-C--:B------:R-:W-:Y:S02]  /*2ad0*/  LEA.HI.X.SX32 R129, R248, R4.reuse, 0x1, P1 ;  /* 0x00000004f8817211 */ /* 0x080fe400008f0eff */
[-C--:B------:R-:W-:Y:S01]  /*2ae0*/  LEA.HI.X.SX32 R125, R246, R4.reuse, 0x1, P0 ;  /* 0x00000004f67d7211 */ /* 0x080fe200000f0eff */
[C---:B------:R-:W-:Y:S01]  /*2af0*/  IMAD R159, R31.reuse, 0x2, R156 ;  /* 0x000000021f9f7824 */ /* 0x040fe200078e029c */
[CC--:B----4-:R-:W-:Y:S01]  /*2b00*/  IADD3 R126, P0, R250.reuse, R25.reuse, RZ ;  /* 0x00000019fa7e7210 */ /* 0x0d0fe20007f1e0ff */
[----:B------:R0:W4:Y:S02]  /*2b10*/  LDG.E.U8 R158, desc[UR60][R128.64] ;  /* 0x0000003c809e7981 */ /* 0x000124000c1e1100 */
[C---:B------:R-:W-:Y:S01]  /*2b20*/  IMAD R240, R31.reuse, 0x4, R159 ;  /* 0x000000041ff07824 */ /* 0x040fe200078e029f */
[----:B------:R-:W-:Y:S01]  /*2b30*/  LEA.HI.X.SX32 R127, R250, R4, 0x1, P0 ;  /* 0x00000004fa7f7211 */ /* 0x000fe200000f0eff */
[----:B------:R1:W4:Y:S01]  /*2b40*/  LDG.E.U8 R157, desc[UR60][R124.64] ;  /* 0x0000003c7c9d7981 */ /* 0x000322000c1e1100 */
[----:B------:R-:W2:Y:S01]  /*2b50*/  S2R R249, SR_CgaCtaId ;  /* 0x0000000000f97919 */ /* 0x000ea20000008800 */
[----:B------:R-:W-:Y:S01]  /*2b60*/  IMAD R242, R31, 0x2, R240 ;  /* 0x000000021ff27824 */ /* 0x000fe200078e02f0 */
[-C--:B0-----:R-:W-:Y:S01]  /*2b70*/  IADD3 R128, P0, R252, R25.reuse, RZ ;  /* 0x00000019fc807210 */ /* 0x081fe20007f1e0ff */
[----:B------:R-:W-:Y:S01]  /*2b80*/  IMAD.SHL.U32 R243, R243, 0x80, RZ ;  /* 0x00000080f3f37824 */ /* 0x000fe200078e00ff */
[----:B------:R0:W4:Y:S01]  /*2b90*/  LDG.E.U8 R161, desc[UR60][R126.64] ;  /* 0x0000003c7ea17981 */ /* 0x000122000c1e1100 */
[----:B------:R-:W5:Y:S01]  /*2ba0*/  LDC R250, c[0x0][0x248] ;  /* 0x00009200fffa7b82 */ /* 0x000f620000000800 */
[----:B-1----:R-:W-:-:S02]  /*2bb0*/  IADD3 R124, P1, R163, R25, RZ ;  /* 0x00000019a37c7210 */ /* 0x002fc40007f3e0ff */
[-C--:B------:R-:W-:Y:S02]  /*2bc0*/  LEA.HI.X.SX32 R129, R252, R4.reuse, 0x1, P0 ;  /* 0x00000004fc817211 */ /* 0x080fe400000f0eff */
[----:B------:R-:W-:-:S03]  /*2bd0*/  LEA.HI.X.SX32 R125, R163, R4, 0x1, P1 ;  /* 0x00000004a37d7211 */ /* 0x000fc600008f0eff */
[----:B------:R1:W4:Y:S01]  /*2be0*/  LDG.E.U8 R163, desc[UR60][R128.64] ;  /* 0x0000003c80a37981 */ /* 0x000322000c1e1100 */
[----:B0-----:R-:W-:-:S03]  /*2bf0*/  IADD3 R126, P0, R240, R25, RZ ;  /* 0x00000019f07e7210 */ /* 0x001fc60007f1e0ff */
[----:B------:R0:W4:Y:S01]  /*2c00*/  LDG.E.U8 R165, desc[UR60][R124.64] ;  /* 0x0000003c7ca57981 */ /* 0x000122000c1e1100 */
[----:B------:R-:W-:Y:S01]  /*2c10*/  LEA.HI.X.SX32 R127, R240, R4, 0x1, P0 ;  /* 0x00000004f07f7211 */ /* 0x000fe200000f0eff */
[----:B------:R-:W-:Y:S01]  /*2c20*/  IMAD R240, R31, 0x2, R242 ;  /* 0x000000021ff07824 */ /* 0x000fe200078e02f2 */
[----:B-1----:R-:W-:-:S03]  /*2c30*/  IADD3 R128, P0, R242, R25, RZ ;  /* 0x00000019f2807210 */ /* 0x002fc60007f1e0ff */
[----:B------:R1:W5:Y:S01]  /*2c40*/  LDG.E.U8 R167, desc[UR60][R126.64] ;  /* 0x0000003c7ea77981 */ /* 0x000362000c1e1100 */
[----:B------:R-:W-:Y:S01]  /*2c50*/  LEA.HI.X.SX32 R129, R242, R4, 0x1, P0 ;  /* 0x00000004f2817211 */ /* 0x000fe200000f0eff */
[----:B------:R-:W-:Y:S01]  /*2c60*/  IMAD R242, R31, 0x2, R240 ;  /* 0x000000021ff27824 */ /* 0x000fe200078e02f0 */
[----:B0-----:R-:W-:-:S03]  /*2c70*/  IADD3 R124, P0, R240, R25, RZ ;  /* 0x00000019f07c7210 */ /* 0x001fc60007f1e0ff */
[C---:B------:R-:W-:Y:S01]  /*2c80*/  IMAD R244, R31.reuse, 0x2, R242 ;  /* 0x000000021ff47824 */ /* 0x040fe200078e02f2 */
[-C--:B------:R-:W-:Y:S01]  /*2c90*/  LEA.HI.X.SX32 R125, R240, R4.reuse, 0x1, P0 ;  /* 0x00000004f07d7211 */ /* 0x080fe200000f0eff */
[----:B------:R0:W4:Y:S01]  /*2ca0*/  LDG.E.U8 R169, desc[UR60][R128.64] ;  /* 0x0000003c80a97981 */ /* 0x000122000c1e1100 */
[CC--:B-1----:R-:W-:Y:S01]  /*2cb0*/  IADD3 R126, P1, R242.reuse, R25.reuse, RZ ;  /* 0x00000019f27e7210 */ /* 0x0c2fe20007f3e0ff */
[C---:B------:R-:W-:Y:S02]  /*2cc0*/  IMAD R240, R31.reuse, 0x2, R244 ;  /* 0x000000021ff07824 */ /* 0x040fe400078e02f4 */
[----:B------:R1:W4:Y:S01]  /*2cd0*/  LDG.E.U8 R171, desc[UR60][R124.64] ;  /* 0x0000003c7cab7981 */ /* 0x000322000c1e1100 */
[----:B------:R-:W-:Y:S02]  /*2ce0*/  LEA.HI.X.SX32 R127, R242, R4, 0x1, P1 ;  /* 0x00000004f27f7211 */ /* 0x000fe400008f0eff */
[----:B0-----:R-:W-:Y:S01]  /*2cf0*/  IADD3 R128, P0, R244, R25, RZ ;  /* 0x00000019f4807210 */ /* 0x001fe20007f1e0ff */
[----:B------:R-:W-:-:S02]  /*2d00*/  IMAD R242, R31, 0x2, R240 ;  /* 0x000000021ff27824 */ /* 0x000fc400078e02f0 */
[----:B------:R0:W4:Y:S01]  /*2d10*/  LDG.E.U8 R173, desc[UR60][R126.64] ;  /* 0x0000003c7ead7981 */ /* 0x000122000c1e1100 */
[----:B------:R-:W-:Y:S02]  /*2d20*/  LEA.HI.X.SX32 R129, R244, R4, 0x1, P0 ;  /* 0x00000004f4817211 */ /* 0x000fe400000f0eff */
[----:B-1----:R-:W-:-:S03]  /*2d30*/  IADD3 R124, P0, R240, R25, RZ ;  /* 0x00000019f07c7210 */ /* 0x002fc60007f1e0ff */
[----:B------:R1:W4:Y:S01]  /*2d40*/  LDG.E.U8 R175, desc[UR60][R128.64] ;  /* 0x0000003c80af7981 */ /* 0x000322000c1e1100 */
[----:B------:R-:W-:Y:S01]  /*2d50*/  LEA.HI.X.SX32 R125, R240, R4, 0x1, P0 ;  /* 0x00000004f07d7211 */ /* 0x000fe200000f0eff */
[----:B------:R-:W-:-:S04]  /*2d60*/  IMAD R240, R31, 0x4, R242 ;  /* 0x000000041ff07824 */ /* 0x000fc800078e02f2 */
[C---:B------:R-:W-:Y:S01]  /*2d70*/  IMAD R244, R31.reuse, 0x2, R240 ;  /* 0x000000021ff47824 */ /* 0x040fe200078e02f0 */
[-C--:B0-----:R-:W-:Y:S01]  /*2d80*/  IADD3 R126, P1, R240, R25.reuse, RZ ;  /* 0x00000019f07e7210 */ /* 0x081fe20007f3e0ff */
[----:B------:R0:W4:Y:S01]  /*2d90*/  LDG.E.U8 R177, desc[UR60][R124.64] ;  /* 0x0000003c7cb17981 */ /* 0x000122000c1e1100 */
[----:B-1----:R-:W-:Y:S02]  /*2da0*/  IADD3 R128, P0, R242, R25, RZ ;  /* 0x00000019f2807210 */ /* 0x002fe40007f1e0ff */
[-C--:B------:R-:W-:Y:S01]  /*2db0*/  LEA.HI.X.SX32 R127, R240, R4.reuse, 0x1, P1 ;  /* 0x00000004f07f7211 */ /* 0x080fe200008f0eff */
[----:B------:R-:W-:Y:S01]  /*2dc0*/  IMAD R240, R31, 0x2, R244 ;  /* 0x000000021ff07824 */ /* 0x000fe200078e02f4 */
[----:B------:R-:W-:-:S03]  /*2dd0*/  LEA.HI.X.SX32 R129, R242, R4, 0x1, P0 ;  /* 0x00000004f2817211 */ /* 0x000fc600000f0eff */
[----:B------:R-:W4:Y:S01]  /*2de0*/  LDG.E.U8 R181, desc[UR60][R126.64] ;  /* 0x0000003c7eb57981 */ /* 0x000f22000c1e1100 */
[C---:B0-----:R-:W-:Y:S01]  /*2df0*/  IADD3 R124, P0, R244.reuse, R25, RZ ;  /* 0x00000019f47c7210 */ /* 0x041fe20007f1e0ff */
[----:B------:R-:W-:Y:S02]  /*2e00*/  IMAD R242, R31, 0x2, R240 ;  /* 0x000000021ff27824 */ /* 0x000fe400078e02f0 */
[----:B------:R0:W4:Y:S01]  /*2e10*/  LDG.E.U8 R179, desc[UR60][R128.64] ;  /* 0x0000003c80b37981 */ /* 0x000122000c1e1100 */
[----:B------:R-:W-:-:S05]  /*2e20*/  LEA.HI.X.SX32 R125, R244, R4, 0x1, P0 ;  /* 0x00000004f47d7211 */ /* 0x000fca00000f0eff */
[----:B------:R1:W4:Y:S01]  /*2e30*/  LDG.E.U8 R183, desc[UR60][R124.64] ;  /* 0x0000003c7cb77981 */ /* 0x000322000c1e1100 */
[----:B0-----:R-:W-:-:S04]  /*2e40*/  IADD3 R128, P0, R240, R25, RZ ;  /* 0x00000019f0807210 */ /* 0x001fc80007f1e0ff */
[----:B------:R-:W-:Y:S01]  /*2e50*/  LEA.HI.X.SX32 R129, R240, R4, 0x1, P0 ;  /* 0x00000004f0817211 */ /* 0x000fe200000f0eff */
[----:B------:R-:W-:Y:S01]  /*2e60*/  IMAD R240, R31, 0x2, R242 ;  /* 0x000000021ff07824 */ /* 0x000fe200078e02f2 */
[----:B------:R-:W-:-:S03]  /*2e70*/  IADD3 R126, P0, R242, R25, RZ ;  /* 0x00000019f27e7210 */ /* 0x000fc60007f1e0ff */
[C---:B------:R-:W-:Y:S01]  /*2e80*/  IMAD R244, R31.reuse, 0x2, R240 ;  /* 0x000000021ff47824 */ /* 0x040fe200078e02f0 */
[-C--:B-1----:R-:W-:Y:S01]  /*2e90*/  IADD3 R124, P1, R240, R25.reuse, RZ ;  /* 0x00000019f07c7210 */ /* 0x082fe20007f3e0ff */
[----:B------:R0:W4:Y:S01]  /*2ea0*/  LDG.E.U8 R185, desc[UR60][R128.64] ;  /* 0x0000003c80b97981 */ /* 0x000122000c1e1100 */
[-C--:B------:R-:W-:Y:S02]  /*2eb0*/  LEA.HI.X.SX32 R127, R242, R4.reuse, 0x1, P0 ;  /* 0x00000004f27f7211 */ /* 0x080fe400000f0eff */
[----:B------:R-:W-:Y:S01]  /*2ec0*/  LEA.HI.X.SX32 R125, R240, R4, 0x1, P1 ;  /* 0x00000004f07d7211 */ /* 0x000fe200008f0eff */
[C---:B------:R-:W-:Y:S02]  /*2ed0*/  IMAD R240, R31.reuse, 0x2, R244 ;  /* 0x000000021ff07824 */ /* 0x040fe400078e02f4 */
[----:B------:R1:W4:Y:S01]  /*2ee0*/  LDG.E.U8 R187, desc[UR60][R126.64] ;  /* 0x0000003c7ebb7981 */ /* 0x000322000c1e1100 */
        /* <DEDUP_REMOVED lines=24> */
[----:B-1----:R-:W-:-:S03]  /*3070*/  IADD3 R126, P0, R242, R25, RZ ;  /* 0x00000019f27e7210 */ /* 0x002fc60007f1e0ff */
[C---:B------:R-:W-:Y:S01]  /*3080*/  IMAD R244, R31.reuse, 0x2, R240 ;  /* 0x000000021ff47824 */ /* 0x040fe200078e02f0 */
[-C--:B------:R-:W-:Y:S01]  /*3090*/  IADD3 R124, P1, R240, R25.reuse, RZ ;  /* 0x00000019f07c7210 */ /* 0x080fe20007f3e0ff */
        /* <DEDUP_REMOVED lines=44> */
[----:B------:R-:W-:Y:S01]  /*3360*/  IMAD R240, R31, 0x2, R242 ;  /* 0x000000021ff07824 */ /* 0x000fe200078e02f2 */
[----:B0-----:R-:W-:-:S03]  /*3370*/  IADD3 R124, P0, R242, R25, RZ ;  /* 0x00000019f27c7210 */ /* 0x001fc60007f1e0ff */
[C---:B------:R-:W-:Y:S01]  /*3380*/  IMAD R244, R31.reuse, 0x2, R240 ;  /* 0x000000021ff47824 */ /* 0x040fe200078e02f0 */
[----:B------:R0:W4:Y:S01]  /*3390*/  LDG.E.U8 R225, desc[UR60][R126.64] ;  /* 0x0000003c7ee17981 */ /* 0x000122000c1e1100 */
[-C--:B-1----:R-:W-:Y:S02]  /*33a0*/  IADD3 R128, P1, R240, R25.reuse, RZ ;  /* 0x00000019f0807210 */ /* 0x082fe40007f3e0ff */
[-C--:B------:R-:W-:Y:S02]  /*33b0*/  LEA.HI.X.SX32 R125, R242, R4.reuse, 0x1, P0 ;  /* 0x00000004f27d7211 */ /* 0x080fe400000f0eff */
[-C--:B------:R-:W-:Y:S01]  /*33c0*/  LEA.HI.X.SX32 R129, R240, R4.reuse, 0x1, P1 ;  /* 0x00000004f0817211 */ /* 0x080fe200008f0eff */
[C---:B------:R-:W-:Y:S01]  /*33d0*/  IMAD R240, R31.reuse, 0x2, R244 ;  /* 0x000000021ff07824 */ /* 0x040fe200078e02f4 */
[----:B------:R-:W1:Y:S01]  /*33e0*/  LDC R242, c[0x0][0x248] ;  /* 0x00009200fff27b82 */ /* 0x000e620000000800 */
[CC--:B0-----:R-:W-:Y:S01]  /*33f0*/  IADD3 R126, P0, R244.reuse, R25.reuse, RZ ;  /* 0x00000019f47e7210 */ /* 0x0c1fe20007f1e0ff */
[----:B------:R0:W4:Y:S03]  /*3400*/  LDG.E.U8 R227, desc[UR60][R124.64] ;  /* 0x0000003c7ce37981 */ /* 0x000126000c1e1100 */
[----:B------:R-:W-:Y:S01]  /*3410*/  LEA.HI.X.SX32 R127, R244, R4, 0x1, P0 ;  /* 0x00000004f47f7211 */ /* 0x000fe200000f0eff */
[----:B------:R-:W-:Y:S01]  /*3420*/  IMAD R244, R31, 0x2, R240 ;  /* 0x000000021ff47824 */ /* 0x000fe200078e02f0 */
[----:B------:R2:W4:Y:S01]  /*3430*/  LDG.E.U8 R229, desc[UR60][R128.64] ;  /* 0x0000003c80e57981 */ /* 0x000522000c1e1100 */
[----:B0-----:R-:W-:-:S03]  /*3440*/  IADD3 R124, P0, R240, R25, RZ ;  /* 0x00000019f07c7210 */ /* 0x001fc60007f1e0ff */
[----:B------:R-:W4:Y:S01]  /*3450*/  LDG.E.U8 R231, desc[UR60][R126.64] ;  /* 0x0000003c7ee77981 */ /* 0x000f22000c1e1100 */
[-C--:B------:R-:W-:Y:S02]  /*3460*/  LEA.HI.X.SX32 R125, R240, R4.reuse, 0x1, P0 ;  /* 0x00000004f07d7211 */ /* 0x080fe400000f0eff */
[----:B------:R-:W0:Y:S01]  /*3470*/  LDC R240, c[0x0][0x248] ;  /* 0x00009200fff07b82 */ /* 0x000e220000000800 */
[C---:B------:R-:W-:Y:S01]  /*3480*/  IMAD R246, R31.reuse, 0x4, R244 ;  /* 0x000000041ff67824 */ /* 0x040fe200078e02f4 */
[CC--:B--2---:R-:W-:Y:S01]  /*3490*/  IADD3 R128, P0, R244.reuse, R25.reuse, RZ ;  /* 0x00000019f4807210 */ /* 0x0c4fe20007f1e0ff */
[----:B------:R2:W4:Y:S02]  /*34a0*/  LDG.E.U8 R233, desc[UR60][R124.64] ;  /* 0x0000003c7ce97981 */ /* 0x000524000c1e1100 */
[----:B------:R-:W-:Y:S01]  /*34b0*/  IMAD R248, R31, 0x2, R246 ;  /* 0x000000021ff87824 */ /* 0x000fe200078e02f6 */
[----:B------:R-:W-:Y:S02]  /*34c0*/  LEA.HI.X.SX32 R129, R244, R4, 0x1, P0 ;  /* 0x00000004f4817211 */ /* 0x000fe400000f0eff */
[----:B------:R-:W3:Y:S01]  /*34d0*/  LDC R244, c[0x0][0x248] ;  /* 0x00009200fff47b82 */ /* 0x000ee20000000800 */
[----:B--2---:R-:W-:-:S02]  /*34e0*/  IADD3 R124, P1, R246, R25, RZ ;  /* 0x00000019f67c7210 */ /* 0x004fc40007f3e0ff */
[-C--:B------:R-:W-:Y:S02]  /*34f0*/  IADD3 R126, P0, R248, R25.reuse, RZ ;  /* 0x00000019f87e7210 */ /* 0x080fe40007f1e0ff */
[-C--:B------:R-:W-:Y:S01]  /*3500*/  LEA.HI.X.SX32 R125, R246, R4.reuse, 0x1, P1 ;  /* 0x00000004f67d7211 */ /* 0x080fe200008f0eff */
[----:B------:R-:W-:Y:S01]  /*3510*/  IMAD R246, R235, 0x2, R248 ;  /* 0x00000002ebf67824 */ /* 0x000fe200078e02f8 */
[----:B------:R-:W-:Y:S01]  /*3520*/  LEA.HI.X.SX32 R127, R248, R4, 0x1, P0 ;  /* 0x00000004f87f7211 */ /* 0x000fe200000f0eff */
[----:B------:R2:W4:Y:S02]  /*3530*/  LDG.E.U8 R235, desc[UR60][R128.64] ;  /* 0x0000003c80eb7981 */ /* 0x000524000c1e1100 */
[----:B------:R-:W-:Y:S02]  /*3540*/  IMAD R245, R237, 0x2, R246 ;  /* 0x00000002edf57824 */ /* 0x000fe400078e02f6 */
[----:B------:R1:W4:Y:S04]  /*3550*/  LDG.E.U8 R237, desc[UR60][R124.64] ;  /* 0x0000003c7ced7981 */ /* 0x000328000c1e1100 */
[----:B------:R-:W4:Y:S01]  /*3560*/  LDG.E.U8 R239, desc[UR60][R126.64] ;  /* 0x0000003c7eef7981 */ /* 0x000f22000c1e1100 */
[----:B--2---:R-:W-:-:S04]  /*3570*/  IADD3 R128, P0, R246, R25, RZ ;  /* 0x00000019f6807210 */ /* 0x004fc80007f1e0ff */
[----:B------:R-:W-:Y:S01]  /*3580*/  LEA.HI.X.SX32 R129, R246, R4, 0x1, P0 ;  /* 0x00000004f6817211 */ /* 0x000fe200000f0eff */
[----:B0-----:R-:W-:Y:S01]  /*3590*/  IMAD R246, R240, 0x2, R245 ;  /* 0x00000002f0f67824 */ /* 0x001fe200078e02f5 */
[----:B-1----:R-:W-:-:S03]  /*35a0*/  IADD3 R124, P0, R245, R25, RZ ;  /* 0x00000019f57c7210 */ /* 0x002fc60007f1e0ff */
[----:B------:R0:W2:Y:S01]  /*35b0*/  LDG.E.U8 R240, desc[UR60][R128.64] ;  /* 0x0000003c80f07981 */ /* 0x0000a2000c1e1100 */
[-C--:B------:R-:W-:Y:S01]  /*35c0*/  LEA.HI.X.SX32 R125, R245, R4.reuse, 0x1, P0 ;  /* 0x00000004f57d7211 */ /* 0x080fe200000f0eff */
[----:B------:R-:W-:Y:S01]  /*35d0*/  IMAD R247, R241, 0x2, R246 ;  /* 0x00000002f1f77824 */ /* 0x000fe200078e02f6 */
[----:B------:R-:W-:Y:S02]  /*35e0*/  LEA.HI R245, R236, 0x1de, RZ, 0x1a ;  /* 0x000001deecf57811 */ /* 0x000fe400078fd0ff */
[-C--:B0-----:R-:W-:Y:S01]  /*35f0*/  IADD3 R128, P0, R246, R25.reuse, RZ ;  /* 0x00000019f6807210 */ /* 0x081fe20007f1e0ff */
[----:B------:R-:W-:Y:S01]  /*3600*/  IMAD R242, R242, 0x2, R247 ;  /* 0x00000002f2f27824 */ /* 0x000fe200078e02f7 */
[----:B------:R0:W2:Y:S02]  /*3610*/  LDG.E.U8 R241, desc[UR60][R124.64] ;  /* 0x0000003c7cf17981 */ /* 0x0000a4000c1e1100 */
[----:B------:R-:W-:Y:S02]  /*3620*/  LEA.HI.X.SX32 R129, R246, R4, 0x1, P0 ;  /* 0x00000004f6817211 */ /* 0x000fe400000f0eff */
[----:B------:R-:W-:Y:S01]  /*3630*/  IADD3 R126, P0, R247, R25, RZ ;  /* 0x00000019f77e7210 */ /* 0x000fe20007f1e0ff */
[----:B---3--:R-:W-:-:S02]  /*3640*/  IMAD R246, R245, R244, RZ ;  /* 0x000000f4f5f67224 */ /* 0x008fc400078e02ff */
[----:B------:R1:W3:Y:S01]  /*3650*/  LDG.E.U8 R244, desc[UR60][R128.64] ;  /* 0x0000003c80f47981 */ /* 0x0002e2000c1e1100 */
[-C--:B------:R-:W-:Y:S02]  /*3660*/  LEA.HI.X.SX32 R127, R247, R4.reuse, 0x1, P0 ;  /* 0x00000004f77f7211 */ /* 0x080fe400000f0eff */
[-C--:B0-----:R-:W-:Y:S02]  /*3670*/  IADD3 R124, P0, R242, R25.reuse, RZ ;  /* 0x00000019f27c7210 */ /* 0x081fe40007f1e0ff */
[----:B------:R-:W-:Y:S01]  /*3680*/  LEA.HI R248, R236, 0x6e, RZ, 0x1a ;  /* 0x0000006eecf87811 */ /* 0x000fe200078fd0ff */
[----:B------:R0:W3:Y:S01]  /*3690*/  LDG.E.U8 R245, desc[UR60][R126.64] ;  /* 0x0000003c7ef57981 */ /* 0x0000e2000c1e1100 */
[----:B------:R-:W-:Y:S02]  /*36a0*/  LEA.HI.X.SX32 R125, R242, R4, 0x1, P0 ;  /* 0x00000004f27d7211 */ /* 0x000fe400000f0eff */
[----:B-1----:R-:W-:Y:S01]  /*36b0*/  IADD3 R128, P1, R246, R25, RZ ;  /* 0x00000019f6807210 */ /* 0x002fe20007f3e0ff */
[----:B------:R-:W-:-:S03]  /*36c0*/  IMAD R248, R248, R31, RZ ;  /* 0x0000001ff8f87224 */ /* 0x000fc600078e02ff */
[----:B------:R-:W-:Y:S02]  /*36d0*/  LEA.HI.X.SX32 R129, R246, R4, 0x1, P1 ;  /* 0x00000004f6817211 */ /* 0x000fe400008f0eff */
[----:B------:R1:W3:Y:S01]  /*36e0*/  LDG.E.U8 R246, desc[UR60][R124.64] ;  /* 0x0000003c7cf67981 */ /* 0x0002e2000c1e1100 */
[----:B0-----:R-:W-:-:S03]  /*36f0*/  IADD3 R126, P1, R6, R25, RZ ;  /* 0x00000019067e7210 */ /* 0x001fc60007f3e0ff */
[----:B------:R0:W3:Y:S01]  /*3700*/  LDG.E.U8 R247, desc[UR60][R128.64] ;  /* 0x0000003c80f77981 */ /* 0x0000e2000c1e1100 */
[----:B-1----:R-:W-:-:S04]  /*3710*/  IADD3 R124, P0, R131, R25, RZ ;  /* 0x00000019837c7210 */ /* 0x002fc80007f1e0ff */
[-C--:B------:R-:W-:Y:S02]  /*3720*/  LEA.HI.X.SX32 R125, R131, R4.reuse, 0x1, P0 ;  /* 0x00000004837d7211 */ /* 0x080fe400000f0eff */
[----:B0-----:R-:W-:Y:S02]  /*3730*/  IADD3 R128, P0, R248, R25, RZ ;  /* 0x00000019f8807210 */ /* 0x001fe40007f1e0ff */
[-C--:B------:R-:W-:Y:S01]  /*3740*/  LEA.HI.X.SX32 R127, R6, R4.reuse, 0x1, P1 ;  /* 0x00000004067f7211 */ /* 0x080fe200008f0eff */
[----:B------:R-:W3:Y:S01]  /*3750*/  LDG.E.U8 R131, desc[UR60][R124.64] ;  /* 0x0000003c7c837981 */ /* 0x000ee2000c1e1100 */
[----:B------:R-:W-:-:S03]  /*3760*/  LEA.HI.X.SX32 R129, R248, R4, 0x1, P0 ;  /* 0x00000004f8817211 */ /* 0x000fc600000f0eff */
[----:B------:R-:W3:Y:S04]  /*3770*/  LDG.E.U8 R126, desc[UR60][R126.64] ;  /* 0x0000003c7e7e7981 */ /* 0x000ee8000c1e1100 */
[----:B------:R0:W3:Y:S01]  /*3780*/  LDG.E.U8 R248, desc[UR60][R128.64] ;  /* 0x0000003c80f87981 */ /* 0x0000e2000c1e1100 */
[----:B------:R-:W-:-:S05]  /*3790*/  LOP3.LUT R6, R236, 0x7, RZ, 0xc0, !PT ;  /* 0x00000007ec067812 */ /* 0x000fca00078ec0ff */
[----:B------:R-:W-:-:S05]  /*37a0*/  IMAD.SHL.U32 R6, R6, 0x10, RZ ;  /* 0x0000001006067824 */ /* 0x000fca00078e00ff */
[----:B------:R-:W-:Y:S02]  /*37b0*/  LOP3.LUT R243, R6, R238, R243, 0xfe, !PT ;  /* 0x000000ee06f37212 */ /* 0x000fe400078efef3 */
[----:B------:R-:W-:-:S04]  /*37c0*/  MOV R6, 0x400 ;  /* 0x0000040000067802 */ /* 0x000fc80000000f00 */
[----:B------:R-:W-:-:S05]  /*37d0*/  LEA R6, R249, R6, 0x18 ;  /* 0x00000006f9067211 */ /* 0x000fca00078ec0ff */
[----:B------:R-:W-:-:S05]  /*37e0*/  IMAD.IADD R249, R243, 0x1, R6 ;  /* 0x00000001f3f97824 */ /* 0x000fca00078e0206 */
[----:B------:R1:W-:Y:S02]  /*37f0*/  STS.U8 [R249+0x2004], R45 ;  /* 0x0020042df9007388 */ /* 0x0003e40000000000 */
[C---:B-1----:R-:W-:Y:S02]  /*3800*/  LOP3.LUT R45, R243.reuse, 0x10, RZ, 0x3c, !PT ;  /* 0x00000010f32d7812 */ /* 0x042fe400078e3cff */
[----:B------:R1:W-:Y:S03]  /*3810*/  STS.U8 [R249], R234 ;  /* 0x000000eaf9007388 */ /* 0x0003e60000000000 */
[----:B------:R-:W-:Y:S01]  /*3820*/  IMAD.IADD R45, R6, 0x1, R45 ;  /* 0x00000001062d7824 */ /* 0x000fe200078e022d */
[----:B------:R-:W-:Y:S04]  /*3830*/  STS.U8 [R249+0x2], R232 ;  /* 0x000002e8f9007388 */ /* 0x000fe80000000000 */
[----:B------:R-:W-:Y:S01]  /*3840*/  STS.U8 [R249+0x4], R230 ;  /* 0x000004e6f9007388 */ /* 0x000fe20000000000 */
[----:B0-----:R-:W-:Y:S01]  /*3850*/  LEA.HI R128, R236, 0x7e, RZ, 0x1a ;  /* 0x0000007eec807811 */ /* 0x001fe200078fd0ff */
[----:B-1----:R-:W0:Y:S02]  /*3860*/  LDC R234, c[0x0][0x280] ;  /* 0x0000a000ffea7b82 */ /* 0x002e240000000800 */
[----:B------:R-:W-:Y:S04]  /*3870*/  STS.U8 [R249+0x6], R228 ;  /* 0x000006e4f9007388 */ /* 0x000fe80000000000 */
        /* <DEDUP_REMOVED lines=9> */
[----:B------:R1:W-:Y:S04]  /*3910*/  STS.U8 [R249+0x4000], R70 ;  /* 0x00400046f9007388 */ /* 0x0003e80000000000 */
[----:B------:R-:W-:Y:S04]  /*3920*/  STS.U8 [R249+0x4002], R72 ;  /* 0x00400248f9007388 */ /* 0x000fe80000000000 */
[----:B------:R-:W-:Y:S04]  /*3930*/  STS.U8 [R249+0x4004], R30 ;  /* 0x0040041ef9007388 */ /* 0x000fe80000000000 */
[----:B------:R0:W-:Y:S04]  /*3940*/  STS.U8 [R249+0x4006], R47 ;  /* 0x0040062ff9007388 */ /* 0x0001e80000000000 */
[----:B------:R-:W-:Y:S04]  /*3950*/  STS.U8 [R249+0x4008], R74 ;  /* 0x0040084af9007388 */ /* 0x000fe80000000000 */
[----:B------:R-:W-:Y:S04]  /*3960*/  STS.U8 [R249+0x400a], R38 ;  /* 0x00400a26f9007388 */ /* 0x000fe80000000000 */
[----:B------:R-:W-:Y:S04]  /*3970*/  STS.U8 [R249+0x400c], R75 ;  /* 0x00400c4bf9007388 */ /* 0x000fe80000000000 */
[----:B-----5:R-:W-:Y:S04]  /*3980*/  STS.U8 [R249+0x6000], R167 ;  /* 0x006000a7f9007388 */ /* 0x020fe80000000000 */
[----:B----4-:R-:W-:Y:S04]  /*3990*/  STS.U8 [R249+0x6002], R169 ;  /* 0x006002a9f9007388 */ /* 0x010fe80000000000 */
        /* <DEDUP_REMOVED lines=8> */
[----:B------:R-:W-:Y:S01]  /*3a20*/  STS.U8 [R249+0x600c], R179 ;  /* 0x00600cb3f9007388 */ /* 0x000fe20000000000 */
[----:B------:R-:W-:Y:S01]  /*3a30*/  IMAD R127, R128, R31, RZ ;  /* 0x0000001f807f7224 */ /* 0x000fe200078e02ff */
[----:B------:R-:W-:Y:S01]  /*3a40*/  LEA.HI R238, R236, 0xee, RZ, 0x1a ;  /* 0x000000eeecee7811 */ /* 0x000fe200078fd0ff */
[----:B-1----:R-:W1:Y:S01]  /*3a50*/  LDC R70, c[0x0][0x248] ;  /* 0x00009200ff467b82 */ /* 0x002e620000000800 */
[----:B------:R4:W-:Y:S01]  /*3a60*/  STS.U8 [R45+0x600e], R9 ;  /* 0x00600e092d007388 */ /* 0x0009e20000000000 */
[----:B0-----:R-:W-:-:S03]  /*3a70*/  LOP3.LUT R47, R243, 0x20, RZ, 0x3c, !PT ;  /* 0x00000020f32f7812 */ /* 0x001fc600078e3cff */
[----:B------:R0:W-:Y:S01]  /*3a80*/  STS.U8 [R45+0x400a], R7 ;  /* 0x00400a072d007388 */ /* 0x0001e20000000000 */
[----:B----4-:R-:W-:-:S03]  /*3a90*/  LOP3.LUT R9, R243, 0x40, RZ, 0x3c, !PT ;  /* 0x00000040f3097812 */ /* 0x010fc600078e3cff */
[----:B------:R4:W-:Y:S01]  /*3aa0*/  STS.U8 [R45+0x2006], R8 ;  /* 0x002006082d007388 */ /* 0x0009e20000000000 */
[C---:B0-----:R-:W-:Y:S01]  /*3ab0*/  LOP3.LUT R7, R243.reuse, 0x30, RZ, 0x3c, !PT ;  /* 0x00000030f3077812 */ /* 0x041fe200078e3cff */
[C---:B------:R-:W-:Y:S02]  /*3ac0*/  IMAD.IADD R47, R6.reuse, 0x1, R47 ;  /* 0x00000001062f7824 */ /* 0x040fe400078e022f */
[C---:B----4-:R-:W-:Y:S02]  /*3ad0*/  IMAD.IADD R8, R6.reuse, 0x1, R9 ;  /* 0x0000000106087824 */ /* 0x050fe400078e0209 */
[----:B------:R-:W0:Y:S01]  /*3ae0*/  LDC R9, c[0x0][0x248] ;  /* 0x00009200ff097b82 */ /* 0x000e220000000800 */
[----:B------:R-:W-:Y:S01]  /*3af0*/  IMAD.IADD R7, R6, 0x1, R7 ;  /* 0x0000000106077824 */ /* 0x000fe200078e0207 */
[----:B------:R-:W-:Y:S04]  /*3b00*/  STS.U8 [R45], R218 ;  /* 0x000000da2d007388 */ /* 0x000fe80000000000 */
        /* <DEDUP_REMOVED lines=91> */
[----:B------:R4:W-:Y:S02]  /*40c0*/  STS.U8 [R7+0x600c], R221 ;  /* 0x00600cdd07007388 */ /* 0x0009e40000000000 */
[----:B----4-:R-:W-:-:S05]  /*40d0*/  LOP3.LUT R7, R243, 0x50, RZ, 0x3c, !PT ;  /* 0x00000050f3077812 */ /* 0x010fca00078e3cff */
[----:B------:R-:W-:Y:S01]  /*40e0*/  IMAD.IADD R10, R6, 0x1, R7 ;  /* 0x00000001060a7824 */ /* 0x000fe200078e0207 */
[----:B------:R-:W-:Y:S01]  /*40f0*/  LOP3.LUT R7, R243, 0x60, RZ, 0x3c, !PT ;  /* 0x00000060f3077812 */ /* 0x000fe200078e3cff */
[----:B------:R-:W-:Y:S01]  /*4100*/  STS.U8 [R8], R170 ;  /* 0x000000aa08007388 */ /* 0x000fe20000000000 */
[----:B------:R-:W-:-:S03]  /*4110*/  IADD3 R38, P1, R33, R25, RZ ;  /* 0x0000001921267210 */ /* 0x000fc60007f3e0ff */
[----:B------:R-:W-:Y:S01]  /*4120*/  STS.U8 [R8+0x2], R168 ;  /* 0x000002a808007388 */ /* 0x000fe20000000000 */
[----:B------:R-:W-:-:S03]  /*4130*/  IMAD.IADD R7, R6, 0x1, R7 ;  /* 0x0000000106077824 */ /* 0x000fc600078e0207 */
[----:B------:R-:W-:Y:S04]  /*4140*/  STS.U8 [R8+0x4], R166 ;  /* 0x000004a608007388 */ /* 0x000fe80000000000 */
[----:B------:R-:W-:Y:S04]  /*4150*/  STS.U8 [R8+0x6], R164 ;  /* 0x000006a408007388 */ /* 0x000fe80000000000 */
[----:B------:R-:W-:Y:S04]  /*4160*/  STS.U8 [R8+0x8], R162 ;  /* 0x000008a208007388 */ /* 0x000fe80000000000 */
[----:B------:R-:W-:Y:S04]  /*4170*/  STS.U8 [R8+0xa], R160 ;  /* 0x00000aa008007388 */ /* 0x000fe80000000000 */
[----:B------:R-:W-:Y:S04]  /*4180*/  STS.U8 [R8+0xc], R85 ;  /* 0x00000c5508007388 */ /* 0x000fe80000000000 */
[----:B------:R4:W-:Y:S04]  /*4190*/  STS.U8 [R8+0x2000], R84 ;  /* 0x0020005408007388 */ /* 0x0009e80000000000 */
[----:B------:R-:W-:Y:S04]  /*41a0*/  STS.U8 [R8+0x2002], R83 ;  /* 0x0020025308007388 */ /* 0x000fe80000000000 */
[----:B------:R-:W-:Y:S01]  /*41b0*/  STS.U8 [R8+0x2004], R82 ;  /* 0x0020045208007388 */ /* 0x000fe20000000000 */
[----:B0-----:R-:W-:Y:S01]  /*41c0*/  IMAD R242, R9, 0x4, R242 ;  /* 0x0000000409f27824 */ /* 0x001fe200078e02f2 */
[----:B------:R-:W-:Y:S01]  /*41d0*/  LEA.HI R125, R236, 0x1fe, RZ, 0x1a ;  /* 0x000001feec7d7811 */ /* 0x000fe200078fd0ff */
[----:B------:R-:W-:Y:S01]  /*41e0*/  IMAD R128, R238, R31, RZ ;  /* 0x0000001fee807224 */ /* 0x000fe200078e02ff */
[----:B------:R-:W-:Y:S01]  /*41f0*/  STS.U8 [R8+0x2006], R81 ;  /* 0x0020065108007388 */ /* 0x000fe20000000000 */
[----:B------:R-:W-:Y:S01]  /*4200*/  LEA.HI R252, R236, 0x16e, RZ, 0x1a ;  /* 0x0000016eecfc7811 */ /* 0x000fe200078fd0ff */
[----:B----4-:R-:W0:Y:S02]  /*4210*/  LDC R84, c[0x0][0x248] ;  /* 0x00009200ff547b82 */ /* 0x010e240000000800 */
        /* <DEDUP_REMOVED lines=20> */
[----:B------:R5:W-:Y:S01]  /*4360*/  STS.U8 [R8+0x600e], R65 ;  /* 0x00600e4108007388 */ /* 0x000be20000000000 */
[----:B----4-:R-:W-:-:S03]  /*4370*/  LEA.HI.X.SX32 R39, R33, R4, 0x1, P1 ;  /* 0x0000000421277211 */ /* 0x010fc600008f0eff */
[----:B------:R-:W-:Y:S01]  /*4380*/  STS.U8 [R10], R64 ;  /* 0x000000400a007388 */ /* 0x000fe20000000000 */
[----:B-----5:R-:W-:-:S03]  /*4390*/  IADD3 R8, P0, R24, R25, RZ ;  /* 0x0000001918087210 */ /* 0x020fc60007f1e0ff */
[----:B------:R-:W-:Y:S01]  /*43a0*/  STS.U8 [R10+0x2], R63 ;  /* 0x0000023f0a007388 */ /* 0x000fe20000000000 */
[----:B------:R-:W-:-:S03]  /*43b0*/  LEA.HI.X.SX32 R9, R24, R4, 0x1, P0 ;  /* 0x0000000418097211 */ /* 0x000fc600000f0eff */
        /* <DEDUP_REMOVED lines=8> */
[----:B------:R4:W-:Y:S01]  /*4440*/  STS.U8 [R10+0x2006], R55 ;  /* 0x002006370a007388 */ /* 0x0009e20000000000 */
[----:B------:R-:W-:-:S03]  /*4450*/  IMAD R124, R125, R250, RZ ;  /* 0x000000fa7d7c7224 */ /* 0x000fc600078e02ff */
        /* <DEDUP_REMOVED lines=12> */
[----:B--2---:R-:W-:Y:S04]  /*4520*/  STS.U8 [R10+0x6004], R240 ;  /* 0x006004f00a007388 */ /* 0x004fe80000000000 */
[----:B------:R-:W-:Y:S04]  /*4530*/  STS.U8 [R10+0x6006], R241 ;  /* 0x006006f10a007388 */ /* 0x000fe80000000000 */
[----:B---3--:R-:W-:Y:S04]  /*4540*/  STS.U8 [R10+0x6008], R244 ;  /* 0x006008f40a007388 */ /* 0x008fe80000000000 */
[----:B------:R-:W-:Y:S04]  /*4550*/  STS.U8 [R10+0x600a], R245 ;  /* 0x00600af50a007388 */ /* 0x000fe80000000000 */
[----:B------:R-:W-:Y:S04]  /*4560*/  STS.U8 [R10+0x600c], R246 ;  /* 0x00600cf60a007388 */ /* 0x000fe80000000000 */
[----:B------:R-:W-:Y:S04]  /*4570*/  STS.U8 [R10+0xe], R26 ;  /* 0x00000e1a0a007388 */ /* 0x000fe80000000000 */
[----:B------:R-:W-:Y:S04]  /*4580*/  STS.U8 [R10+0x200e], R41 ;  /* 0x00200e290a007388 */ /* 0x000fe80000000000 */
[----:B------:R-:W-:Y:S04]  /*4590*/  STS.U8 [R10+0x400e], R40 ;  /* 0x00400e280a007388 */ /* 0x000fe80000000000 */
[----:B------:R-:W-:Y:S01]  /*45a0*/  STS.U8 [R10+0x600e], R247 ;  /* 0x00600ef70a007388 */ /* 0x000fe20000000000 */
[----:B------:R-:W-:Y:S01]  /*45b0*/  IMAD R129, R252, R31, RZ ;  /* 0x0000001ffc817224 */ /* 0x000fe200078e02ff */
[----:B----4-:R-:W2:Y:S02]  /*45c0*/  LDC R55, c[0x0][0x248] ;  /* 0x00009200ff377b82 */ /* 0x010ea40000000800 */
[----:B------:R3:W-:Y:S04]  /*45d0*/  STS.U8 [R7+0x2], R36 ;  /* 0x0000022407007388 */ /* 0x0007e80000000000 */
[----:B------:R4:W-:Y:S01]  /*45e0*/  STS.U8 [R7+0x6], R34 ;  /* 0x0000062207007388 */ /* 0x0009e20000000000 */
[----:B------:R-:W-:Y:S01]  /*45f0*/  LEA.HI R251, R236, 0x17e, RZ, 0x1a ;  /* 0x0000017eecfb7811 */ /* 0x000fe200078fd0ff */
[----:B------:R-:W5:Y:S01]  /*4600*/  LDC R57, c[0x0][0x248] ;  /* 0x00009200ff397b82 */ /* 0x000f620000000800 */
[-C--:B---3--:R-:W-:Y:S01]  /*4610*/  IADD3 R36, P0, R22, R25.reuse, RZ ;  /* 0x0000001916247210 */ /* 0x088fe20007f1e0ff */
[----:B------:R3:W-:Y:S01]  /*4620*/  STS.U8 [R7], R37 ;  /* 0x0000002507007388 */ /* 0x0007e20000000000 */
[----:B----4-:R-:W-:-:S03]  /*4630*/  IADD3 R34, P1, R23, R25, RZ ;  /* 0x0000001917227210 */ /* 0x010fc60007f3e0ff */
[----:B------:R4:W-:Y:S04]  /*4640*/  STS.U8 [R7+0x4], R35 ;  /* 0x0000042307007388 */ /* 0x0009e80000000000 */
[----:B------:R1:W-:Y:S01]  /*4650*/  STS.U8 [R7+0x8], R32 ;  /* 0x0000082007007388 */ /* 0x0003e20000000000 */
[-C--:B---3--:R-:W-:Y:S02]  /*4660*/  LEA.HI.X.SX32 R37, R22, R4.reuse, 0x1, P0 ;  /* 0x0000000416257211 */ /* 0x088fe400000f0eff */
[-C--:B------:R-:W-:Y:S02]  /*4670*/  IADD3 R22, P0, R20, R25.reuse, RZ ;  /* 0x0000001914167210 */ /* 0x080fe40007f1e0ff */
[----:B----4-:R-:W-:Y:S01]  /*4680*/  LEA.HI.X.SX32 R35, R23, R4, 0x1, P1 ;  /* 0x0000000417237211 */ /* 0x010fe200008f0eff */
[----:B------:R-:W-:Y:S01]  /*4690*/  STS.U8 [R7+0xa], R131 ;  /* 0x00000a8307007388 */ /* 0x000fe20000000000 */
[----:B-1----:R-:W-:-:S03]  /*46a0*/  IADD3 R32, P1, R21, R25, RZ ;  /* 0x0000001915207210 */ /* 0x002fc60007f3e0ff */
[----:B------:R-:W-:Y:S01]  /*46b0*/  STS.U8 [R7+0xc], R126 ;  /* 0x00000c7e07007388 */ /* 0x000fe20000000000 */
[-C--:B------:R-:W-:Y:S02]  /*46c0*/  LEA.HI.X.SX32 R23, R20, R4.reuse, 0x1, P0 ;  /* 0x0000000414177211 */ /* 0x080fe400000f0eff */
[----:B------:R-:W-:Y:S01]  /*46d0*/  LEA.HI.X.SX32 R33, R21, R4, 0x1, P1 ;  /* 0x0000000415217211 */ /* 0x000fe200008f0eff */
[----:B------:R-:W-:Y:S01]  /*46e0*/  STS.U8 [R7+0xe], R248 ;  /* 0x00000ef807007388 */ /* 0x000fe20000000000 */
[----:B------:R-:W-:-:S03]  /*46f0*/  IADD3 R20, P1, R127, R25, RZ ;  /* 0x000000197f147210 */ /* 0x000fc60007f3e0ff */
[----:B------:R1:W3:Y:S01]  /*4700*/  LDG.E.U8 R24, desc[UR60][R8.64] ;  /* 0x0000003c08187981 */ /* 0x0002e2000c1e1100 */
[----:B------:R-:W-:-:S03]  /*4710*/  LEA.HI.X.SX32 R21, R127, R4, 0x1, P1 ;  /* 0x000000047f157211 */ /* 0x000fc600008f0eff */
[----:B------:R4:W3:Y:S04]  /*4720*/  LDG.E.U8 R30, desc[UR60][R38.64] ;  /* 0x0000003c261e7981 */ /* 0x0008e8000c1e1100 */
[----:B------:R0:W3:Y:S01]  /*4730*/  LDG.E.U8 R40, desc[UR60][R36.64] ;  /* 0x0000003c24287981 */ /* 0x0000e2000c1e1100 */
[----:B-1----:R-:W-:-:S03]  /*4740*/  IADD3 R8, P0, R19, R25, RZ ;  /* 0x0000001913087210 */ /* 0x002fc60007f1e0ff */
[----:B------:R1:W3:Y:S01]  /*4750*/  LDG.E.U8 R41, desc[UR60][R22.64] ;  /* 0x0000003c16297981 */ /* 0x0002e2000c1e1100 */
[-C--:B------:R-:W-:Y:S02]  /*4760*/  LEA.HI.X.SX32 R9, R19, R4.reuse, 0x1, P0 ;  /* 0x0000000413097211 */ /* 0x080fe400000f0eff */
[-C--:B----4-:R-:W-:Y:S01]  /*4770*/  IADD3 R38, P1, R18, R25.reuse, RZ ;  /* 0x0000001912267210 */ /* 0x090fe20007f3e0ff */
[----:B------:R-:W4:Y:S01]  /*4780*/  LDG.E.U8 R34, desc[UR60][R34.64] ;  /* 0x0000003c22227981 */ /* 0x000f22000c1e1100 */
[-C--:B0-----:R-:W-:Y:S02]  /*4790*/  IADD3 R36, P0, R0, R25.reuse, RZ ;  /* 0x0000001900247210 */ /* 0x081fe40007f1e0ff */
[-C--:B------:R-:W-:Y:S01]  /*47a0*/  LEA.HI.X.SX32 R39, R18, R4.reuse, 0x1, P1 ;  /* 0x0000000412277211 */ /* 0x080fe200008f0eff */
[----:B------:R0:W4:Y:S01]  /*47b0*/  LDG.E.U8 R42, desc[UR60][R8.64] ;  /* 0x0000003c082a7981 */ /* 0x000122000c1e1100 */
[----:B------:R-:W-:Y:S02]  /*47c0*/  LEA.HI.X.SX32 R37, R0, R4, 0x1, P0 ;  /* 0x0000000400257211 */ /* 0x000fe400000f0eff */
[-C--:B------:R-:W-:Y:S01]  /*47d0*/  IADD3 R18, P0, R2, R25.reuse, RZ ;  /* 0x0000001902127210 */ /* 0x080fe20007f1e0ff */
[----:B------:R-:W4:Y:S01]  /*47e0*/  LDG.E.U8 R32, desc[UR60][R32.64] ;  /* 0x0000003c20207981 */ /* 0x000f22000c1e1100 */
[----:B-1----:R-:W-:-:S02]  /*47f0*/  IADD3 R22, P1, R27, R25, RZ ;  /* 0x000000191b167210 */ /* 0x002fc40007f3e0ff */
[-C--:B------:R-:W-:Y:S01]  /*4800*/  LEA.HI.X.SX32 R19, R2, R4.reuse, 0x1, P0 ;  /* 0x0000000402137211 */ /* 0x080fe200000f0eff */
[----:B------:R-:W4:Y:S01]  /*4810*/  LDG.E.U8 R35, desc[UR60][R20.64] ;  /* 0x0000003c14237981 */ /* 0x000f22000c1e1100 */
[-C--:B0-----:R-:W-:Y:S02]  /*4820*/  IADD3 R8, P0, R29, R25.reuse, RZ ;  /* 0x000000191d087210 */ /* 0x081fe40007f1e0ff */
[-C--:B------:R-:W-:Y:S01]  /*4830*/  LEA.HI.X.SX32 R23, R27, R4.reuse, 0x1, P1 ;  /* 0x000000041b177211 */ /* 0x080fe200008f0eff */
[----:B------:R0:W3:Y:S01]  /*4840*/  LDG.E.U8 R44, desc[UR60][R18.64] ;  /* 0x0000003c122c7981 */ /* 0x0000e2000c1e1100 */
[----:B------:R-:W-:Y:S02]  /*4850*/  LEA.HI.X.SX32 R9, R29, R4, 0x1, P0 ;  /* 0x000000041d097211 */ /* 0x000fe400000f0eff */
[-C--:B------:R-:W-:Y:S01]  /*4860*/  IADD3 R2, P0, R3, R25.reuse, RZ ;  /* 0x0000001903027210 */ /* 0x080fe20007f1e0ff */
[----:B------:R-:W4:Y:S01]  /*4870*/  LDG.E.U8 R46, desc[UR60][R22.64] ;  /* 0x0000003c162e7981 */ /* 0x000f22000c1e1100 */
[----:B------:R-:W-:-:S02]  /*4880*/  IADD3 R26, P1, R28, R25, RZ ;  /* 0x000000191c1a7210 */ /* 0x000fc40007f3e0ff */
[-C--:B------:R-:W-:Y:S01]  /*4890*/  LEA.HI.X.SX32 R3, R3, R4.reuse, 0x1, P0 ;  /* 0x0000000403037211 */ /* 0x080fe200000f0eff */
[----:B------:R1:W4:Y:S01]  /*48a0*/  LDG.E.U8 R48, desc[UR60][R8.64] ;  /* 0x0000003c08307981 */ /* 0x000322000c1e1100 */
[-C--:B------:R-:W-:Y:S02]  /*48b0*/  LEA.HI.X.SX32 R27, R28, R4.reuse, 0x1, P1 ;  /* 0x000000041c1b7211 */ /* 0x080fe400008f0eff */
[CC--:B0-----:R-:W-:Y:S01]  /*48c0*/  IADD3 R18, P0, R17.reuse, R25.reuse, RZ ;  /* 0x0000001911127210 */ /* 0x0c1fe20007f1e0ff */
[----:B------:R0:W4:Y:S01]  /*48d0*/  LDG.E.U8 R50, desc[UR60][R2.64] ;  /* 0x0000003c02327981 */ /* 0x000122000c1e1100 */
[C---:B------:R-:W-:Y:S02]  /*48e0*/  IADD3 R20, P1, R128.reuse, R25, RZ ;  /* 0x0000001980147210 */ /* 0x040fe40007f3e0ff */
[-C--:B------:R-:W-:Y:S01]  /*48f0*/  LEA.HI.X.SX32 R19, R17, R4.reuse, 0x1, P0 ;  /* 0x0000000411137211 */ /* 0x080fe200000f0eff */
[----:B------:R-:W4:Y:S01]  /*4900*/  LDG.E.U8 R26, desc[UR60][R26.64] ;  /* 0x0000003c1a1a7981 */ /* 0x000f22000c1e1100 */
[----:B------:R-:W-:-:S02]  /*4910*/  LEA.HI.X.SX32 R21, R128, R4, 0x1, P1 ;  /* 0x0000000480157211 */ /* 0x000fc400008f0eff */
[-C--:B-1----:R-:W-:Y:S01]  /*4920*/  IADD3 R8, P0, R15, R25.reuse, RZ ;  /* 0x000000190f087210 */ /* 0x082fe20007f1e0ff */
[----:B------:R-:W3:Y:S01]  /*4930*/  LDG.E.U8 R36, desc[UR60][R36.64] ;  /* 0x0000003c24247981 */ /* 0x000ee2000c1e1100 */
[-C--:B------:R-:W-:Y:S02]  /*4940*/  IADD3 R28, P1, R5, R25.reuse, RZ ;  /* 0x00000019051c7210 */ /* 0x080fe40007f3e0ff */
[-C--:B------:R-:W-:Y:S01]  /*4950*/  LEA.HI.X.SX32 R9, R15, R4.reuse, 0x1, P0 ;  /* 0x000000040f097211 */ /* 0x080fe200000f0eff */
[----:B------:R-:W4:Y:S01]  /*4960*/  LDG.E.U8 R20, desc[UR60][R20.64] ;  /* 0x0000003c14147981 */ /* 0x000f22000c1e1100 */
[-C--:B------:R-:W-:Y:S02]  /*4970*/  LEA.HI.X.SX32 R29, R5, R4.reuse, 0x1, P1 ;  /* 0x00000004051d7211 */ /* 0x080fe400008f0eff */
[CC--:B0-----:R-:W-:Y:S01]  /*4980*/  IADD3 R2, P0, R13.reuse, R25.reuse, RZ ;  /* 0x000000190d027210 */ /* 0x0c1fe20007f1e0ff */
[----:B------:R0:W4:Y:S01]  /*4990*/  LDG.E.U8 R27, desc[UR60][R8.64] ;  /* 0x0000003c081b7981 */ /* 0x000122000c1e1100 */
[----:B------:R-:W-:Y:S01]  /*49a0*/  LEA.HI R250, R236, 0xfe, RZ, 0x1a ;  /* 0x000000feecfa7811 */ /* 0x000fe200078fd0ff */
[----:B------:R-:W1:Y:S01]  /*49b0*/  LDC R5, c[0x0][0x248] ;  /* 0x00009200ff057b82 */ /* 0x000e620000000800 */
[----:B------:R-:W-:Y:S01]  /*49c0*/  IADD3 R22, P1, R16, R25, RZ ;  /* 0x0000001910167210 */ /* 0x000fe20007f3e0ff */
[----:B------:R-:W4:Y:S01]  /*49d0*/  LDG.E.U8 R33, desc[UR60][R18.64] ;  /* 0x0000003c12217981 */ /* 0x000f22000c1e1100 */
[-C--:B------:R-:W-:Y:S01]  /*49e0*/  LEA.HI.X.SX32 R3, R13, R4.reuse, 0x1, P0 ;  /* 0x000000040d037211 */ /* 0x080fe200000f0eff */
[----:B------:R-:W-:Y:S01]  /*49f0*/  IMAD R125, R250, R31, RZ ;  /* 0x0000001ffa7d7224 */ /* 0x000fe200078e02ff */
[----:B------:R-:W-:Y:S01]  /*4a00*/  LEA.HI.X.SX32 R23, R16, R4, 0x1, P1 ;  /* 0x0000000410177211 */ /* 0x000fe200008f0eff */
[----:B------:R-:W4:Y:S01]  /*4a10*/  LDG.E.U8 R28, desc[UR60][R28.64] ;  /* 0x0000003c1c1c7981 */ /* 0x000f22000c1e1100 */
[----:B------:R-:W-:-:S02]  /*4a20*/  IADD3 R10, P0, R11, R25, RZ ;  /* 0x000000190b0a7210 */ /* 0x000fc40007f1e0ff */
[CC--:B------:R-:W-:Y:S01]  /*4a30*/  IADD3 R12, P1, R14.reuse, R25.reuse, RZ ;  /* 0x000000190e0c7210 */ /* 0x0c0fe20007f3e0ff */
[----:B------:R2:W4:Y:S01]  /*4a40*/  LDG.E.U8 R21, desc[UR60][R2.64] ;  /* 0x0000003c02157981 */ /* 0x000522000c1e1100 */
[-C--:B------:R-:W-:Y:S02]  /*4a50*/  LEA.HI.X.SX32 R11, R11, R4.reuse, 0x1, P0 ;  /* 0x000000040b0b7211 */ /* 0x080fe400000f0eff */
[-C--:B------:R-:W-:Y:S01]  /*4a60*/  LEA.HI.X.SX32 R13, R14, R4.reuse, 0x1, P1 ;  /* 0x000000040e0d7211 */ /* 0x080fe200008f0eff */
[----:B------:R-:W4:Y:S01]  /*4a70*/  LDG.E.U8 R22, desc[UR60][R22.64] ;  /* 0x0000003c16167981 */ /* 0x000f22000c1e1100 */
[-C--:B0-----:R-:W-:Y:S02]  /*4a80*/  IADD3 R8, P0, R135, R25.reuse, RZ ;  /* 0x0000001987087210 */ /* 0x081fe40007f1e0ff */
[----:B------:R-:W-:Y:S01]  /*4a90*/  IADD3 R14, P1, R125, R25, RZ ;  /* 0x000000197d0e7210 */ /* 0x000fe20007f3e0ff */
[----:B------:R0:W4:Y:S01]  /*4aa0*/  LDG.E.U8 R37, desc[UR60][R10.64] ;  /* 0x0000003c0a257981 */ /* 0x000122000c1e1100 */
[----:B------:R-:W-:-:S02]  /*4ab0*/  LEA.HI.X.SX32 R9, R135, R4, 0x1, P0 ;  /* 0x0000000487097211 */ /* 0x000fc400000f0eff */
[-C--:B------:R-:W-:Y:S01]  /*4ac0*/  LEA.HI.X.SX32 R15, R125, R4.reuse, 0x1, P1 ;  /* 0x000000047d0f7211 */ /* 0x080fe200008f0eff */
[----:B------:R-:W4:Y:S01]  /*4ad0*/  LDG.E.U8 R29, desc[UR60][R12.64] ;  /* 0x0000003c0c1d7981 */ /* 0x000f22000c1e1100 */
[CC--:B--2---:R-:W-:Y:S02]  /*4ae0*/  IADD3 R2, P0, R137.reuse, R25.reuse, RZ ;  /* 0x0000001989027210 */ /* 0x0c4fe40007f1e0ff */
[CC--:B------:R-:W-:Y:S01]  /*4af0*/  IADD3 R16, P1, R138.reuse, R25.reuse, RZ ;  /* 0x000000198a107210 */ /* 0x0c0fe20007f3e0ff */
[----:B------:R2:W4:Y:S01]  /*4b00*/  LDG.E.U8 R52, desc[UR60][R8.64] ;  /* 0x0000003c08347981 */ /* 0x000522000c1e1100 */
[-C--:B------:R-:W-:Y:S02]  /*4b10*/  LEA.HI.X.SX32 R3, R137, R4.reuse, 0x1, P0 ;  /* 0x0000000489037211 */ /* 0x080fe400000f0eff */
[----:B------:R-:W-:Y:S01]  /*4b20*/  LEA.HI.X.SX32 R17, R138, R4, 0x1, P1 ;  /* 0x000000048a117211 */ /* 0x000fe200008f0eff */
[----:B------:R-:W4:Y:S01]  /*4b30*/  LDG.E.U8 R23, desc[UR60][R14.64] ;  /* 0x0000003c0e177981 */ /* 0x000f22000c1e1100 */
[----:B0-----:R-:W-:-:S02]  /*4b40*/  IADD3 R10, P0, R142, R25, RZ ;  /* 0x000000198e0a7210 */ /* 0x001fc40007f1e0ff */
[-C--:B------:R-:W-:Y:S01]  /*4b50*/  IADD3 R18, P1, R140, R25.reuse, RZ ;  /* 0x000000198c127210 */ /* 0x080fe20007f3e0ff */
[----:B------:R0:W4:Y:S01]  /*4b60*/  LDG.E.U8 R54, desc[UR60][R16.64] ;  /* 0x0000003c10367981 */ /* 0x000122000c1e1100 */
[-C--:B------:R-:W-:Y:S02]  /*4b70*/  LEA.HI.X.SX32 R11, R142, R4.reuse, 0x1, P0 ;  /* 0x000000048e0b7211 */ /* 0x080fe400000f0eff */
[-C--:B------:R-:W-:Y:S01]  /*4b80*/  LEA.HI.X.SX32 R19, R140, R4.reuse, 0x1, P1 ;  /* 0x000000048c137211 */ /* 0x080fe200008f0eff */
[----:B------:R5:W4:Y:S01]  /*4b90*/  LDG.E.U8 R56, desc[UR60][R2.64] ;  /* 0x0000003c02387981 */ /* 0x000b22000c1e1100 */
[CC--:B--2---:R-:W-:Y:S02]  /*4ba0*/  IADD3 R8, P0, R145.reuse, R25.reuse, RZ ;  /* 0x0000001991087210 */ /* 0x0c4fe40007f1e0ff */
[----:B------:R-:W-:Y:S01]  /*4bb0*/  IADD3 R12, P1, R144, R25, RZ ;  /* 0x00000019900c7210 */ /* 0x000fe20007f3e0ff */
[----:B------:R2:W4:Y:S01]  /*4bc0*/  LDG.E.U8 R58, desc[UR60][R18.64] ;  /* 0x0000003c123a7981 */ /* 0x000522000c1e1100 */
[----:B------:R-:W-:-:S02]  /*4bd0*/  LEA.HI.X.SX32 R9, R145, R4, 0x1, P0 ;  /* 0x0000000491097211 */ /* 0x000fc400000f0eff */
[-C--:B------:R-:W-:Y:S01]  /*4be0*/  LEA.HI.X.SX32 R13, R144, R4.reuse, 0x1, P1 ;  /* 0x00000004900d7211 */ /* 0x080fe200008f0eff */
[----:B------:R1:W4:Y:S01]  /*4bf0*/  LDG.E.U8 R60, desc[UR60][R10.64] ;  /* 0x0000003c0a3c7981 */ /* 0x000322000c1e1100 */
[-C--:B0-----:R-:W-:Y:S02]  /*4c00*/  IADD3 R16, P0, R147, R25.reuse, RZ ;  /* 0x0000001993107210 */ /* 0x081fe40007f1e0ff */
[-C--:B------:R-:W-:Y:S01]  /*4c10*/  IADD3 R14, P1, R129, R25.reuse, RZ ;  /* 0x00000019810e7210 */ /* 0x080fe20007f3e0ff */
[----:B------:R0:W4:Y:S01]  /*4c20*/  LDG.E.U8 R64, desc[UR60][R8.64] ;  /* 0x0000003c08407981 */ /* 0x000122000c1e1100 */
[-C--:B------:R-:W-:Y:S02]  /*4c30*/  LEA.HI.X.SX32 R17, R147, R4.reuse, 0x1, P0 ;  /* 0x0000000493117211 */ /* 0x080fe400000f0eff */
[----:B------:R-:W-:Y:S01]  /*4c40*/  LEA.HI.X.SX32 R15, R129, R4, 0x1, P1 ;  /* 0x00000004810f7211 */ /* 0x000fe200008f0eff */
[----:B------:R0:W4:Y:S01]  /*4c50*/  LDG.E.U8 R62, desc[UR60][R12.64] ;  /* 0x0000003c0c3e7981 */ /* 0x000122000c1e1100 */
[----:B-----5:R-:W-:-:S02]  /*4c60*/  IADD3 R2, P0, R149, R25, RZ ;  /* 0x0000001995027210 */ /* 0x020fc40007f1e0ff */
[C---:B--2---:R-:W-:Y:S01]  /*4c70*/  IADD3 R18, P1, R152.reuse, R25, RZ ;  /* 0x0000001998127210 */ /* 0x044fe20007f3e0ff */
[----:B------:R-:W-:Y:S01]  /*4c80*/  IMAD R31, R251, R31, RZ ;  /* 0x0000001ffb1f7224 */ /* 0x000fe200078e02ff */
[-C--:B------:R-:W-:Y:S01]  /*4c90*/  LEA.HI.X.SX32 R3, R149, R4.reuse, 0x1, P0 ;  /* 0x0000000495037211 */ /* 0x080fe200000f0eff */
[----:B------:R-:W2:Y:S01]  /*4ca0*/  LDG.E.U8 R38, desc[UR60][R38.64] ;  /* 0x0000003c26267981 */ /* 0x000ea2000c1e1100 */
[-C--:B------:R-:W-:Y:S02]  /*4cb0*/  LEA.HI.X.SX32 R19, R152, R4.reuse, 0x1, P1 ;  /* 0x0000000498137211 */ /* 0x080fe400008f0eff */
[CC--:B-1----:R-:W-:Y:S01]  /*4cc0*/  IADD3 R10, P0, R151.reuse, R25.reuse, RZ ;  /* 0x00000019970a7210 */ /* 0x0c2fe20007f1e0ff */
[----:B------:R-:W5:Y:S03]  /*4cd0*/  LDG.E.U8 R43, desc[UR60][R2.64] ;  /* 0x0000003c022b7981 */ /* 0x000f66000c1e1100 */
[----:B------:R-:W-:Y:S01]  /*4ce0*/  LEA.HI.X.SX32 R11, R151, R4, 0x1, P0 ;  /* 0x00000004970b7211 */ /* 0x000fe200000f0eff */
[----:B------:R1:W5:Y:S01]  /*4cf0*/  LDG.E.U8 R45, desc[UR60][R18.64] ;  /* 0x0000003c122d7981 */ /* 0x000362000c1e1100 */
[----:B0-----:R-:W-:-:S02]  /*4d00*/  IADD3 R8, P0, R154, R25, RZ ;  /* 0x000000199a087210 */ /* 0x001fc40007f1e0ff */
[-C--:B------:R-:W-:Y:S01]  /*4d10*/  IADD3 R12, P1, R156, R25.reuse, RZ ;  /* 0x000000199c0c7210 */ /* 0x080fe20007f3e0ff */
[----:B------:R0:W5:Y:S01]  /*4d20*/  LDG.E.U8 R39, desc[UR60][R16.64] ;  /* 0x0000003c10277981 */ /* 0x000162000c1e1100 */
[-C--:B------:R-:W-:Y:S01]  /*4d30*/  LEA.HI.X.SX32 R9, R154, R4.reuse, 0x1, P0 ;  /* 0x000000049a097211 */ /* 0x080fe200000f0eff */
[----:B------:R-:W-:Y:S02]  /*4d40*/  IMAD R0, R5, 0x2, R242 ;  /* 0x0000000205007824 */ /* 0x000fe400078e02f2 */
[----:B------:R0:W5:Y:S01]  /*4d50*/  LDG.E.U8 R66, desc[UR60][R14.64] ;  /* 0x0000003c0e427981 */ /* 0x000162000c1e1100 */
[----:B-1----:R-:W1:Y:S01]  /*4d60*/  LDC R19, c[0x0][0x248] ;  /* 0x00009200ff137b82 */ /* 0x002e620000000800 */
[----:B------:R-:W-:Y:S02]  /*4d70*/  IADD3 R2, P0, R159, R25, RZ ;  /* 0x000000199f027210 */ /* 0x000fe40007f1e0ff */
[----:B------:R0:W5:Y:S01]  /*4d80*/  LDG.E.U8 R49, desc[UR60][R8.64] ;  /* 0x0000003c08317981 */ /* 0x000162000c1e1100 */
[----:B------:R-:W-:-:S02]  /*4d90*/  LEA.HI.X.SX32 R13, R156, R4, 0x1, P1 ;  /* 0x000000049c0d7211 */ /* 0x000fc400008f0eff */
[-C--:B------:R-:W-:Y:S01]  /*4da0*/  LEA.HI.X.SX32 R3, R159, R4.reuse, 0x1, P0 ;  /* 0x000000049f037211 */ /* 0x080fe200000f0eff */
[----:B------:R0:W5:Y:S01]  /*4db0*/  LDG.E.U8 R47, desc[UR60][R10.64] ;  /* 0x0000003c0a2f7981 */ /* 0x000162000c1e1100 */
[----:B------:R-:W1:Y:S01]  /*4dc0*/  LDC R18, c[0x0][0x248] ;  /* 0x00009200ff127b82 */ /* 0x000e620000000800 */
[CC--:B0-----:R-:W-:Y:S01]  /*4dd0*/  IADD3 R16, P0, R242.reuse, R25.reuse, RZ ;  /* 0x00000019f2107210 */ /* 0x0c1fe20007f1e0ff */
[----:B------:R-:W-:Y:S01]  /*4de0*/  IMAD R5, R55, 0x2, R0 ;  /* 0x0000000237057824 */ /* 0x000fe200078e0200 */
[CC--:B------:R-:W-:Y:S01]  /*4df0*/  IADD3 R14, P1, R31.reuse, R25.reuse, RZ ;  /* 0x000000191f0e7210 */ /* 0x0c0fe20007f3e0ff */
[----:B------:R-:W5:Y:S01]  /*4e00*/  LDG.E.U8 R51, desc[UR60][R12.64] ;  /* 0x0000003c0c337981 */ /* 0x000f62000c1e1100 */
[-C--:B------:R-:W-:Y:S02]  /*4e10*/  LEA.HI.X.SX32 R17, R242, R4.reuse, 0x1, P0 ;  /* 0x00000004f2117211 */ /* 0x080fe400000f0eff */
[-C--:B------:R-:W-:Y:S01]  /*4e20*/  LEA.HI.X.SX32 R15, R31, R4.reuse, 0x1, P1 ;  /* 0x000000041f0f7211 */ /* 0x080fe200008f0eff */
[----:B------:R-:W0:Y:S01]  /*4e30*/  LDC R55, c[0x0][0x248] ;  /* 0x00009200ff377b82 */ /* 0x000e220000000800 */
[CC--:B------:R-:W-:Y:S01]  /*4e40*/  IADD3 R8, P0, R0.reuse, R25.reuse, RZ ;  /* 0x0000001900087210 */ /* 0x0c0fe20007f1e0ff */
[----:B------:R-:W5:Y:S03]  /*4e50*/  LDG.E.U8 R31, desc[UR60][R2.64] ;  /* 0x0000003c021f7981 */ /* 0x000f66000c1e1100 */
[----:B------:R-:W-:Y:S01]  /*4e60*/  LEA.HI.X.SX32 R9, R0, R4, 0x1, P0 ;  /* 0x0000000400097211 */ /* 0x000fe200000f0eff */
[----:B------:R1:W5:Y:S01]  /*4e70*/  LDG.E.U8 R53, desc[UR60][R14.64] ;  /* 0x0000003c0e357981 */ /* 0x000362000c1e1100 */
[----:B------:R-:W-:Y:S01]  /*4e80*/  IADD3 R10, P0, R5, R25, RZ ;  /* 0x00000019050a7210 */ /* 0x000fe20007f1e0ff */
[----:B------:R-:W-:-:S02]  /*4e90*/  IMAD R0, R70, 0x2, R5 ;  /* 0x0000000246007824 */ /* 0x000fc400078e0205 */
[----:B------:R1:W5:Y:S01]  /*4ea0*/  LDG.E.U8 R68, desc[UR60][R16.64] ;  /* 0x0000003c10447981 */ /* 0x000362000c1e1100 */
[-C--:B------:R-:W-:Y:S01]  /*4eb0*/  LEA.HI.X.SX32 R11, R5, R4.reuse, 0x1, P0 ;  /* 0x00000004050b7211 */ /* 0x080fe200000f0eff */
[----:B-1----:R-:W-:Y:S01]  /*4ec0*/  IMAD R5, R19, 0x2, R0 ;  /* 0x0000000213057824 */ /* 0x002fe200078e0200 */
[----:B------:R-:W1:Y:S01]  /*4ed0*/  LDC R15, c[0x0][0x248] ;  /* 0x00009200ff0f7b82 */ /* 0x000e620000000800 */
[----:B------:R-:W-:Y:S02]  /*4ee0*/  IADD3 R2, P0, R0, R25, RZ ;  /* 0x0000001900027210 */ /* 0x000fe40007f1e0ff */
[----:B------:R-:W-:Y:S01]  /*4ef0*/  IMAD R14, R18, 0x2, R5 ;  /* 0x00000002120e7824 */ /* 0x000fe200078e0205 */
[----:B------:R0:W5:Y:S01]  /*4f00*/  LDG.E.U8 R70, desc[UR60][R8.64] ;  /* 0x0000003c08467981 */ /* 0x000162000c1e1100 */
[----:B------:R-:W-:-:S03]  /*4f10*/  LEA.HI.X.SX32 R3, R0, R4, 0x1, P0 ;  /* 0x0000000400037211 */ /* 0x000fc600000f0eff */
[----:B------:R-:W1:Y:S01]  /*4f20*/  LDC R16, c[0x0][0x248] ;  /* 0x00009200ff107b82 */ /* 0x000e620000000800 */
[CC--:B------:R-:W-:Y:S01]  /*4f30*/  IADD3 R12, P0, R5.reuse, R25.reuse, RZ ;  /* 0x00000019050c7210 */ /* 0x0c0fe20007f1e0ff */
[----:B------:R0:W5:Y:S01]  /*4f40*/  LDG.E.U8 R72, desc[UR60][R10.64] ;  /* 0x0000003c0a487981 */ /* 0x000162000c1e1100 */
[----:B------:R-:W-:Y:S02]  /*4f50*/  LEA.HI R0, R236, 0x1ee, RZ, 0x1a ;  /* 0x000001eeec007811 */ /* 0x000fe400078fd0ff */
[-C--:B------:R-:W-:Y:S01]  /*4f60*/  LEA.HI.X.SX32 R13, R5, R4.reuse, 0x1, P0 ;  /* 0x00000004050d7211 */ /* 0x080fe200000f0eff */
[----:B------:R1:W5:Y:S02]  /*4f70*/  LDG.E.U8 R74, desc[UR60][R2.64] ;  /* 0x0000003c024a7981 */ /* 0x000364000c1e1100 */
[----:B------:R-:W1:Y:S01]  /*4f80*/  LDC R17, c[0x0][0x248] ;  /* 0x00009200ff117b82 */ /* 0x000e620000000800 */
[----:B0-----:R-:W-:Y:S01]  /*4f90*/  IADD3 R8, P0, R14, R25, RZ ;  /* 0x000000190e087210 */ /* 0x001fe20007f1e0ff */
[----:B------:R-:W-:Y:S01]  /*4fa0*/  IMAD R0, R0, R57, RZ ;  /* 0x0000003900007224 */ /* 0x000fe200078e02ff */
[----:B------:R0:W5:Y:S02]  /*4fb0*/  LDG.E.U8 R76, desc[UR60][R12.64] ;  /* 0x0000003c0c4c7981 */ /* 0x000164000c1e1100 */
[----:B------:R-:W-:-:S03]  /*4fc0*/  LEA.HI.X.SX32 R9, R14, R4, 0x1, P0 ;  /* 0x000000040e097211 */ /* 0x000fc600000f0eff */
[----:B------:R-:W0:Y:S01]  /*4fd0*/  LDC R18, c[0x0][0x248] ;  /* 0x00009200ff127b82 */ /* 0x000e220000000800 */
[----:B------:R-:W-:Y:S01]  /*4fe0*/  IMAD R14, R55, 0x2, R14 ;  /* 0x00000002370e7824 */ /* 0x000fe200078e020e */
[----:B------:R-:W-:Y:S01]  /*4ff0*/  IADD3 R10, P1, R0, R25, RZ ;  /* 0x00000019000a7210 */ /* 0x000fe20007f3e0ff */
[----:B------:R0:W5:Y:S02]  /*5000*/  LDG.E.U8 R78, desc[UR60][R8.64] ;  /* 0x0000003c084e7981 */ /* 0x000164000c1e1100 */
[----:B-1----:R-:W-:-:S03]  /*5010*/  IMAD R5, R15, 0x4, R14 ;  /* 0x000000040f057824 */ /* 0x002fc600078e020e */
[----:B------:R-:W1:Y:S01]  /*5020*/  LDC R19, c[0x0][0x248] ;  /* 0x00009200ff137b82 */ /* 0x000e620000000800 */
[-C--:B------:R-:W-:Y:S02]  /*5030*/  IADD3 R2, P0, R14, R25.reuse, RZ ;  /* 0x000000190e027210 */ /* 0x080fe40007f1e0ff */
[-C--:B------:R-:W-:Y:S01]  /*5040*/  LEA.HI.X.SX32 R11, R0, R4.reuse, 0x1, P1 ;  /* 0x00000004000b7211 */ /* 0x080fe200008f0eff */
[----:B------:R-:W-:Y:S01]  /*5050*/  IMAD R0, R16, 0x2, R5 ;  /* 0x0000000210007824 */ /* 0x000fe200078e0205 */
[-C--:B------:R-:W-:Y:S02]  /*5060*/  LEA.HI.X.SX32 R3, R14, R4.reuse, 0x1, P0 ;  /* 0x000000040e037211 */ /* 0x080fe400000f0eff */
[CC--:B0-----:R-:W-:Y:S01]  /*5070*/  IADD3 R12, P0, R5.reuse, R25.reuse, RZ ;  /* 0x00000019050c7210 */ /* 0x0c1fe20007f1e0ff */
[----:B------:R-:W0:Y:S01]  /*5080*/  LDC R57, c[0x0][0x248] ;  /* 0x00009200ff397b82 */ /* 0x000e220000000800 */
[----:B------:R-:W5:Y:S02]  /*5090*/  LDG.E.U8 R82, desc[UR60][R10.64] ;  /* 0x0000003c0a527981 */ /* 0x000f64000c1e1100 */
[-C--:B------:R-:W-:Y:S01]  /*50a0*/  LEA.HI.X.SX32 R13, R5, R4.reuse, 0x1, P0 ;  /* 0x00000004050d7211 */ /* 0x080fe200000f0eff */
[----:B------:R-:W-:Y:S01]  /*50b0*/  IMAD R5, R17, 0x2, R0 ;  /* 0x0000000211057824 */ /* 0x000fe200078e0200 */
[CC--:B------:R-:W-:Y:S01]  /*50c0*/  IADD3 R8, P0, R0.reuse, R25.reuse, RZ ;  /* 0x0000001900087210 */ /* 0x0c0fe20007f1e0ff */
[----:B------:R1:W5:Y:S03]  /*50d0*/  LDG.E.U8 R80, desc[UR60][R2.64] ;  /* 0x0000003c02507981 */ /* 0x000366000c1e1100 */
[-C--:B------:R-:W-:Y:S01]  /*50e0*/  LEA.HI.X.SX32 R9, R0, R4.reuse, 0x1, P0 ;  /* 0x0000000400097211 */ /* 0x080fe200000f0eff */
[----:B------:R-:W-:Y:S01]  /*50f0*/  IMAD R0, R18, 0x2, R5 ;  /* 0x0000000212007824 */ /* 0x000fe200078e0205 */
[CC--:B------:R-:W-:Y:S01]  /*5100*/  IADD3 R14, P0, R5.reuse, R25.reuse, RZ ;  /* 0x00000019050e7210 */ /* 0x0c0fe20007f1e0ff */
[----:B------:R0:W5:Y:S03]  /*5110*/  LDG.E.U8 R55, desc[UR60][R12.64] ;  /* 0x0000003c0c377981 */ /* 0x000166000c1e1100 */
[-C--:B------:R-:W-:Y:S01]  /*5120*/  LEA.HI.X.SX32 R15, R5, R4.reuse, 0x1, P0 ;  /* 0x00000004050f7211 */ /* 0x080fe200000f0eff */
[----:B-1----:R-:W-:Y:S01]  /*5130*/  IMAD R3, R19, 0x2, R0 ;  /* 0x0000000213037824 */ /* 0x002fe200078e0200 */
[CC--:B------:R-:W-:Y:S01]  /*5140*/  IADD3 R16, P0, R0.reuse, R25.reuse, RZ ;  /* 0x0000001900107210 */ /* 0x0c0fe20007f1e0ff */
[----:B------:R-:W5:Y:S03]  /*5150*/  LDG.E.U8 R8, desc[UR60][R8.64] ;  /* 0x0000003c08087981 */ /* 0x000f66000c1e1100 */
[-C--:B------:R-:W-:Y:S01]  /*5160*/  LEA.HI.X.SX32 R17, R0, R4.reuse, 0x1, P0 ;  /* 0x0000000400117211 */ /* 0x080fe200000f0eff */
[----:B------:R-:W-:Y:S01]  /*5170*/  IMAD R0, R84, 0x2, R3 ;  /* 0x0000000254007824 */ /* 0x000fe200078e0203 */
[-C--:B------:R-:W-:Y:S01]  /*5180*/  IADD3 R2, P0, R3, R25.reuse, RZ ;  /* 0x0000001903027210 */ /* 0x080fe20007f1e0ff */
[----:B------:R-:W5:Y:S02]  /*5190*/  LDG.E.U8 R14, desc[UR60][R14.64] ;  /* 0x0000003c0e0e7981 */ /* 0x000f64000c1e1100 */
[----:B0-----:R-:W-:Y:S01]  /*51a0*/  IMAD R5, R57, 0x2, R0 ;  /* 0x0000000239057824 */ /* 0x001fe200078e0200 */
[----:B------:R-:W-:Y:S01]  /*51b0*/  LEA.HI.X.SX32 R3, R3, R4, 0x1, P0 ;  /* 0x0000000403037211 */ /* 0x000fe200000f0eff */
[----:B------:R-:W5:Y:S01]  /*51c0*/  LDG.E.U8 R16, desc[UR60][R16.64] ;  /* 0x0000003c10107981 */ /* 0x000f62000c1e1100 */
[----:B------:R-:W-:-:S02]  /*51d0*/  IADD3 R18, P2, R124, R25, RZ ;  /* 0x000000197c127210 */ /* 0x000fc40007f5e0ff */
[CC--:B------:R-:W-:Y:S02]  /*51e0*/  IADD3 R10, P1, R0.reuse, R25.reuse, RZ ;  /* 0x00000019000a7210 */ /* 0x0c0fe40007f3e0ff */
[C---:B------:R-:W-:Y:S01]  /*51f0*/  IADD3 R12, P0, R5.reuse, R25, RZ ;  /* 0x00000019050c7210 */ /* 0x040fe20007f1e0ff */
[----:B------:R-:W5:Y:S01]  /*5200*/  LDG.E.U8 R3, desc[UR60][R2.64] ;  /* 0x0000003c02037981 */ /* 0x000f62000c1e1100 */
[-C--:B------:R-:W-:Y:S02]  /*5210*/  LEA.HI.X.SX32 R11, R0, R4.reuse, 0x1, P1 ;  /* 0x00000004000b7211 */ /* 0x080fe400008f0eff */
[-C--:B------:R-:W-:Y:S02]  /*5220*/  LEA.HI.X.SX32 R19, R124, R4.reuse, 0x1, P2 ;  /* 0x000000047c137211 */ /* 0x080fe400010f0eff */
[----:B------:R-:W-:Y:S01]  /*5230*/  LEA.HI.X.SX32 R13, R5, R4, 0x1, P0 ;  /* 0x00000004050d7211 */ /* 0x000fe200000f0eff */
[----:B------:R-:W5:Y:S04]  /*5240*/  LDG.E.U8 R10, desc[UR60][R10.64] ;  /* 0x0000003c0a0a7981 */ /* 0x000f68000c1e1100 */
[----:B------:R-:W5:Y:S04]  /*5250*/  LDG.E.U8 R12, desc[UR60][R12.64] ;  /* 0x0000003c0c0c7981 */ /* 0x000f68000c1e1100 */
[----:B------:R-:W5:Y:S01]  /*5260*/  LDG.E.U8 R18, desc[UR60][R18.64] ;  /* 0x0000003c12127981 */ /* 0x000f62000c1e1100 */
[----:B------:R-:W-:-:S05]  /*5270*/  LOP3.LUT R243, R243, 0x70, RZ, 0x3c, !PT ;  /* 0x00000070f3f37812 */ /* 0x000fca00078e3cff */
[----:B------:R-:W-:Y:S01]  /*5280*/  IMAD.IADD R4, R6, 0x1, R243 ;  /* 0x0000000106047824 */ /* 0x000fe200078e02f3 */
[----:B---3--:R-:W-:Y:S04]  /*5290*/  STS.U8 [R7+0x2000], R36 ;  /* 0x0020002407007388 */ /* 0x008fe80000000000 */
[----:B------:R-:W-:Y:S04]  /*52a0*/  STS.U8 [R7+0x2004], R44 ;  /* 0x0020042c07007388 */ /* 0x000fe80000000000 */
        /* <DEDUP_REMOVED lines=13> */
[----:B-----5:R-:W-:Y:S04]  /*5380*/  STS.U8 [R7+0x400e], R66 ;  /* 0x00400e4207007388 */ /* 0x020fe80000000000 */
        /* <DEDUP_REMOVED lines=39> */
[----:B0-----:R-:W-:-:S03]  /*5600*/  IMAD.MOV.U32 R3, RZ, RZ, 0x3f800000 ;  /* 0x3f800000ff037424 */ /* 0x001fc600078e00ff */
[----:B------:R0:W-:Y:S02]  /*5610*/  STS.U8 [R4+0x600e], R18 ;  /* 0x00600e1204007388 */ /* 0x0001e40000000000 */
[----:B0-----:R-:W-:-:S05]  /*5620*/  IMAD.MOV.U32 R4, RZ, RZ, 0x3f800000 ;  /* 0x3f800000ff047424 */ /* 0x001fca00078e00ff */
[----:B------:R0:W-:Y:S04]  /*5630*/  STL [R1+0x238], R4 ;  /* 0x0002380401007387 */ /* 0x0001e80000100800 */
[----:B------:R0:W-:Y:S04]  /*5640*/  STL [R1+0x23c], R3 ;  /* 0x00023c0301007387 */ /* 0x0001e80000100800 */
[----:B------:R0:W-:Y:S04]  /*5650*/  STL [R1], RZ ;  /* 0x000000ff01007387 */ /* 0x0001e80000100800 */
[----:B------:R0:W-:Y:S04]  /*5660*/  STL [R1+0x4], RZ ;  /* 0x000004ff01007387 */ /* 0x0001e80000100800 */
        /* <DEDUP_REMOVED lines=125> */
[----:B------:R0:W-:Y:S01]  /*5e40*/  STL [R1+0x1fc], RZ ;  /* 0x0001fcff01007387 */ /* 0x0001e20000100800 */
[----:B------:R-:W-:Y:S01]  /*5e50*/  ISETP.GE.AND P0, PT, R234, 0x1, PT ;  /* 0x00000001ea00780c */ /* 0x000fe20003f06270 */
[----:B------:R-:W-:Y:S01]  /*5e60*/  IMAD.MOV.U32 R2, RZ, RZ, -0x800000 ;  /* 0xff800000ff027424 */ /* 0x000fe200078e00ff */
[----:B------:R-:W-:Y:S01]  /*5e70*/  CS2R R24, SRZ ;  /* 0x0000000000187805 */ /* 0x000fe2000001ff00 */
[----:B------:R-:W-:Y:S01]  /*5e80*/  IMAD.MOV.U32 R0, RZ, RZ, -0x800000 ;  /* 0xff800000ff007424 */ /* 0x000fe200078e00ff */
[----:B------:R-:W-:-:S02]  /*5e90*/  CS2R R26, SRZ ;  /* 0x00000000001a7805 */ /* 0x000fc4000001ff00 */
[----:B------:R-:W-:Y:S02]  /*5ea0*/  CS2R R28, SRZ ;  /* 0x00000000001c7805 */ /* 0x000fe4000001ff00 */
[----:B------:R-:W-:Y:S02]  /*5eb0*/  CS2R R30, SRZ ;  /* 0x00000000001e7805 */ /* 0x000fe4000001ff00 */
[----:B------:R-:W-:Y:S02]  /*5ec0*/  CS2R R32, SRZ ;  /* 0x0000000000207805 */ /* 0x000fe4000001ff00 */
[----:B------:R-:W-:Y:S02]  /*5ed0*/  CS2R R34, SRZ ;  /* 0x0000000000227805 */ /* 0x000fe4000001ff00 */
[----:B------:R-:W-:Y:S02]  /*5ee0*/  CS2R R36, SRZ ;  /* 0x0000000000247805 */ /* 0x000fe4000001ff00 */
        /* <DEDUP_REMOVED lines=57> */
[----:B------:R-:W-:Y:S01]  /*6280*/  LOP3.LUT R152, R236, 0x7f, RZ, 0xc0, !PT ;  /* 0x0000007fec987812 */ /* 0x000fe200078ec0ff */
[----:B0-----:R-:W-:Y:S06]  /*6290*/  @!P0 BRA `(.L_x_0) ;  /* 0x000000f800548947 */ /* 0x001fec0003800000 */
[----:B------:R-:W0:Y:S01]  /*62a0*/  LDC.64 R2, c[0x0][0x260] ;  /* 0x00009800ff027b82 */ /* 0x000e220000000a00 */
[----:B------:R-:W1:Y:S01]  /*62b0*/  S2R R234, SR_CTAID.Y ;  /* 0x0000000000ea7919 */ /* 0x000e620000002600 */
[----:B------:R-:W-:Y:S01]  /*62c0*/  LOP3.LUT R4, R236, 0x1, RZ, 0xc0, !PT ;  /* 0x00000001ec047812 */ /* 0x000fe200078ec0ff */
[----:B------:R-:W-:Y:S01]  /*62d0*/  VIADD R0, R6, 0x8000 ;  /* 0x0000800006007836 */ /* 0x000fe20000000000 */
[----:B------:R-:W-:Y:S01]  /*62e0*/  LOP3.LUT R5, R236, 0x1c, RZ, 0xc0, !PT ;  /* 0x0000001cec057812 */ /* 0x000fe200078ec0ff */
[----:B------:R-:W-:Y:S01]  /*62f0*/  IMAD.MOV.U32 R17, RZ, RZ, RZ ;  /* 0x000000ffff117224 */ /* 0x000fe200078e00ff */
[----:B------:R-:W-:Y:S01]  /*6300*/  SHF.R.U32.HI R8, RZ, 0x4, R6 ;  /* 0x00000004ff087819 */ /* 0x000fe20000011606 */
[----:B------:R-:W-:Y:S01]  /*6310*/  IMAD.MOV.U32 R153, RZ, RZ, 0x5410 ;  /* 0x00005410ff997424 */ /* 0x000fe200078e00ff */
[----:B------:R-:W2:Y:S01]  /*6320*/  LDC R7, c[0x0][0x258] ;  /* 0x00009600ff077b82 */ /* 0x000ea20000000800 */
[----:B------:R-:W-:Y:S01]  /*6330*/  SHF.R.U32.HI R9, RZ, 0x1, R236 ;  /* 0x00000001ff097819 */ /* 0x000fe200000116ec */
[----:B------:R-:W-:Y:S01]  /*6340*/  IMAD R5, R4, 0x2, R5 ;  /* 0x0000000204057824 */ /* 0x000fe200078e0205 */
[----:B------:R-:W-:Y:S01]  /*6350*/  SHF.R.U32.HI R4, RZ, 0x4, R0 ;  /* 0x00000004ff047819 */ /* 0x000fe20000011600 */
[----:B------:R-:W-:Y:S01]  /*6360*/  UMOV UR8, 0xfffffe00 ;  /* 0xfffffe0000087882 */ /* 0x000fe20000000000 */
[----:B------:R-:W-:Y:S01]  /*6370*/  SGXT.U32 R16, R8, 0xe ;  /* 0x0000000e0810781a */ /* 0x000fe20000000000 */
[----:B------:R-:W-:Y:S01]  /*6380*/  UMOV UR9, 0x3fffffef ;  /* 0x3fffffef00097882 */ /* 0x000fe20000000000 */
[----:B------:R-:W-:Y:S01]  /*6390*/  SGXT.U32 R0, R9, 0x1 ;  /* 0x000000010900781a */ /* 0x000fe20000000000 */
[----:B------:R-:W3:Y:S01]  /*63a0*/  LDC.64 R10, c[0x0][0x220] ;  /* 0x00008800ff0a7b82 */ /* 0x000ee20000000a00 */
[----:B------:R-:W-:Y:S01]  /*63b0*/  IADD3 R8, P0, R16, 0x2, RZ ;  /* 0x0000000210087810 */ /* 0x000fe20007f1e0ff */
[----:B------:R-:W-:Y:S01]  /*63c0*/  IMAD.MOV.U32 R9, RZ, RZ, RZ ;  /* 0x000000ffff097224 */ /* 0x000fe200078e00ff */
[----:B------:R-:W-:-:S02]  /*63d0*/  LOP3.LUT R157, R5, R0, RZ, 0xfc, !PT ;  /* 0x00000000059d7212 */ /* 0x000fc400078efcff */
[----:B------:R-:W-:Y:S02]  /*63e0*/  SGXT.U32 R16, R4, 0xe ;  /* 0x0000000e0410781a */ /* 0x000fe40000000000 */
[----:B------:R-:W-:Y:S01]  /*63f0*/  LOP3.LUT R0, R236, 0x1f, RZ, 0xc0, !PT ;  /* 0x0000001fec007812 */ /* 0x000fe200078ec0ff */
[----:B0-----:R-:W-:Y:S01]  /*6400*/  IMAD.MOV.U32 R15, RZ, RZ, R2 ;  /* 0x000000ffff0f7224 */ /* 0x001fe200078e0002 */
[----:B------:R0:W-:Y:S01]  /*6410*/  STL [R1+0x264], R3 ;  /* 0x0002640301007387 */ /* 0x0001e20000100800 */
[----:B------:R-:W-:Y:S01]  /*6420*/  IMAD.MOV.U32 R14, RZ, RZ, R3 ;  /* 0x000000ffff0e7224 */ /* 0x000fe200078e0003 */
[----:B------:R-:W4:Y:S01]  /*6430*/  LDC.64 R12, c[0x0][0x218] ;  /* 0x00008600ff0c7b82 */ /* 0x000f220000000a00 */
[----:B------:R-:W-:Y:S01]  /*6440*/  IADD3 R4, P3, R16, 0x2, RZ ;  /* 0x0000000210047810 */ /* 0x000fe20007f7e0ff */
[----:B------:R-:W-:Y:S01]  /*6450*/  STL [R1+0x234], R157 ;  /* 0x0002349d01007387 */ /* 0x000fe20000100800 */
[----:B------:R-:W-:Y:S01]  /*6460*/  IMAD R0, R0, R14, RZ ;  /* 0x0000000e00007224 */ /* 0x000fe200078e02ff */
[----:B------:R-:W-:Y:S01]  /*6470*/  IADD3.X R9, R9, 0x40000040, RZ, P0, !PT ;  /* 0x4000004009097810 */ /* 0x000fe200007fe4ff */
[----:B------:R-:W-:Y:S01]  /*6480*/  IMAD.MOV.U32 R14, RZ, RZ, RZ ;  /* 0x000000ffff0e7224 */ /* 0x000fe200078e00ff */
[----:B------:R-:W-:Y:S01]  /*6490*/  R2UR UR10, R4 ;  /* 0x00000000040a72ca */ /* 0x000fe200000e0000 */
[----:B-1----:R-:W-:Y:S01]  /*64a0*/  IMAD R5, R234, R15, RZ ;  /* 0x0000000fea057224 */ /* 0x002fe200078e02ff */
[----:B0-----:R-:W0:Y:S01]  /*64b0*/  LDC.64 R2, c[0x0][0x250] ;  /* 0x00009400ff027b82 */ /* 0x001e220000000a00 */
[----:B------:R-:W-:Y:S01]  /*64c0*/  R2UR UR4, R8 ;  /* 0x00000000080472ca */ /* 0x000fe200000e0000 */
[----:B--2---:R-:W-:Y:S01]  /*64d0*/  IMAD R4, R152, R7, RZ ;  /* 0x0000000798047224 */ /* 0x004fe200078e02ff */
[----:B------:R-:W-:Y:S01]  /*64e0*/  R2UR UR5, R9 ;  /* 0x00000000090572ca */ /* 0x000fe200000e0000 */
[----:B------:R-:W-:Y:S01]  /*64f0*/  STL.64 [R1+0x240], R16 ;  /* 0x0002401001007387 */ /* 0x000fe20000100a00 */
[----:B---3--:R-:W-:-:S02]  /*6500*/  IADD3 R8, P1, P2, R0, R10, R5 ;  /* 0x0000000a00087210 */ /* 0x008fc40007a3e005 */
[----:B------:R-:W-:Y:S01]  /*6510*/  SHF.R.S32.HI R10, RZ, 0x1f, R5 ;  /* 0x0000001fff0a7819 */ /* 0x000fe20000011405 */
[----:B------:R-:W1:Y:S01]  /*6520*/  LDC R21, c[0x0][0x268] ;  /* 0x00009a00ff157b82 */ /* 0x000e620000000800 */
[----:B------:R-:W-:Y:S01]  /*6530*/  SHF.R.S32.HI R0, RZ, 0x1f, R0 ;  /* 0x0000001fff007819 */ /* 0x000fe20000011400 */
[----:B------:R-:W-:Y:S01]  /*6540*/  IMAD R5, R7, 0x80, R4 ;  /* 0x0000008007057824 */ /* 0x000fe200078e0204 */
[----:B------:R-:W-:Y:S02]  /*6550*/  IADD3.X R14, R14, 0x40000040, RZ, P3, !PT ;  /* 0x400000400e0e7810 */ /* 0x000fe40001ffe4ff */
[----:B------:R-:W-:Y:S02]  /*6560*/  IADD3.X R0, R0, R11, R10, P1, P2 ;  /* 0x0000000b00007210 */ /* 0x000fe40000fe440a */
[----:B------:R-:W-:Y:S01]  /*6570*/  R2UR UR11, R14 ;  /* 0x000000000e0b72ca */ /* 0x000fe200000e0000 */
[----:B------:R-:W2:Y:S01]  /*6580*/  LDC R31, c[0x0][0x268] ;  /* 0x00009a00ff1f7b82 */ /* 0x000ea20000000800 */
[----:B------:R-:W-:Y:S01]  /*6590*/  R2UR UR6, R16 ;  /* 0x00000000100672ca */ /* 0x000fe200000e0000 */
[----:B------:R-:W-:Y:S01]  /*65a0*/  UIADD3.64 UR12, UR4, 0x200, URZ ;  /* 0x00000200040c7897 */ /* 0x000fe2000fffe03f */
[----:B------:R-:W-:Y:S01]  /*65b0*/  R2UR UR7, R17 ;  /* 0x00000000110772ca */ /* 0x000fe200000e0000 */
[----:B------:R-:W-:-:S02]  /*65c0*/  UIADD3.64 UR16, UR4, 0x202, URZ ;  /* 0x0000020204107897 */ /* 0x000fc4000fffe03f */
[----:B------:R-:W-:Y:S01]  /*65d0*/  UIADD3.64 UR20, UR4, 0x204, URZ ;  /* 0x0000020404147897 */ /* 0x000fe2000fffe03f */
[----:B0-----:R-:W-:Y:S01]  /*65e0*/  IMAD R2, R234, R2, RZ ;  /* 0x00000002ea027224 */ /* 0x001fe200078e02ff */
[----:B------:R-:W0:Y:S01]  /*65f0*/  LDC R61, c[0x0][0x268] ;  /* 0x00009a00ff3d7b82 */ /* 0x000e220000000800 */
[----:B------:R-:W-:Y:S02]  /*6600*/  UIADD3.64 UR24, UR4, 0x3fe, URZ ;  /* 0x000003fe04187897 */ /* 0x000fe4000fffe03f */
[----:B------:R-:W-:Y:S01]  /*6610*/  UIADD3.64 UR28, UR4, 0x400, URZ ;  /* 0x00000400041c7897 */ /* 0x000fe2000fffe03f */
[----:B----4-:R-:W-:Y:S01]  /*6620*/  IADD3 R9, P0, R2, R12, RZ ;  /* 0x0000000c02097210 */ /* 0x010fe20007f1e0ff */
[----:B------:R-:W-:-:S03]  /*6630*/  UIADD3.64 UR32, UR4, 0x402, URZ ;  /* 0x0000040204207897 */ /* 0x000fc6000fffe03f */
[----:B------:R-:W-:Y:S01]  /*6640*/  UIADD3.64 UR6, UR6, -UR8, URZ ;  /* 0x8000000806067297 */ /* 0x000fe2000fffe03f */
[----:B------:R-:W-:Y:S01]  /*6650*/  LEA.HI.X.SX32 R10, R2, R13, 0x1, P0 ;  /* 0x0000000d020a7211 */ /* 0x000fe200000f0eff */
[C---:B------:R-:W-:Y:S01]  /*6660*/  IMAD R2, R7.reuse, 0x80, R5 ;  /* 0x0000008007027824 */ /* 0x040fe200078e0205 */
[----:B------:R-:W3:Y:S01]  /*6670*/  LDC R12, c[0x0][0x268] ;  /* 0x00009a00ff0c7b82 */ /* 0x000ee20000000800 */
[-C--:B------:R-:W-:Y:S01]  /*6680*/  IADD3 R172, P0, R4, R9.reuse, RZ ;  /* 0x0000000904ac7210 */ /* 0x080fe20007f1e0ff */
[----:B------:R-:W-:Y:S01]  /*6690*/  UIADD3.64 UR8, UR4, 0x1fe, URZ ;  /* 0x000001fe04087897 */ /* 0x000fe2000fffe03f */
[----:B------:R-:W-:Y:S01]  /*66a0*/  IMAD R7, R7, 0x80, R2 ;  /* 0x0000008007077824 */ /* 0x000fe200078e0202 */
[CC--:B------:R-:W-:Y:S01]  /*66b0*/  IADD3 R165, P2, R2.reuse, R9.reuse, RZ ;  /* 0x0000000902a57210 */ /* 0x0c0fe20007f5e0ff */
[----:B------:R-:W-:Y:S01]  /*66c0*/  UIADD3.64 UR36, UR4, 0x404, URZ ;  /* 0x0000040404247897 */ /* 0x000fe2000fffe03f */
[-C--:B------:R-:W-:Y:S01]  /*66d0*/  IADD3 R171, P1, R5, R9.reuse, RZ ;  /* 0x0000000905ab7210 */ /* 0x080fe20007f3e0ff */
[----:B------:R-:W-:Y:S01]  /*66e0*/  STL [R1+0x218], R172 ;  /* 0x000218ac01007387 */ /* 0x000fe20000100800 */
[----:B------:R-:W4:Y:S01]  /*66f0*/  LDC R14, c[0x0][0x268] ;  /* 0x00009a00ff0e7b82 */ /* 0x000f220000000800 */
[-C--:B------:R-:W-:Y:S01]  /*6700*/  LEA.HI.X.SX32 R163, R2, R10.reuse, 0x1, P2 ;  /* 0x0000000a02a37211 */ /* 0x080fe200010f0eff */
[----:B------:R-:W-:Y:S01]  /*6710*/  UIADD3.64 UR40, UR4, 0x5fe, URZ ;  /* 0x000005fe04287897 */ /* 0x000fe2000fffe03f */
[----:B------:R-:W-:Y:S01]  /*6720*/  SHF.R.U32.HI R2, RZ, 0x5, R236 ;  /* 0x00000005ff027819 */ /* 0x000fe200000116ec */
[----:B------:R-:W-:Y:S01]  /*6730*/  STL [R1+0x220], R171 ;  /* 0x000220ab01007387 */ /* 0x000fe20000100800 */
[----:B------:R-:W-:Y:S01]  /*6740*/  IADD3 R161, P3, R7, R9, RZ ;  /* 0x0000000907a17210 */ /* 0x000fe20007f7e0ff */
[----:B------:R-:W-:Y:S01]  /*6750*/  UIADD3.64 UR44, UR4, 0x600, URZ ;  /* 0x00000600042c7897 */ /* 0x000fe2000fffe03f */
[----:B------:R-:W-:Y:S01]  /*6760*/  SGXT.U32 R2, R2, 0x2 ;  /* 0x000000020202781a */ /* 0x000fe20000000000 */
[----:B------:R-:W5:Y:S01]  /*6770*/  LDC R63, c[0x0][0x268] ;  /* 0x00009a00ff3f7b82 */ /* 0x000f620000000800 */
[-C--:B------:R-:W-:Y:S01]  /*6780*/  LEA.HI.X.SX32 R169, R4, R10.reuse, 0x1, P0 ;  /* 0x0000000a04a97211 */ /* 0x080fe200000f0eff */
[----:B------:R-:W-:Y:S01]  /*6790*/  STL [R1+0x228], R165 ;  /* 0x000228a501007387 */ /* 0x000fe20000100800 */
[-C--:B------:R-:W-:Y:S01]  /*67a0*/  LEA.HI.X.SX32 R167, R5, R10.reuse, 0x1, P1 ;  /* 0x0000000a05a77211 */ /* 0x080fe200008f0eff */
[----:B-1----:R-:W-:Y:S01]  /*67b0*/  IMAD R21, R2, R21, RZ ;  /* 0x0000001502157224 */ /* 0x002fe200078e02ff */
[----:B------:R-:W-:Y:S01]  /*67c0*/  LEA.HI.X.SX32 R159, R7, R10, 0x1, P3 ;  /* 0x0000000a079f7211 */ /* 0x000fe200018f0eff */
[----:B------:R-:W-:Y:S01]  /*67d0*/  STL [R1+0x214], R169 ;  /* 0x000214a901007387 */ /* 0x000fe20000100800 */
[C---:B------:R-:W-:Y:S01]  /*67e0*/  LEA.HI R4, R236.reuse, 0x1c, RZ, 0x1b ;  /* 0x0000001cec047811 */ /* 0x040fe200078fd8ff */
[----:B------:R-:W1:Y:S01]  /*67f0*/  LDC R79, c[0x0][0x268] ;  /* 0x00009a00ff4f7b82 */ /* 0x000e620000000800 */
[C---:B------:R-:W-:Y:S01]  /*6800*/  LEA.HI R5, R236.reuse, 0x3c, RZ, 0x1b ;  /* 0x0000003cec057811 */ /* 0x040fe200078fd8ff */
[----:B------:R-:W-:Y:S01]  /*6810*/  STL [R1+0x230], R161 ;  /* 0x000230a101007387 */ /* 0x000fe20000100800 */
[----:B------:R-:W-:Y:S01]  /*6820*/  LEA.HI R2, R236, 0x7c, RZ, 0x1b ;  /* 0x0000007cec027811 */ /* 0x000fe200078fd8ff */
[----:B--2---:R-:W-:Y:S01]  /*6830*/  IMAD R31, R4, R31, RZ ;  /* 0x0000001f041f7224 */ /* 0x004fe200078e02ff */
[C---:B------:R-:W-:Y:S01]  /*6840*/  LEA.HI R7, R236.reuse, 0x5c, RZ, 0x1b ;  /* 0x0000005cec077811 */ /* 0x040fe200078fd8ff */
[----:B---3--:R-:W-:Y:S01]  /*6850*/  IMAD R33, R5, R12, RZ ;  /* 0x0000000c05217224 */ /* 0x008fe200078e02ff */
[----:B------:R-:W-:Y:S01]  /*6860*/  LEA.HI R4, R236, 0x9c, RZ, 0x1b ;  /* 0x0000009cec047811 */ /* 0x000fe200078fd8ff */
[----:B------:R-:W2:Y:S01]  /*6870*/  LDC R81, c[0x0][0x268] ;  /* 0x00009a00ff517b82 */ /* 0x000ea20000000800 */
[----:B0-----:R-:W-:Y:S01]  /*6880*/  IMAD R61, R2, R61, RZ ;  /* 0x0000003d023d7224 */ /* 0x001fe200078e02ff */
[C---:B------:R-:W-:Y:S01]  /*6890*/  LEA.HI R2, R236.reuse, 0xbc, RZ, 0x1b ;  /* 0x000000bcec027811 */ /* 0x040fe200078fd8ff */
[----:B----4-:R-:W-:Y:S01]  /*68a0*/  IMAD R35, R7, R14, RZ ;  /* 0x0000000e07237224 */ /* 0x010fe200078e02ff */
[C---:B------:R-:W-:Y:S01]  /*68b0*/  LEA.HI R5, R236.reuse, 0xfc, RZ, 0x1b ;  /* 0x000000fcec057811 */ /* 0x040fe200078fd8ff */
[----:B------:R-:W-:Y:S01]  /*68c0*/  STL [R1+0x21c], R167 ;  /* 0x00021ca701007387 */ /* 0x000fe20000100800 */
[----:B------:R-:W-:Y:S01]  /*68d0*/  LEA.HI R7, R236, 0x11c, RZ, 0x1b ;  /* 0x0000011cec077811 */ /* 0x000fe200078fd8ff */
[----:B------:R-:W-:Y:S01]  /*68e0*/  UIADD3.64 UR48, UR4, 0x602, URZ ;  /* 0x0000060204307897 */ /* 0x000fe2000fffe03f */
[----:B------:R-:W0:Y:S01]  /*68f0*/  LDC R121, c[0x0][0x268] ;  /* 0x00009a00ff797b82 */ /* 0x000e220000000800 */
[----:B-----5:R-:W-:Y:S01]  /*6900*/  IMAD R63, R4, R63, RZ ;  /* 0x0000003f043f7224 */ /* 0x020fe200078e02ff */
[C---:B------:R-:W-:Y:S01]  /*6910*/  LEA.HI R4, R236.reuse, 0xdc, RZ, 0x1b ;  /* 0x000000dcec047811 */ /* 0x040fe200078fd8ff */
[----:B------:R-:W-:Y:S01]  /*6920*/  STL [R1+0x224], R163 ;  /* 0x000224a301007387 */ /* 0x000fe20000100800 */
[----:B------:R-:W-:Y:S01]  /*6930*/  LEA.HI R9, R236, 0x1fc, RZ, 0x1b ;  /* 0x000001fcec097811 */ /* 0x000fe200078fd8ff */
[----:B------:R-:W-:Y:S01]  /*6940*/  UIADD3.64 UR52, UR4, 0x604, URZ ;  /* 0x0000060404347897 */ /* 0x000fe2000fffe03f */
[-C--:B------:R-:W-:Y:S01]  /*6950*/  IADD3 R41, P6, R21, R8.reuse, RZ ;  /* 0x0000000815297210 */ /* 0x080fe20007fde0ff */
[----:B------:R-:W-:Y:S01]  /*6960*/  STL [R1+0x22c], R159 ;  /* 0x00022c9f01007387 */ /* 0x000fe20000100800 */
[----:B------:R-:W3:Y:S01]  /*6970*/  LDC R123, c[0x0][0x268] ;  /* 0x00009a00ff7b7b82 */ /* 0x000ee20000000800 */
[----:B-1----:R-:W-:Y:S01]  /*6980*/  IMAD R79, R2, R79, RZ ;  /* 0x0000004f024f7224 */ /* 0x002fe200078e02ff */
[----:B------:R-:W-:Y:S01]  /*6990*/  LEA.HI R2, R236, 0x15c, RZ, 0x1b ;  /* 0x0000015cec027811 */ /* 0x000fe200078fd8ff */
[----:B------:R1:W-:Y:S01]  /*69a0*/  STL [R1+0x64c], R41 ;  /* 0x00064c2901007387 */ /* 0x0003e20000100800 */
[----:B------:R-:W-:-:S02]  /*69b0*/  IADD3 R65, P4, R35, R8, RZ ;  /* 0x0000000823417210 */ /* 0x000fc40007f9e0ff */
[----:B------:R-:W-:Y:S02]  /*69c0*/  LOP3.LUT P3, RZ, R236, 0x2, RZ, 0xc0, !PT ;  /* 0x00000002ecff7812 */ /* 0x000fe4000786c0ff */
[----:B------:R-:W4:Y:S01]  /*69d0*/  LDC R10, c[0x0][0x268] ;  /* 0x00009a00ff0a7b82 */ /* 0x000f220000000800 */
[----:B--2---:R-:W-:Y:S01]  /*69e0*/  IMAD R81, R4, R81, RZ ;  /* 0x0000005104517224 */ /* 0x004fe200078e02ff */
[C---:B------:R-:W-:Y:S02]  /*69f0*/  LEA.HI R4, R236.reuse, 0x17c, RZ, 0x1b ;  /* 0x0000017cec047811 */ /* 0x040fe400078fd8ff */
[----:B------:R-:W-:Y:S02]  /*6a00*/  LOP3.LUT P0, RZ, R236, 0x1, RZ, 0xc0, !PT ;  /* 0x00000001ecff7812 */ /* 0x000fe4000780c0ff */
[C---:B-1----:R-:W-:Y:S02]  /*6a10*/  IADD3 R41, P1, R31.reuse, R8, RZ ;  /* 0x000000081f297210 */ /* 0x042fe40007f3e0ff */
[----:B------:R-:W1:Y:S01]  /*6a20*/  LDC R16, c[0x0][0x268] ;  /* 0x00009a00ff107b82 */ /* 0x000e620000000800 */
[----:B0-----:R-:W-:Y:S01]  /*6a30*/  IMAD R121, R2, R121, RZ ;  /* 0x0000007902797224 */ /* 0x001fe200078e02ff */
[----:B------:R-:W-:-:S02]  /*6a40*/  LEA.HI.X.SX32 R31, R31, R0, 0x1, P1 ;  /* 0x000000001f1f7211 */ /* 0x000fc400008f0eff */
[----:B------:R-:W-:-:S04]  /*6a50*/  SEL R155, R153, 0x1054, !P3 ;  /* 0x00001054999b7807 */ /* 0x000fc80005800000 */
[----:B------:R-:W0:Y:S01]  /*6a60*/  LDC R12, c[0x0][0x268] ;  /* 0x00009a00ff0c7b82 */ /* 0x000e220000000800 */
[----:B---3--:R-:W-:-:S07]  /*6a70*/  IMAD R123, R4, R123, RZ ;  /* 0x0000007b047b7224 */ /* 0x008fce00078e02ff */
[----:B------:R-:W2:Y:S01]  /*6a80*/  LDC R14, c[0x0][0x268] ;  /* 0x00009a00ff0e7b82 */ /* 0x000ea20000000800 */
[----:B----4-:R-:W-:Y:S01]  /*6a90*/  IMAD R115, R5, R10, RZ ;  /* 0x0000000a05737224 */ /* 0x010fe200078e02ff */
[----:B------:R-:W-:-:S06]  /*6aa0*/  LEA.HI R5, R236, 0x19c, RZ, 0x1b ;  /* 0x0000019cec057811 */ /* 0x000fcc00078fd8ff */
[----:B------:R-:W3:Y:S01]  /*6ab0*/  LDC R20, c[0x0][0x268] ;  /* 0x00009a00ff147b82 */ /* 0x000ee20000000800 */
[----:B-1----:R-:W-:Y:S01]  /*6ac0*/  IMAD R117, R7, R16, RZ ;  /* 0x0000001007757224 */ /* 0x002fe200078e02ff */
[----:B------:R-:W-:-:S06]  /*6ad0*/  LEA.HI R7, R236, 0x1bc, RZ, 0x1b ;  /* 0x000001bcec077811 */ /* 0x000fcc00078fd8ff */
[----:B------:R-:W1:Y:S01]  /*6ae0*/  LDC R18, c[0x0][0x268] ;  /* 0x00009a00ff127b82 */ /* 0x000e620000000800 */
[----:B0-----:R-:W-:-:S07]  /*6af0*/  IMAD R125, R5, R12, RZ ;  /* 0x0000000c057d7224 */ /* 0x001fce00078e02ff */
[----:B------:R-:W0:Y:S01]  /*6b00*/  LDC R2, c[0x0][0x268] ;  /* 0x00009a00ff027b82 */ /* 0x000e220000000800 */
[----:B--2---:R-:W-:-:S07]  /*6b10*/  IMAD R127, R7, R14, RZ ;  /* 0x0000000e077f7224 */ /* 0x004fce00078e02ff */
[----:B------:R-:W2:Y:S01]  /*6b20*/  LDC R4, c[0x0][0x268] ;  /* 0x00009a00ff047b82 */ /* 0x000ea20000000800 */
[----:B---3--:R-:W-:Y:S01]  /*6b30*/  IMAD R39, R9, R20, RZ ;  /* 0x0000001409277224 */ /* 0x008fe200078e02ff */
[C---:B------:R-:W-:Y:S02]  /*6b40*/  LEA.HI R9, R236.reuse, 0x13c, RZ, 0x1b ;  /* 0x0000013cec097811 */ /* 0x040fe400078fd8ff */
[----:B------:R-:W-:Y:S02]  /*6b50*/  LEA.HI R236, R236, 0x1dc, RZ, 0x1b ;  /* 0x000001dcecec7811 */ /* 0x000fe400078fd8ff */
[----:B------:R-:W-:Y:S02]  /*6b60*/  IADD3 R43, P5, R39, R8, RZ ;  /* 0x00000008272b7210 */ /* 0x000fe40007fbe0ff */
[----:B------:R-:W3:Y:S01]  /*6b70*/  LDC R10, c[0x0][0x268] ;  /* 0x00009a00ff0a7b82 */ /* 0x000ee20000000800 */
[----:B-1----:R-:W-:Y:S02]  /*6b80*/  IMAD R119, R9, R18, RZ ;  /* 0x0000001209777224 */ /* 0x002fe400078e02ff */
[----:B------:R1:W-:Y:S04]  /*6b90*/  STL [R1+0xa44], R43 ;  /* 0x000a442b01007387 */ /* 0x0003e80000100800 */
[----:B------:R-:W-:Y:S01]  /*6ba0*/  STL [R1+0x684], R41 ;  /* 0x0006842901007387 */ /* 0x000fe20000100800 */
[----:B------:R-:W4:Y:S01]  /*6bb0*/  LDC R12, c[0x0][0x268] ;  /* 0x00009a00ff0c7b82 */ /* 0x000f220000000800 */
[----:B0-----:R-:W-:Y:S01]  /*6bc0*/  IMAD R27, R2, 0x4, R21 ;  /* 0x00000004021b7824 */ /* 0x001fe200078e0215 */
[----:B------:R-:W-:-:S02]  /*6bd0*/  LEA.HI.X.SX32 R21, R21, R0, 0x1, P6 ;  /* 0x0000000015157211 */ /* 0x000fc400030f0eff */
[----:B-1----:R-:W-:-:S04]  /*6be0*/  IADD3 R43, P2, R33, R8, RZ ;  /* 0x00000008212b7210 */ /* 0x002fc80007f5e0ff */
[----:B------:R-:W0:Y:S01]  /*6bf0*/  LDC R14, c[0x0][0x268] ;  /* 0x00009a00ff0e7b82 */ /* 0x000e220000000800 */
[----:B--2---:R-:W-:Y:S01]  /*6c00*/  IMAD R53, R4, 0x4, R27 ;  /* 0x0000000404357824 */ /* 0x004fe200078e021b */
[----:B------:R1:W-:Y:S01]  /*6c10*/  STL [R1+0x6c4], R43 ;  /* 0x0006c42b01007387 */ /* 0x0003e20000100800 */
[----:B------:R-:W-:-:S03]  /*6c20*/  LEA.HI.X.SX32 R33, R33, R0, 0x1, P2 ;  /* 0x0000000021217211 */ /* 0x000fc600010f0eff */
[----:B------:R-:W-:Y:S02]  /*6c30*/  STL [R1+0x704], R65 ;  /* 0x0007044101007387 */ /* 0x000fe40000100800 */
[----:B------:R-:W2:Y:S01]  /*6c40*/  LDC R16, c[0x0][0x268] ;  /* 0x00009a00ff107b82 */ /* 0x000ea20000000800 */
[----:B---3--:R-:W-:Y:S01]  /*6c50*/  IMAD R55, R10, 0x4, R53 ;  /* 0x000000040a377824 */ /* 0x008fe200078e0235 */
[----:B-1----:R-:W-:Y:S02]  /*6c60*/  LEA.HI.X.SX32 R43, R39, R0, 0x1, P5 ;  /* 0x00000000272b7211 */ /* 0x002fe400028f0eff */
[----:B------:R-:W-:-:S04]  /*6c70*/  IADD3 R39, P5, R61, R8, RZ ;  /* 0x000000083d277210 */ /* 0x000fc80007fbe0ff */
[----:B------:R-:W1:Y:S01]  /*6c80*/  LDC R18, c[0x0][0x268] ;  /* 0x00009a00ff127b82 */ /* 0x000e620000000800 */
[----:B----4-:R-:W-:Y:S01]  /*6c90*/  IMAD R57, R12, 0x4, R55 ;  /* 0x000000040c397824 */ /* 0x010fe200078e0237 */
[----:B------:R-:W-:Y:S04]  /*6ca0*/  STL [R1+0xa40], R43 ;  /* 0x000a402b01007387 */ /* 0x000fe80000100800 */
[----:B------:R3:W-:Y:S02]  /*6cb0*/  STL [R1+0x744], R39 ;  /* 0x0007442701007387 */ /* 0x0007e40000100800 */
[----:B------:R-:W4:Y:S01]  /*6cc0*/  LDC R20, c[0x0][0x268] ;  /* 0x00009a00ff147b82 */ /* 0x000f220000000800 */
[----:B0-----:R-:W-:Y:S01]  /*6cd0*/  IMAD R59, R14, 0x4, R57 ;  /* 0x000000040e3b7824 */ /* 0x001fe200078e0239 */
[----:B------:R0:W-:Y:S06]  /*6ce0*/  STL [R1+0x648], R21 ;  /* 0x0006481501007387 */ /* 0x0001ec0000100800 */
[----:B------:R-:W5:Y:S01]  /*6cf0*/  LDC R22, c[0x0][0x268] ;  /* 0x00009a00ff167b82 */ /* 0x000f620000000800 */
[----:B--2---:R-:W-:Y:S01]  /*6d00*/  IMAD R73, R16, 0x4, R59 ;  /* 0x0000000410497824 */ /* 0x004fe200078e023b */
[----:B---3--:R-:W-:-:S02]  /*6d10*/  IADD3 R39, P6, R63, R8, RZ ;  /* 0x000000083f277210 */ /* 0x008fc40007fde0ff */
[----:B0-----:R-:W-:-:S03]  /*6d20*/  IADD3 R21, P1, R79, R8, RZ ;  /* 0x000000084f157210 */ /* 0x001fc60007f3e0ff */
[----:B------:R-:W-:Y:S01]  /*6d30*/  STL [R1+0x784], R39 ;  /* 0x0007842701007387 */ /* 0x000fe20000100800 */
[----:B------:R-:W0:Y:S01]  /*6d40*/  LDC R24, c[0x0][0x268] ;  /* 0x00009a00ff187b82 */ /* 0x000e220000000800 */
[----:B-1----:R-:W-:Y:S02]  /*6d50*/  IMAD R75, R18, 0x8, R73 ;  /* 0x00000008124b7824 */ /* 0x002fe400078e0249 */
[----:B------:R1:W-:Y:S04]  /*6d60*/  STL [R1+0x680], R31 ;  /* 0x0006801f01007387 */ /* 0x0003e80000100800 */
[----:B------:R2:W-:Y:S01]  /*6d70*/  STL [R1+0x7c4], R21 ;  /* 0x0007c41501007387 */ /* 0x0005e20000100800 */
[----:B------:R-:W3:Y:S01]  /*6d80*/  LDC R26, c[0x0][0x268] ;  /* 0x00009a00ff1a7b82 */ /* 0x000ee20000000800 */
[----:B----4-:R-:W-:-:S02]  /*6d90*/  IMAD R77, R20, 0x4, R75 ;  /* 0x00000004144d7824 */ /* 0x010fc400078e024b */
[----:B------:R4:W-:Y:S01]  /*6da0*/  STL [R1+0x6c0], R33 ;  /* 0x0006c02101007387 */ /* 0x0009e20000100800 */
[----:B-1----:R-:W-:-:S04]  /*6db0*/  IADD3 R31, P2, R81, R8, RZ ;  /* 0x00000008511f7210 */ /* 0x002fc80007f5e0ff */
[----:B------:R-:W1:Y:S01]  /*6dc0*/  LDC R28, c[0x0][0x268] ;  /* 0x00009a00ff1c7b82 */ /* 0x000e620000000800 */
[----:B-----5:R-:W-:Y:S01]  /*6dd0*/  IMAD R97, R22, 0x4, R77 ;  /* 0x0000000416617824 */ /* 0x020fe200078e024d */
[----:B--2---:R-:W-:Y:S01]  /*6de0*/  LEA.HI.X.SX32 R21, R35, R0, 0x1, P4 ;  /* 0x0000000023157211 */ /* 0x004fe200020f0eff */
[----:B------:R2:W-:Y:S01]  /*6df0*/  STL [R1+0x804], R31 ;  /* 0x0008041f01007387 */ /* 0x0005e20000100800 */
[----:B----4-:R-:W-:-:S03]  /*6e00*/  IADD3 R33, P4, R115, R8, RZ ;  /* 0x0000000873217210 */ /* 0x010fc60007f9e0ff */
[----:B------:R4:W-:Y:S01]  /*6e10*/  STL [R1+0x700], R21 ;  /* 0x0007001501007387 */ /* 0x0009e20000100800 */
[----:B------:R-:W5:Y:S01]  /*6e20*/  LDC R30, c[0x0][0x268] ;  /* 0x00009a00ff1e7b82 */ /* 0x000f620000000800 */
[----:B0-----:R-:W-:Y:S02]  /*6e30*/  IMAD R99, R24, 0x4, R97 ;  /* 0x0000000418637824 */ /* 0x001fe400078e0261 */
[----:B------:R0:W-:Y:S01]  /*6e40*/  STL [R1+0x844], R33 ;  /* 0x0008442101007387 */ /* 0x0001e20000100800 */
[----:B--2---:R-:W-:-:S04]  /*6e50*/  LEA.HI.X.SX32 R31, R61, R0, 0x1, P5 ;  /* 0x000000003d1f7211 */ /* 0x004fc800028f0eff */
[----:B------:R-:W2:Y:S01]  /*6e60*/  LDC R32, c[0x0][0x268] ;  /* 0x00009a00ff207b82 */ /* 0x000ea20000000800 */
[----:B---3--:R-:W-:Y:S01]  /*6e70*/  IMAD R101, R26, 0x4, R99 ;  /* 0x000000041a657824 */ /* 0x008fe200078e0263 */
[----:B----4-:R-:W-:Y:S01]  /*6e80*/  IADD3 R21, P5, R117, R8, RZ ;  /* 0x0000000875157210 */ /* 0x010fe20007fbe0ff */
[----:B------:R3:W-:Y:S01]  /*6e90*/  STL [R1+0x740], R31 ;  /* 0x0007401f01007387 */ /* 0x0007e20000100800 */
[----:B0-----:R-:W-:-:S03]  /*6ea0*/  LEA.HI.X.SX32 R33, R63, R0, 0x1, P6 ;  /* 0x000000003f217211 */ /* 0x001fc600030f0eff */
[----:B------:R0:W-:Y:S01]  /*6eb0*/  STL [R1+0x884], R21 ;  /* 0x0008841501007387 */ /* 0x0001e20000100800 */
[----:B------:R-:W4:Y:S01]  /*6ec0*/  LDC R34, c[0x0][0x268] ;  /* 0x00009a00ff227b82 */ /* 0x000f220000000800 */
[----:B-1----:R-:W-:Y:S02]  /*6ed0*/  IMAD R103, R28, 0x4, R101 ;  /* 0x000000041c677824 */ /* 0x002fe400078e0265 */
[----:B------:R1:W-:Y:S01]  /*6ee0*/  STL [R1+0x780], R33 ;  /* 0x0007802101007387 */ /* 0x0003e20000100800 */
[----:B---3--:R-:W-:-:S04]  /*6ef0*/  IADD3 R31, P6, R119, R8, RZ ;  /* 0x00000008771f7210 */ /* 0x008fc80007fde0ff */
[----:B------:R-:W3:Y:S01]  /*6f00*/  LDC R36, c[0x0][0x268] ;  /* 0x00009a00ff247b82 */ /* 0x000ee20000000800 */
[----:B-----5:R-:W-:Y:S01]  /*6f10*/  IMAD R105, R30, 0x4, R103 ;  /* 0x000000041e697824 */ /* 0x020fe200078e0267 */
[----:B0-----:R-:W-:Y:S01]  /*6f20*/  LEA.HI.X.SX32 R21, R79, R0, 0x1, P1 ;  /* 0x000000004f157211 */ /* 0x001fe200008f0eff */
[----:B------:R0:W-:Y:S01]  /*6f30*/  STL [R1+0x8c4], R31 ;  /* 0x0008c41f01007387 */ /* 0x0001e20000100800 */
[----:B-1----:R-:W-:-:S03]  /*6f40*/  IADD3 R33, P1, R121, R8, RZ ;  /* 0x0000000879217210 */ /* 0x002fc60007f3e0ff */
[----:B------:R1:W-:Y:S01]  /*6f50*/  STL [R1+0x7c0], R21 ;  /* 0x0007c01501007387 */ /* 0x0003e20000100800 */
[----:B------:R-:W5:Y:S01]  /*6f60*/  LDC R38, c[0x0][0x268] ;  /* 0x00009a00ff267b82 */ /* 0x000f620000000800 */
[----:B--2---:R-:W-:Y:S02]  /*6f70*/  IMAD R107, R32, 0x8, R105 ;  /* 0x00000008206b7824 */ /* 0x004fe400078e0269 */
[----:B------:R2:W-:Y:S01]  /*6f80*/  STL [R1+0x904], R33 ;  /* 0x0009042101007387 */ /* 0x0005e20000100800 */
[----:B0-----:R-:W-:-:S04]  /*6f90*/  LEA.HI.X.SX32 R31, R81, R0, 0x1, P2 ;  /* 0x00000000511f7211 */ /* 0x001fc800010f0eff */
[----:B------:R-:W0:Y:S01]  /*6fa0*/  LDC R40, c[0x0][0x268] ;  /* 0x00009a00ff287b82 */ /* 0x000e220000000800 */
[----:B----4-:R-:W-:Y:S01]  /*6fb0*/  IMAD R109, R34, 0x4, R107 ;  /* 0x00000004226d7824 */ /* 0x010fe200078e026b */
[----:B-1----:R-:W-:Y:S01]  /*6fc0*/  IADD3 R21, P2, R123, R8, RZ ;  /* 0x000000087b157210 */ /* 0x002fe20007f5e0ff */
[----:B------:R1:W-:Y:S01]  /*6fd0*/  STL [R1+0x800], R31 ;  /* 0x0008001f01007387 */ /* 0x0003e20000100800 */
[----:B--2---:R-:W-:Y:S01]  /*6fe0*/  LEA.HI.X.SX32 R33, R115, R0, 0x1, P4 ;  /* 0x0000000073217211 */ /* 0x004fe200020f0eff */
[----:B------:R-:W-:Y:S02]  /*6ff0*/  IMAD R115, R3, 0x11, RZ ;  /* 0x0000001103737824 */ /* 0x000fe400078e02ff */
[----:B------:R2:W-:Y:S01]  /*7000*/  STL [R1+0x944], R21 ;  /* 0x0009441501007387 */ /* 0x0005e20000100800 */
[----:B------:R-:W4:Y:S01]  /*7010*/  LDC R108, c[0x0][0x268] ;  /* 0x00009a00ff6c7b82 */ /* 0x000f220000000800 */
[----:B---3--:R-:W-:Y:S02]  /*7020*/  IMAD R111, R36, 0x4, R109 ;  /* 0x00000004246f7824 */ /* 0x008fe400078e026d */
[----:B------:R3:W-:Y:S01]  /*7030*/  STL [R1+0x840], R33 ;  /* 0x0008402101007387 */ /* 0x0007e20000100800 */
[----:B------:R-:W-:-:S02]  /*7040*/  SHF.R.S32.HI R141, RZ, 0x1f, R115 ;  /* 0x0000001fff8d7819 */ /* 0x000fc40000011473 */
[----:B-1----:R-:W-:Y:S02]  /*7050*/  IADD3 R31, P4, R125, R8, RZ ;  /* 0x000000087d1f7210 */ /* 0x002fe40007f9e0ff */
[----:B------:R-:W1:Y:S01]  /*7060*/  LDC R110, c[0x0][0x268] ;  /* 0x00009a00ff6e7b82 */ /* 0x000e620000000800 */
[----:B-----5:R-:W-:Y:S01]  /*7070*/  IMAD R113, R38, 0x4, R111 ;  /* 0x0000000426717824 */ /* 0x020fe200078e026f */
[----:B--2---:R-:W-:Y:S01]  /*7080*/  LEA.HI.X.SX32 R21, R117, R0, 0x1, P5 ;  /* 0x0000000075157211 */ /* 0x004fe200028f0eff */
[----:B------:R2:W-:Y:S01]  /*7090*/  STL [R1+0x984], R31 ;  /* 0x0009841f01007387 */ /* 0x0005e20000100800 */
[----:B------:R-:W-:Y:S01]  /*70a0*/  IMAD R117, R3, 0x13, RZ ;  /* 0x0000001303757824 */ /* 0x000fe200078e02ff */
[----:B---3--:R-:W-:Y:S02]  /*70b0*/  IADD3 R33, P5, R127, R8, RZ ;  /* 0x000000087f217210 */ /* 0x008fe40007fbe0ff */
[----:B------:R-:W-:Y:S01]  /*70c0*/  STL [R1+0x880], R21 ;  /* 0x0008801501007387 */ /* 0x000fe20000100800 */
[----:B------:R-:W3:Y:S01]  /*70d0*/  LDC R112, c[0x0][0x268] ;  /* 0x00009a00ff707b82 */ /* 0x000ee20000000800 */
[----:B0-----:R-:W-:Y:S01]  /*70e0*/  IMAD R51, R40, 0x4, R113 ;  /* 0x0000000428337824 */ /* 0x001fe200078e0271 */
[----:B------:R-:W-:Y:S01]  /*70f0*/  SHF.R.S32.HI R143, RZ, 0x1f, R117 ;  /* 0x0000001fff8f7819 */ /* 0x000fe20000011475 */
[----:B------:R0:W-:Y:S01]  /*7100*/  STL [R1+0x9c4], R33 ;  /* 0x0009c42101007387 */ /* 0x0001e20000100800 */
[----:B--2---:R-:W-:Y:S01]  /*7110*/  LEA.HI.X.SX32 R31, R119, R0, 0x1, P6 ;  /* 0x00000000771f7211 */ /* 0x004fe200030f0eff */
[----:B------:R-:W-:-:S03]  /*7120*/  IMAD R119, R3, 0x15, RZ ;  /* 0x0000001503777824 */ /* 0x000fc600078e02ff */
[----:B------:R-:W2:Y:S01]  /*7130*/  LDC R114, c[0x0][0x268] ;  /* 0x00009a00ff727b82 */ /* 0x000ea20000000800 */
[----:B----4-:R-:W-:Y:S01]  /*7140*/  IMAD R71, R108, 0x4, R51 ;  /* 0x000000046c477824 */ /* 0x010fe200078e0233 */
[----:B------:R4:W-:Y:S01]  /*7150*/  STL [R1+0x8c0], R31 ;  /* 0x0008c01f01007387 */ /* 0x0009e20000100800 */
[----:B------:R-:W-:Y:S01]  /*7160*/  IMAD R108, R3, 0xa, RZ ;  /* 0x0000000a036c7824 */ /* 0x000fe200078e02ff */
[----:B------:R-:W-:Y:S02]  /*7170*/  SHF.R.S32.HI R145, RZ, 0x1f, R119 ;  /* 0x0000001fff917819 */ /* 0x000fe40000011477 */
[----:B0-----:R-:W-:Y:S01]  /*7180*/  LEA.HI.X.SX32 R33, R121, R0, 0x1, P1 ;  /* 0x0000000079217211 */ /* 0x001fe200008f0eff */
[----:B------:R-:W-:Y:S01]  /*7190*/  IMAD R121, R3, 0x17, RZ ;  /* 0x0000001703797824 */ /* 0x000fe200078e02ff */
[----:B------:R-:W0:Y:S01]  /*71a0*/  LDC R116, c[0x0][0x268] ;  /* 0x00009a00ff747b82 */ /* 0x000e220000000800 */
[----:B-1----:R-:W-:Y:S01]  /*71b0*/  IMAD R95, R110, 0x4, R71 ;  /* 0x000000046e5f7824 */ /* 0x002fe200078e0247 */
[----:B------:R-:W-:Y:S01]  /*71c0*/  IADD3 R61, P1, R27, R8, RZ ;  /* 0x000000081b3d7210 */ /* 0x000fe20007f3e0ff */
[----:B------:R-:W-:Y:S01]  /*71d0*/  IMAD R110, R3, 0xc, RZ ;  /* 0x0000000c036e7824 */ /* 0x000fe200078e02ff */
[-C--:B----4-:R-:W-:Y:S01]  /*71e0*/  LEA.HI.X.SX32 R31, R123, R0.reuse, 0x1, P2 ;  /* 0x000000007b1f7211 */ /* 0x090fe200010f0eff */
[----:B------:R-:W-:Y:S01]  /*71f0*/  IMAD R123, R3, 0x19, RZ ;  /* 0x00000019037b7824 */ /* 0x000fe200078e02ff */
[----:B------:R-:W-:-:S02]  /*7200*/  LEA.HI.X.SX32 R27, R27, R0, 0x1, P1 ;  /* 0x000000001b1b7211 */ /* 0x000fc400008f0eff */
[----:B------:R-:W1:Y:S01]  /*7210*/  LDC R118, c[0x0][0x268] ;  /* 0x00009a00ff767b82 */ /* 0x000e620000000800 */
[----:B---3--:R-:W-:Y:S01]  /*7220*/  IMAD R47, R112, 0x8, R95 ;  /* 0x00000008702f7824 */ /* 0x008fe200078e025f */
[----:B------:R-:W-:Y:S01]  /*7230*/  SHF.R.S32.HI R147, RZ, 0x1f, R121 ;  /* 0x0000001fff937819 */ /* 0x000fe20000011479 */
[----:B------:R-:W-:Y:S01]  /*7240*/  IMAD R112, R3, 0xe, RZ ;  /* 0x0000000e03707824 */ /* 0x000fe200078e02ff */
[----:B------:R-:W-:-:S04]  /*7250*/  SHF.R.S32.HI R149, RZ, 0x1f, R123 ;  /* 0x0000001fff957819 */ /* 0x000fc8000001147b */
[----:B------:R-:W3:Y:S01]  /*7260*/  LDC R129, c[0x0][0x268] ;  /* 0x00009a00ff817b82 */ /* 0x000ee20000000800 */
[----:B--2---:R-:W-:Y:S02]  /*7270*/  IMAD R49, R114, 0x4, R47 ;  /* 0x0000000472317824 */ /* 0x004fe400078e022f */
[----:B------:R-:W-:-:S05]  /*7280*/  IMAD.SHL.U32 R114, R3, 0x10, RZ ;  /* 0x0000001003727824 */ /* 0x000fca00078e00ff */
[----:B------:R-:W2:Y:S01]  /*7290*/  LDC R120, c[0x0][0x268] ;  /* 0x00009a00ff787b82 */ /* 0x000ea20000000800 */
[----:B0-----:R-:W-:Y:S02]  /*72a0*/  IMAD R93, R116, 0x4, R49 ;  /* 0x00000004745d7824 */ /* 0x001fe400078e0231 */
[----:B------:R-:W-:-:S05]  /*72b0*/  IMAD R116, R3, 0x12, RZ ;  /* 0x0000001203747824 */ /* 0x000fca00078e02ff */
[----:B------:R-:W0:Y:S01]  /*72c0*/  LDC R122, c[0x0][0x268] ;  /* 0x00009a00ff7a7b82 */ /* 0x000e220000000800 */
[----:B-1----:R-:W-:Y:S02]  /*72d0*/  IMAD R45, R118, 0x4, R93 ;  /* 0x00000004762d7824 */ /* 0x002fe400078e025d */
[----:B------:R-:W-:-:S05]  /*72e0*/  IMAD R118, R3, 0x14, RZ ;  /* 0x0000001403767824 */ /* 0x000fca00078e02ff */
[----:B------:R-:W1:Y:S01]  /*72f0*/  LDC R124, c[0x0][0x268] ;  /* 0x00009a00ff7c7b82 */ /* 0x000e620000000800 */
[----:B---3--:R-:W-:-:S05]  /*7300*/  IMAD R129, R236, R129, RZ ;  /* 0x00000081ec817224 */ /* 0x008fca00078e02ff */
[----:B------:R-:W-:Y:S02]  /*7310*/  IADD3 R21, P6, R129, R8, RZ ;  /* 0x0000000881157210 */ /* 0x000fe40007fde0ff */
[----:B------:R-:W3:Y:S01]  /*7320*/  LDC R126, c[0x0][0x268] ;  /* 0x00009a00ff7e7b82 */ /* 0x000ee20000000800 */
[----:B--2---:R-:W-:Y:S02]  /*7330*/  IMAD R69, R120, 0x4, R45 ;  /* 0x0000000478457824 */ /* 0x004fe400078e022d */
[----:B------:R2:W-:Y:S01]  /*7340*/  STL [R1+0xa3c], R21 ;  /* 0x000a3c1501007387 */ /* 0x0005e20000100800 */
[----:B------:R-:W-:-:S03]  /*7350*/  IMAD R120, R3, 0x16, RZ ;  /* 0x0000001603787824 */ /* 0x000fc600078e02ff */
[----:B------:R-:W-:Y:S01]  /*7360*/  STL [R1+0x900], R33 ;  /* 0x0009002101007387 */ /* 0x000fe20000100800 */
[----:B------:R-:W4:Y:S01]  /*7370*/  LDC R128, c[0x0][0x268] ;  /* 0x00009a00ff807b82 */ /* 0x000f220000000800 */
[----:B0-----:R-:W-:Y:S02]  /*7380*/  IMAD R91, R122, 0x4, R69 ;  /* 0x000000047a5b7824 */ /* 0x001fe400078e0245 */
[----:B------:R0:W-:Y:S01]  /*7390*/  STL [R1+0x940], R31 ;  /* 0x0009401f01007387 */ /* 0x0001e20000100800 */
[----:B------:R-:W-:Y:S01]  /*73a0*/  IMAD R122, R3, 0x18, RZ ;  /* 0x00000018037a7824 */ /* 0x000fe200078e02ff */
[----:B--2---:R-:W-:Y:S01]  /*73b0*/  LEA.HI.X.SX32 R21, R125, R0, 0x1, P4 ;  /* 0x000000007d157211 */ /* 0x004fe200020f0eff */
[C---:B------:R-:W-:Y:S02]  /*73c0*/  IMAD R125, R3.reuse, 0x1b, RZ ;  /* 0x0000001b037d7824 */ /* 0x040fe400078e02ff */
[----:B------:R-:W2:Y:S01]  /*73d0*/  LDC R130, c[0x0][0x268] ;  /* 0x00009a00ff827b82 */ /* 0x000ea20000000800 */
[----:B-1----:R-:W-:Y:S01]  /*73e0*/  IMAD R15, R124, 0x4, R91 ;  /* 0x000000047c0f7824 */ /* 0x002fe200078e025b */
[----:B------:R1:W-:Y:S01]  /*73f0*/  STL [R1+0x980], R21 ;  /* 0x0009801501007387 */ /* 0x0003e20000100800 */
[----:B------:R-:W-:Y:S01]  /*7400*/  IMAD R124, R3, 0x1a, RZ ;  /* 0x0000001a037c7824 */ /* 0x000fe200078e02ff */
[----:B------:R-:W-:-:S02]  /*7410*/  SHF.R.S32.HI R151, RZ, 0x1f, R125 ;  /* 0x0000001fff977819 */ /* 0x000fc4000001147d */
[----:B0-----:R-:W-:Y:S02]  /*7420*/  LEA.HI.X.SX32 R31, R127, R0, 0x1, P5 ;  /* 0x000000007f1f7211 */ /* 0x001fe400028f0eff */
[----:B------:R-:W0:Y:S01]  /*7430*/  LDC R132, c[0x0][0x268] ;  /* 0x00009a00ff847b82 */ /* 0x000e220000000800 */
[----:B---3--:R-:W-:Y:S02]  /*7440*/  IMAD R67, R126, 0x8, R15 ;  /* 0x000000087e437824 */ /* 0x008fe400078e020f */
[----:B------:R-:W-:Y:S01]  /*7450*/  STL [R1+0x9c0], R31 ;  /* 0x0009c01f01007387 */ /* 0x000fe20000100800 */
[----:B-1----:R-:W-:-:S03]  /*7460*/  IADD3 R21, P2, R53, R8, RZ ;  /* 0x0000000835157210 */ /* 0x002fc60007f5e0ff */
[----:B------:R1:W-:Y:S01]  /*7470*/  STL [R1+0x654], R61 ;  /* 0x0006543d01007387 */ /* 0x0003e20000100800 */
[----:B------:R-:W3:Y:S01]  /*7480*/  LDC R134, c[0x0][0x268] ;  /* 0x00009a00ff867b82 */ /* 0x000ee20000000800 */
[----:B----4-:R-:W-:Y:S02]  /*7490*/  IMAD R89, R128, 0x4, R67 ;  /* 0x0000000480597824 */ /* 0x010fe400078e0243 */
[----:B------:R4:W-:Y:S05]  /*74a0*/  STL [R1+0x65c], R21 ;  /* 0x00065c1501007387 */ /* 0x0009ea0000100800 */
[----:B------:R-:W5:Y:S01]  /*74b0*/  LDC R136, c[0x0][0x268] ;  /* 0x00009a00ff887b82 */ /* 0x000f620000000800 */
[-C--:B-1----:R-:W-:Y:S01]  /*74c0*/  LEA.HI.X.SX32 R61, R129, R0.reuse, 0x1, P6 ;  /* 0x00000000813d7211 */ /* 0x082fe200030f0eff */
[----:B--2---:R-:W-:Y:S01]  /*74d0*/  IMAD R41, R130, 0x4, R89 ;  /* 0x0000000482297824 */ /* 0x004fe200078e0259 */
[----:B----4-:R-:W-:-:S03]  /*74e0*/  LEA.HI.X.SX32 R21, R53, R0, 0x1, P2 ;  /* 0x0000000035157211 */ /* 0x010fc600010f0eff */
[----:B------:R-:W-:Y:S01]  /*74f0*/  STL [R1+0xa38], R61 ;  /* 0x000a383d01007387 */ /* 0x000fe20000100800 */
[----:B------:R-:W-:Y:S01]  /*7500*/  IADD3 R53, P1, R55, R8, RZ ;  /* 0x0000000837357210 */ /* 0x000fe20007f3e0ff */
[----:B------:R-:W1:Y:S01]  /*7510*/  LDC R138, c[0x0][0x268] ;  /* 0x00009a00ff8a7b82 */ /* 0x000e620000000800 */
[----:B0-----:R-:W-:Y:S01]  /*7520*/  IMAD R43, R132, 0x4, R41 ;  /* 0x00000004842b7824 */ /* 0x001fe200078e0229 */
[----:B------:R0:W-:Y:S04]  /*7530*/  STL [R1+0x650], R27 ;  /* 0x0006501b01007387 */ /* 0x0001e80000100800 */
[----:B------:R2:W-:Y:S02]  /*7540*/  STL [R1+0x658], R21 ;  /* 0x0006581501007387 */ /* 0x0005e40000100800 */
[----:B------:R-:W4:Y:S01]  /*7550*/  LDC R140, c[0x0][0x268] ;  /* 0x00009a00ff8c7b82 */ /* 0x000f220000000800 */
[----:B---3--:R-:W-:Y:S01]  /*7560*/  IMAD R87, R134, 0x4, R43 ;  /* 0x0000000486577824 */ /* 0x008fe200078e022b */
[----:B------:R3:W-:Y:S01]  /*7570*/  STL [R1+0x664], R53 ;  /* 0x0006643501007387 */ /* 0x0007e20000100800 */
[----:B------:R-:W-:-:S02]  /*7580*/  SHF.R.S32.HI R134, RZ, 0x1f, R108 ;  /* 0x0000001fff867819 */ /* 0x000fc4000001146c */
[----:B0-----:R-:W-:-:S03]  /*7590*/  IADD3 R27, P2, R57, R8, RZ ;  /* 0x00000008391b7210 */ /* 0x001fc60007f5e0ff */
[----:B------:R-:W0:Y:S01]  /*75a0*/  LDC R142, c[0x0][0x268] ;  /* 0x00009a00ff8e7b82 */ /* 0x000e220000000800 */
[----:B--2---:R-:W-:Y:S01]  /*75b0*/  IADD3 R21, P4, R59, R8, RZ ;  /* 0x000000083b157210 */ /* 0x004fe20007f9e0ff */
[----:B------:R2:W-:Y:S01]  /*75c0*/  STL [R1+0x66c], R27 ;  /* 0x00066c1b01007387 */ /* 0x0005e20000100800 */
[----:B-----5:R-:W-:Y:S01]  /*75d0*/  IMAD R39, R136, 0x4, R87 ;  /* 0x0000000488277824 */ /* 0x020fe200078e0257 */
[----:B---3--:R-:W-:Y:S02]  /*75e0*/  LEA.HI.X.SX32 R53, R55, R0, 0x1, P1 ;  /* 0x0000000037357211 */ /* 0x008fe400008f0eff */
[----:B------:R3:W-:Y:S01]  /*75f0*/  STL [R1+0x674], R21 ;  /* 0x0006741501007387 */ /* 0x0007e20000100800 */
[----:B------:R-:W-:Y:S01]  /*7600*/  SHF.R.S32.HI R136, RZ, 0x1f, R110 ;  /* 0x0000001fff887819 */ /* 0x000fe2000001146e */
[----:B------:R-:W5:Y:S01]  /*7610*/  LDC R144, c[0x0][0x268] ;  /* 0x00009a00ff907b82 */ /* 0x000f620000000800 */
[----:B-1----:R-:W-:Y:S01]  /*7620*/  IMAD R65, R138, 0x4, R39 ;  /* 0x000000048a417824 */ /* 0x002fe200078e0227 */
[----:B------:R1:W-:Y:S01]  /*7630*/  STL [R1+0x660], R53 ;  /* 0x0006603501007387 */ /* 0x0003e20000100800 */
[----:B------:R-:W-:-:S02]  /*7640*/  SHF.R.S32.HI R138, RZ, 0x1f, R112 ;  /* 0x0000001fff8a7819 */ /* 0x000fc40000011470 */
[----:B--2---:R-:W-:-:S03]  /*7650*/  LEA.HI.X.SX32 R27, R57, R0, 0x1, P2 ;  /* 0x00000000391b7211 */ /* 0x004fc600010f0eff */
[----:B------:R-:W2:Y:S01]  /*7660*/  LDC R146, c[0x0][0x268] ;  /* 0x00009a00ff927b82 */ /* 0x000ea20000000800 */
[----:B---3--:R-:W-:Y:S01]  /*7670*/  LEA.HI.X.SX32 R21, R59, R0, 0x1, P4 ;  /* 0x000000003b157211 */ /* 0x008fe200020f0eff */
[----:B------:R3:W-:Y:S01]  /*7680*/  STL [R1+0x668], R27 ;  /* 0x0006681b01007387 */ /* 0x0007e20000100800 */
[----:B----4-:R-:W-:Y:S01]  /*7690*/  IMAD R85, R140, 0x8, R65 ;  /* 0x000000088c557824 */ /* 0x010fe200078e0241 */
[----:B-1----:R-:W-:Y:S02]  /*76a0*/  IADD3 R53, P1, R73, R8, RZ ;  /* 0x0000000849357210 */ /* 0x002fe40007f3e0ff */
[----:B------:R1:W-:Y:S01]  /*76b0*/  STL [R1+0x670], R21 ;  /* 0x0006701501007387 */ /* 0x0003e20000100800 */
[----:B------:R-:W-:Y:S01]  /*76c0*/  SHF.R.S32.HI R140, RZ, 0x1f, R114 ;  /* 0x0000001fff8c7819 */ /* 0x000fe20000011472 */
[----:B------:R-:W4:Y:S01]  /*76d0*/  LDC R148, c[0x0][0x268] ;  /* 0x00009a00ff947b82 */ /* 0x000f220000000800 */
[----:B0-----:R-:W-:Y:S01]  /*76e0*/  IMAD R83, R142, 0x4, R85 ;  /* 0x000000048e537824 */ /* 0x001fe200078e0255 */
[----:B------:R0:W-:Y:S01]  /*76f0*/  STL [R1+0x67c], R53 ;  /* 0x00067c3501007387 */ /* 0x0001e20000100800 */
[----:B------:R-:W-:-:S02]  /*7700*/  SHF.R.S32.HI R142, RZ, 0x1f, R116 ;  /* 0x0000001fff8e7819 */ /* 0x000fc40000011474 */
[----:B---3--:R-:W-:-:S03]  /*7710*/  IADD3 R27, P2, R75, R8, RZ ;  /* 0x000000084b1b7210 */ /* 0x008fc60007f5e0ff */
[----:B------:R-:W3:Y:S01]  /*7720*/  LDC R150, c[0x0][0x268] ;  /* 0x00009a00ff967b82 */ /* 0x000ee20000000800 */
[----:B-1----:R-:W-:Y:S01]  /*7730*/  IADD3 R21, P4, R77, R8, RZ ;  /* 0x000000084d157210 */ /* 0x002fe20007f9e0ff */
[----:B------:R1:W-:Y:S01]  /*7740*/  STL [R1+0x68c], R27 ;  /* 0x00068c1b01007387 */ /* 0x0003e20000100800 */
[----:B-----5:R-:W-:Y:S01]  /*7750*/  IMAD R63, R144, 0x4, R83 ;  /* 0x00000004903f7824 */ /* 0x020fe200078e0253 */
[----:B0-----:R-:W-:Y:S02]  /*7760*/  LEA.HI.X.SX32 R53, R73, R0, 0x1, P1 ;  /* 0x0000000049357211 */ /* 0x001fe400008f0eff */
[----:B------:R0:W-:Y:S01]  /*7770*/  STL [R1+0x694], R21 ;  /* 0x0006941501007387 */ /* 0x0001e20000100800 */
[----:B------:R-:W-:Y:S01]  /*7780*/  SHF.R.S32.HI R144, RZ, 0x1f, R118 ;  /* 0x0000001fff907819 */ /* 0x000fe20000011476 */
[----:B------:R-:W5:Y:S01]  /*7790*/  LDC R154, c[0x0][0x268] ;  /* 0x00009a00ff9a7b82 */ /* 0x000f620000000800 */
[----:B--2---:R-:W-:Y:S01]  /*77a0*/  IMAD R35, R146, 0x4, R63 ;  /* 0x0000000492237824 */ /* 0x004fe200078e023f */
[----:B------:R2:W-:Y:S01]  /*77b0*/  STL [R1+0x678], R53 ;  /* 0x0006783501007387 */ /* 0x0005e20000100800 */
[----:B------:R-:W-:-:S02]  /*77c0*/  SHF.R.S32.HI R146, RZ, 0x1f, R120 ;  /* 0x0000001fff927819 */ /* 0x000fc40000011478 */
[----:B-1----:R-:W-:-:S03]  /*77d0*/  LEA.HI.X.SX32 R27, R75, R0, 0x1, P2 ;  /* 0x000000004b1b7211 */ /* 0x002fc600010f0eff */
[----:B------:R-:W1:Y:S01]  /*77e0*/  LDC R156, c[0x0][0x268] ;  /* 0x00009a00ff9c7b82 */ /* 0x000e620000000800 */
[----:B0-----:R-:W-:Y:S01]  /*77f0*/  LEA.HI.X.SX32 R21, R77, R0, 0x1, P4 ;  /* 0x000000004d157211 */ /* 0x001fe200020f0eff */
[----:B------:R0:W-:Y:S01]  /*7800*/  STL [R1+0x688], R27 ;  /* 0x0006881b01007387 */ /* 0x0001e20000100800 */
[----:B----4-:R-:W-:Y:S01]  /*7810*/  IMAD R33, R148, 0x4, R35 ;  /* 0x0000000494217824 */ /* 0x010fe200078e0223 */
[----:B--2---:R-:W-:Y:S02]  /*7820*/  IADD3 R53, P1, R97, R8, RZ ;  /* 0x0000000861357210 */ /* 0x004fe40007f3e0ff */
[----:B------:R2:W-:Y:S01]  /*7830*/  STL [R1+0x690], R21 ;  /* 0x0006901501007387 */ /* 0x0005e20000100800 */
[----:B------:R-:W-:Y:S01]  /*7840*/  SHF.R.S32.HI R148, RZ, 0x1f, R122 ;  /* 0x0000001fff947819 */ /* 0x000fe2000001147a */
[----:B------:R-:W4:Y:S01]  /*7850*/  LDC R158, c[0x0][0x268] ;  /* 0x00009a00ff9e7b82 */ /* 0x000f220000000800 */
[----:B---3--:R-:W-:Y:S01]  /*7860*/  IMAD R31, R150, 0x4, R33 ;  /* 0x00000004961f7824 */ /* 0x008fe200078e0221 */
[----:B------:R3:W-:Y:S01]  /*7870*/  STL [R1+0x69c], R53 ;  /* 0x00069c3501007387 */ /* 0x0007e20000100800 */
[----:B------:R-:W-:-:S02]  /*7880*/  SHF.R.S32.HI R150, RZ, 0x1f, R124 ;  /* 0x0000001fff967819 */ /* 0x000fc4000001147c */
[-C--:B0-----:R-:W-:Y:S02]  /*7890*/  IADD3 R27, P2, R99, R8.reuse, RZ ;  /* 0x00000008631b7210 */ /* 0x081fe40007f5e0ff */
[----:B--2---:R-:W-:Y:S01]  /*78a0*/  IADD3 R21, P4, R101, R8, RZ ;  /* 0x0000000865157210 */ /* 0x004fe20007f9e0ff */
[----:B------:R-:W0:Y:S02]  /*78b0*/  LDC R160, c[0x0][0x268] ;  /* 0x00009a00ffa07b82 */ /* 0x000e240000000800 */
[----:B------:R2:W-:Y:S01]  /*78c0*/  STL [R1+0x6a4], R27 ;  /* 0x0006a41b01007387 */ /* 0x0005e20000100800 */
[----:B-----5:R-:W-:Y:S01]  /*78d0*/  IMAD R81, R154, 0x4, R31 ;  /* 0x000000049a517824 */ /* 0x020fe200078e021f */
[----:B---3--:R-:W-:Y:S01]  /*78e0*/  LEA.HI.X.SX32 R53, R99, R0, 0x1, P2 ;  /* 0x0000000063357211 */ /* 0x008fe200010f0eff */
[----:B------:R-:W-:Y:S01]  /*78f0*/  IMAD.MOV.U32 R154, RZ, RZ, 0x7632 ;  /* 0x00007632ff9a7424 */ /* 0x000fe200078e00ff */
[----:B------:R3:W-:Y:S01]  /*7900*/  STL [R1+0x6ac], R21 ;  /* 0x0006ac1501007387 */ /* 0x0007e20000100800 */
[----:B-1----:R-:W-:Y:S01]  /*7910*/  IMAD R79, R156, 0x8, R81 ;  /* 0x000000089c4f7824 */ /* 0x002fe200078e0251 */
[----:B------:R-:W1:Y:S02]  /*7920*/  LDC R162, c[0x0][0x268] ;  /* 0x00009a00ffa27b82 */ /* 0x000e640000000800 */
[----:B------:R-:W-:-:S02]  /*7930*/  SEL R153, R154, 0x3276, !P3 ;  /* 0x000032769a997807 */ /* 0x000fc40005800000 */
[----:B--2---:R-:W-:Y:S02]  /*7940*/  LEA.HI.X.SX32 R27, R97, R0, 0x1, P1 ;  /* 0x00000000611b7211 */ /* 0x004fe400008f0eff */
[----:B------:R-:W-:Y:S02]  /*7950*/  IADD3 R55, P1, R103, R8, RZ ;  /* 0x0000000867377210 */ /* 0x000fe40007f3e0ff */
[----:B---3--:R-:W-:Y:S01]  /*7960*/  LEA.HI.X.SX32 R21, R101, R0, 0x1, P4 ;  /* 0x0000000065157211 */ /* 0x008fe200020f0eff */
[----:B------:R-:W2:Y:S01]  /*7970*/  LDC R164, c[0x0][0x268] ;  /* 0x00009a00ffa47b82 */ /* 0x000ea20000000800 */
[----:B------:R-:W-:Y:S01]  /*7980*/  STL [R1+0x698], R27 ;  /* 0x0006981b01007387 */ /* 0x000fe20000100800 */
[----:B----4-:R-:W-:-:S03]  /*7990*/  IMAD R61, R158, 0x4, R79 ;  /* 0x000000049e3d7824 */ /* 0x010fc600078e024f */
[----:B------:R3:W-:Y:S03]  /*79a0*/  STL [R1+0x6a0], R53 ;  /* 0x0006a03501007387 */ /* 0x0007e60000100800 */
[----:B------:R-:W4:Y:S01]  /*79b0*/  LDC R166, c[0x0][0x268] ;  /* 0x00009a00ffa67b82 */ /* 0x000f220000000800 */
[----:B------:R5:W-:Y:S01]  /*79c0*/  STL [R1+0x6a8], R21 ;  /* 0x0006a81501007387 */ /* 0x000be20000100800 */
[----:B0-----:R-:W-:-:S03]  /*79d0*/  IMAD R59, R160, 0x4, R61 ;  /* 0x00000004a03b7824 */ /* 0x001fc600078e023d */
[----:B------:R0:W-:Y:S01]  /*79e0*/  STL [R1+0x6b4], R55 ;  /* 0x0006b43701007387 */ /* 0x0001e20000100800 */
[-C--:B---3--:R-:W-:Y:S02]  /*79f0*/  IADD3 R53, P2, R105, R8.reuse, RZ ;  /* 0x0000000869357210 */ /* 0x088fe40007f5e0ff */
[----:B------:R-:W3:Y:S01]  /*7a00*/  LDC R168, c[0x0][0x268] ;  /* 0x00009a00ffa87b82 */ /* 0x000ee20000000800 */
[----:B-1----:R-:W-:Y:S01]  /*7a10*/  IMAD R77, R162, 0x4, R59 ;  /* 0x00000004a24d7824 */ /* 0x002fe200078e023b */
[----:B-----5:R-:W-:Y:S01]  /*7a20*/  IADD3 R21, P4, R107, R8, RZ ;  /* 0x000000086b157210 */ /* 0x020fe20007f9e0ff */
[----:B------:R1:W-:Y:S01]  /*7a30*/  STL [R1+0x6bc], R53 ;  /* 0x0006bc3501007387 */ /* 0x0003e20000100800 */
[----:B0-----:R-:W-:-:S03]  /*7a40*/  LEA.HI.X.SX32 R55, R103, R0, 0x1, P1 ;  /* 0x0000000067377211 */ /* 0x001fc600008f0eff */
[----:B------:R0:W-:Y:S01]  /*7a50*/  STL [R1+0x6cc], R21 ;  /* 0x0006cc1501007387 */ /* 0x0001e20000100800 */
[----:B------:R-:W5:Y:S01]  /*7a60*/  LDC R170, c[0x0][0x268] ;  /* 0x00009a00ffaa7b82 */ /* 0x000f620000000800 */
[----:B--2---:R-:W-:Y:S02]  /*7a70*/  IMAD R57, R164, 0x4, R77 ;  /* 0x00000004a4397824 */ /* 0x004fe400078e024d */
[----:B------:R-:W-:Y:S01]  /*7a80*/  STL [R1+0x6b0], R55 ;  /* 0x0006b03701007387 */ /* 0x000fe20000100800 */
[----:B------:R-:W-:Y:S01]  /*7a90*/  IMAD.U32 R164, RZ, RZ, UR6 ;  /* 0x00000006ffa47e24 */ /* 0x000fe2000f8e00ff */
[-C--:B-1----:R-:W-:Y:S01]  /*7aa0*/  LEA.HI.X.SX32 R53, R107, R0.reuse, 0x1, P4 ;  /* 0x000000006b357211 */ /* 0x082fe200020f0eff */
[----:B------:R-:W-:Y:S02]  /*7ab0*/  IMAD R107, R3, 0x9, RZ ;  /* 0x00000009036b7824 */ /* 0x000fe400078e02ff */
[----:B------:R-:W1:Y:S01]  /*7ac0*/  LDC R106, c[0x0][0x268] ;  /* 0x00009a00ff6a7b82 */ /* 0x000e620000000800 */
[----:B0-----:R-:W-:Y:S01]  /*7ad0*/  LEA.HI.X.SX32 R21, R105, R0, 0x1, P2 ;  /* 0x0000000069157211 */ /* 0x001fe200010f0eff */
[----:B----4-:R-:W-:Y:S01]  /*7ae0*/  IMAD R27, R166, 0x4, R57 ;  /* 0x00000004a61b7824 */ /* 0x010fe200078e0239 */
[----:B------:R-:W-:-:S02]  /*7af0*/  IADD3 R73, P2, R111, R8, RZ ;  /* 0x000000086f497210 */ /* 0x000fc40007f5e0ff */
[----:B------:R-:W-:Y:S01]  /*7b00*/  SHF.R.S32.HI R133, RZ, 0x1f, R107 ;  /* 0x0000001fff857819 */ /* 0x000fe2000001146b */
[----:B------:R0:W-:Y:S01]  /*7b10*/  STL [R1+0x6b8], R21 ;  /* 0x0006b81501007387 */ /* 0x0001e20000100800 */
[----:B---3--:R-:W-:Y:S01]  /*7b20*/  IMAD R75, R168, 0x4, R27 ;  /* 0x00000004a84b7824 */ /* 0x008fe200078e021b */
[----:B------:R-:W2:Y:S02]  /*7b30*/  LDC R104, c[0x0][0x268] ;  /* 0x00009a00ff687b82 */ /* 0x000ea40000000800 */
[----:B------:R3:W-:Y:S01]  /*7b40*/  STL [R1+0x6c8], R53 ;  /* 0x0006c83501007387 */ /* 0x0007e20000100800 */
[----:B0-----:R-:W-:-:S05]  /*7b50*/  IADD3 R21, P1, R109, R8, RZ ;  /* 0x000000086d157210 */ /* 0x001fca0007f3e0ff */
[----:B------:R-:W0:Y:S01]  /*7b60*/  LDC R102, c[0x0][0x268] ;  /* 0x00009a00ff667b82 */ /* 0x000e220000000800 */
[----:B-----5:R-:W-:Y:S01]  /*7b70*/  IMAD R55, R170, 0x8, R75 ;  /* 0x00000008aa377824 */ /* 0x020fe200078e024b */
[C---:B---3--:R-:W-:Y:S01]  /*7b80*/  IADD3 R53, P4, R113.reuse, R8, RZ ;  /* 0x0000000871357210 */ /* 0x048fe20007f9e0ff */
[----:B------:R1:W-:Y:S03]  /*7b90*/  STL [R1+0x6d4], R21 ;  /* 0x0006d41501007387 */ /* 0x0003e60000100800 */
[----:B------:R-:W-:Y:S01]  /*7ba0*/  LEA.HI.X.SX32 R97, R113, R0, 0x1, P4 ;  /* 0x0000000071617211 */ /* 0x000fe200020f0eff */
[----:B------:R3:W-:Y:S01]  /*7bb0*/  STL [R1+0x6dc], R73 ;  /* 0x0006dc4901007387 */ /* 0x0007e20000100800 */
[----:B------:R-:W4:Y:S01]  /*7bc0*/  LDC R100, c[0x0][0x268] ;  /* 0x00009a00ff647b82 */ /* 0x000f220000000800 */
[----:B------:R-:W-:Y:S02]  /*7bd0*/  IMAD R113, R3, 0xf, RZ ;  /* 0x0000000f03717824 */ /* 0x000fe400078e02ff */
[----:B------:R5:W-:Y:S01]  /*7be0*/  STL [R1+0x6e4], R53 ;  /* 0x0006e43501007387 */ /* 0x000be20000100800 */
[----:B-1----:R-:W-:-:S02]  /*7bf0*/  IMAD R21, R106, 0x4, R55 ;  /* 0x000000046a157824 */ /* 0x002fc400078e0237 */
[----:B------:R-:W-:Y:S02]  /*7c00*/  SHF.R.S32.HI R139, RZ, 0x1f, R113 ;  /* 0x0000001fff8b7819 */ /* 0x000fe40000011471 */
[----:B------:R-:W1:Y:S01]  /*7c10*/  LDC R98, c[0x0][0x268] ;  /* 0x00009a00ff627b82 */ /* 0x000e620000000800 */
[-C--:B---3--:R-:W-:Y:S01]  /*7c20*/  LEA.HI.X.SX32 R73, R109, R0.reuse, 0x1, P1 ;  /* 0x000000006d497211 */ /* 0x088fe200008f0eff */
[----:B------:R-:W-:Y:S01]  /*7c30*/  IMAD R109, R3, 0xb, RZ ;  /* 0x0000000b036d7824 */ /* 0x000fe200078e02ff */
[----:B-----5:R-:W-:-:S03]  /*7c40*/  LEA.HI.X.SX32 R53, R111, R0, 0x1, P2 ;  /* 0x000000006f357211 */ /* 0x020fc600010f0eff */
[----:B------:R2:W-:Y:S01]  /*7c50*/  STL [R1+0x6d0], R73 ;  /* 0x0006d04901007387 */ /* 0x0005e20000100800 */
[C---:B------:R-:W-:Y:S01]  /*7c60*/  IADD3 R99, P2, R71.reuse, R8, RZ ;  /* 0x0000000847637210 */ /* 0x040fe20007f5e0ff */
[----:B------:R-:W3:Y:S01]  /*7c70*/  LDC R96, c[0x0][0x268] ;  /* 0x00009a00ff607b82 */ /* 0x000ee20000000800 */
[----:B------:R-:W-:Y:S01]  /*7c80*/  SHF.R.S32.HI R135, RZ, 0x1f, R109 ;  /* 0x0000001fff877819 */ /* 0x000fe2000001146d */
[----:B------:R5:W-:Y:S01]  /*7c90*/  STL [R1+0x6d8], R53 ;  /* 0x0006d83501007387 */ /* 0x000be20000100800 */
[----:B------:R-:W-:Y:S01]  /*7ca0*/  LEA.HI.X.SX32 R71, R71, R0, 0x1, P2 ;  /* 0x0000000047477211 */ /* 0x000fe200010f0eff */
[----:B------:R-:W-:Y:S02]  /*7cb0*/  IMAD R111, R3, 0xd, RZ ;  /* 0x0000000d036f7824 */ /* 0x000fe400078e02ff */
[----:B------:R5:W-:Y:S02]  /*7cc0*/  STL [R1+0x6e0], R97 ;  /* 0x0006e06101007387 */ /* 0x000be40000100800 */
[----:B------:R-:W3:Y:S01]  /*7cd0*/  LDC R94, c[0x0][0x268] ;  /* 0x00009a00ff5e7b82 */ /* 0x000ee20000000800 */
[----:B--2---:R-:W-:Y:S01]  /*7ce0*/  IMAD R73, R104, 0x4, R21 ;  /* 0x0000000468497824 */ /* 0x004fe200078e0215 */
[----:B------:R-:W-:-:S02]  /*7cf0*/  SHF.R.S32.HI R137, RZ, 0x1f, R111 ;  /* 0x0000001fff897819 */ /* 0x000fc4000001146f */
[----:B------:R-:W-:Y:S02]  /*7d00*/  CS2R R104, SRZ ;  /* 0x0000000000687805 */ /* 0x000fe4000001ff00 */
[-C--:B-----5:R-:W-:Y:S02]  /*7d10*/  IADD3 R53, P1, R51, R8.reuse, RZ ;  /* 0x0000000833357210 */ /* 0x0a0fe40007f3e0ff */
[----:B------:R-:W-:-:S03]  /*7d20*/  IADD3 R97, P4, R95, R8, RZ ;  /* 0x000000085f617210 */ /* 0x000fc60007f9e0ff */
[----:B------:R0:W-:Y:S01]  /*7d30*/  STL [R1+0x6ec], R53 ;  /* 0x0006ec3501007387 */ /* 0x0001e20000100800 */
[-C--:B------:R-:W-:Y:S01]  /*7d40*/  LEA.HI.X.SX32 R51, R51, R0.reuse, 0x1, P1 ;  /* 0x0000000033337211 */ /* 0x080fe200008f0eff */
[----:B------:R-:W2:Y:S01]  /*7d50*/  LDC R92, c[0x0][0x268] ;  /* 0x00009a00ff5c7b82 */ /* 0x000ea20000000800 */
[----:B------:R-:W-:Y:S01]  /*7d60*/  LEA.HI.X.SX32 R95, R95, R0, 0x1, P4 ;  /* 0x000000005f5f7211 */ /* 0x000fe200020f0eff */
[----:B------:R-:W-:Y:S04]  /*7d70*/  STL [R1+0x6f4], R99 ;  /* 0x0006f46301007387 */ /* 0x000fe80000100800 */
[----:B------:R5:W-:Y:S01]  /*7d80*/  STL [R1+0x6fc], R97 ;  /* 0x0006fc6101007387 */ /* 0x000be20000100800 */
[----:B0-----:R-:W-:Y:S01]  /*7d90*/  IMAD R53, R102, 0x4, R73 ;  /* 0x0000000466357824 */ /* 0x001fe200078e0249 */
[----:B------:R-:W0:Y:S02]  /*7da0*/  LDC R90, c[0x0][0x268] ;  /* 0x00009a00ff5a7b82 */ /* 0x000e240000000800 */
[----:B------:R4:W-:Y:S01]  /*7db0*/  STL [R1+0x6e8], R51 ;  /* 0x0006e83301007387 */ /* 0x0009e20000100800 */
[----:B------:R-:W-:-:S03]  /*7dc0*/  CS2R R102, SRZ ;  /* 0x0000000000667805 */ /* 0x000fc6000001ff00 */
[----:B------:R1:W-:Y:S01]  /*7dd0*/  STL [R1+0x6f0], R71 ;  /* 0x0006f04701007387 */ /* 0x0003e20000100800 */
[C---:B-----5:R-:W-:Y:S01]  /*7de0*/  IADD3 R97, P4, R93.reuse, R8, RZ ;  /* 0x000000085d617210 */ /* 0x060fe20007f9e0ff */
[----:B------:R-:W5:Y:S02]  /*7df0*/  LDC R88, c[0x0][0x268] ;  /* 0x00009a00ff587b82 */ /* 0x000f640000000800 */
[----:B------:R3:W-:Y:S01]  /*7e00*/  STL [R1+0x6f8], R95 ;  /* 0x0006f85f01007387 */ /* 0x0007e20000100800 */
[----:B------:R-:W-:Y:S01]  /*7e10*/  LEA.HI.X.SX32 R93, R93, R0, 0x1, P4 ;  /* 0x000000005d5d7211 */ /* 0x000fe200020f0eff */
[----:B----4-:R-:W-:Y:S01]  /*7e20*/  IMAD R51, R100, 0x4, R53 ;  /* 0x0000000464337824 */ /* 0x010fe200078e0235 */
[----:B------:R-:W-:Y:S02]  /*7e30*/  CS2R R100, SRZ ;  /* 0x0000000000647805 */ /* 0x000fe4000001ff00 */
[-C--:B-1----:R-:W-:Y:S01]  /*7e40*/  IADD3 R71, P1, R47, R8.reuse, RZ ;  /* 0x000000082f477210 */ /* 0x082fe20007f3e0ff */
[----:B------:R-:W1:Y:S01]  /*7e50*/  LDC R86, c[0x0][0x268] ;  /* 0x00009a00ff567b82 */ /* 0x000e620000000800 */
[----:B---3--:R-:W-:-:S03]  /*7e60*/  IADD3 R95, P2, R49, R8, RZ ;  /* 0x00000008315f7210 */ /* 0x008fc60007f5e0ff */
[----:B------:R3:W-:Y:S04]  /*7e70*/  STL [R1+0x70c], R71 ;  /* 0x00070c4701007387 */ /* 0x0007e80000100800 */
[----:B------:R4:W-:Y:S01]  /*7e80*/  STL [R1+0x714], R95 ;  /* 0x0007145f01007387 */ /* 0x0009e20000100800 */
[----:B------:R-:W1:Y:S03]  /*7e90*/  LDC R84, c[0x0][0x268] ;  /* 0x00009a00ff547b82 */ /* 0x000e660000000800 */
[----:B------:R2:W-:Y:S01]  /*7ea0*/  STL [R1+0x71c], R97 ;  /* 0x00071c6101007387 */ /* 0x0005e20000100800 */
[----:B---3--:R-:W-:Y:S01]  /*7eb0*/  IMAD R71, R98, 0x4, R51 ;  /* 0x0000000462477824 */ /* 0x008fe200078e0233 */
[----:B------:R-:W-:-:S03]  /*7ec0*/  CS2R R98, SRZ ;  /* 0x0000000000627805 */ /* 0x000fc6000001ff00 */
[----:B------:R-:W3:Y:S01]  /*7ed0*/  LDC R82, c[0x0][0x268] ;  /* 0x00009a00ff527b82 */ /* 0x000ee20000000800 */
[-C--:B----4-:R-:W-:Y:S02]  /*7ee0*/  LEA.HI.X.SX32 R95, R47, R0.reuse, 0x1, P1 ;  /* 0x000000002f5f7211 */ /* 0x090fe400008f0eff */
[----:B------:R-:W-:Y:S01]  /*7ef0*/  LEA.HI.X.SX32 R47, R49, R0, 0x1, P2 ;  /* 0x00000000312f7211 */ /* 0x000fe200010f0eff */
[----:B------:R-:W-:Y:S01]  /*7f00*/  IMAD R49, R96, 0x4, R71 ;  /* 0x0000000460317824 */ /* 0x000fe200078e0247 */
[----:B--2---:R-:W-:Y:S01]  /*7f10*/  CS2R R96, SRZ ;  /* 0x0000000000607805 */ /* 0x004fe2000001ff00 */
[----:B------:R2:W-:Y:S02]  /*7f20*/  STL [R1+0x708], R95 ;  /* 0x0007085f01007387 */ /* 0x0005e40000100800 */
[----:B------:R-:W4:Y:S02]  /*7f30*/  LDC R80, c[0x0][0x268] ;  /* 0x00009a00ff507b82 */ /* 0x000f240000000800 */
[----:B------:R0:W-:Y:S04]  /*7f40*/  STL [R1+0x710], R47 ;  /* 0x0007102f01007387 */ /* 0x0001e80000100800 */
[----:B------:R5:W-:Y:S01]  /*7f50*/  STL [R1+0x718], R93 ;  /* 0x0007185d01007387 */ /* 0x000be20000100800 */
[-C--:B--2---:R-:W-:Y:S01]  /*7f60*/  IADD3 R95, P4, R91, R8.reuse, RZ ;  /* 0x000000085b5f7210 */ /* 0x084fe20007f9e0ff */
[----:B------:R-:W2:Y:S01]  /*7f70*/  LDC R78, c[0x0][0x268] ;  /* 0x00009a00ff4e7b82 */ /* 0x000ea20000000800 */
[----:B0-----:R-:W-:-:S02]  /*7f80*/  IADD3 R47, P1, R45, R8, RZ ;  /* 0x000000082d2f7210 */ /* 0x001fc40007f3e0ff */
[----:B------:R-:W-:Y:S02]  /*7f90*/  LEA.HI.X.SX32 R91, R91, R0, 0x1, P4 ;  /* 0x000000005b5b7211 */ /* 0x000fe400020f0eff */
[----:B-----5:R-:W-:Y:S01]  /*7fa0*/  IADD3 R93, P2, R69, R8, RZ ;  /* 0x00000008455d7210 */ /* 0x020fe20007f5e0ff */
[----:B------:R0:W-:Y:S02]  /*7fb0*/  STL [R1+0x724], R47 ;  /* 0x0007242f01007387 */ /* 0x0001e40000100800 */
[----:B------:R-:W5:Y:S02]  /*7fc0*/  LDC R76, c[0x0][0x268] ;  /* 0x00009a00ff4c7b82 */ /* 0x000f640000000800 */
[----:B------:R1:W-:Y:S04]  /*7fd0*/  STL [R1+0x72c], R93 ;  /* 0x00072c5d01007387 */ /* 0x0003e80000100800 */
[----:B------:R3:W-:Y:S02]  /*7fe0*/  STL [R1+0x734], R95 ;  /* 0x0007345f01007387 */ /* 0x0007e40000100800 */
[----:B------:R-:W5:Y:S01]  /*7ff0*/  LDC R74, c[0x0][0x268] ;  /* 0x00009a00ff4a7b82 */ /* 0x000f620000000800 */
[----:B0-----:R-:W-:Y:S01]  /*8000*/  IMAD R47, R94, 0x8, R49 ;  /* 0x000000085e2f7824 */ /* 0x001fe200078e0231 */
[----:B-1----:R-:W-:-:S02]  /*8010*/  LEA.HI.X.SX32 R93, R45, R0, 0x1, P1 ;  /* 0x000000002d5d7211 */ /* 0x002fc400008f0eff */
[----:B------:R-:W-:Y:S01]  /*8020*/  LEA.HI.X.SX32 R45, R69, R0, 0x1, P2 ;  /* 0x00000000452d7211 */ /* 0x000fe200010f0eff */
[----:B------:R-:W-:Y:S01]  /*8030*/  IMAD R69, R92, 0x4, R47 ;  /* 0x000000045c457824 */ /* 0x000fe200078e022f */
[C---:B------:R-:W-:Y:S01]  /*8040*/  IADD3 R92, P2, R67.reuse, R8, RZ ;  /* 0x00000008435c7210 */ /* 0x040fe20007f5e0ff */
[----:B------:R-:W-:Y:S01]  /*8050*/  STL [R1+0x720], R93 ;  /* 0x0007205d01007387 */ /* 0x000fe20000100800 */
[----:B------:R-:W0:Y:S01]  /*8060*/  LDC R72, c[0x0][0x268] ;  /* 0x00009a00ff487b82 */ /* 0x000e220000000800 */
[----:B---3--:R-:W-:Y:S02]  /*8070*/  CS2R R94, SRZ ;  /* 0x00000000005e7805 */ /* 0x008fe4000001ff00 */
[----:B------:R-:W-:Y:S01]  /*8080*/  LEA.HI.X.SX32 R67, R67, R0, 0x1, P2 ;  /* 0x0000000043437211 */ /* 0x000fe200010f0eff */
[----:B------:R1:W-:Y:S04]  /*8090*/  STL [R1+0x728], R45 ;  /* 0x0007282d01007387 */ /* 0x0003e80000100800 */
[----:B------:R3:W-:Y:S01]  /*80a0*/  STL [R1+0x730], R91 ;  /* 0x0007305b01007387 */ /* 0x0007e20000100800 */
[----:B------:R-:W0:Y:S01]  /*80b0*/  LDC R70, c[0x0][0x268] ;  /* 0x00009a00ff467b82 */ /* 0x000e220000000800 */
[----:B-1----:R-:W-:-:S07]  /*80c0*/  IADD3 R45, P1, R15, R8, RZ ;  /* 0x000000080f2d7210 */ /* 0x002fce0007f3e0ff */
[----:B------:R-:W1:Y:S01]  /*80d0*/  LDC R68, c[0x0][0x268] ;  /* 0x00009a00ff447b82 */ /* 0x000e620000000800 */
[----:B---3--:R-:W-:Y:S01]  /*80e0*/  IADD3 R91, P4, R89, R8, RZ ;  /* 0x00000008595b7210 */ /* 0x008fe20007f9e0ff */
[----:B------:R3:W-:Y:S01]  /*80f0*/  STL [R1+0x73c], R45 ;  /* 0x00073c2d01007387 */ /* 0x0007e20000100800 */
[-C--:B------:R-:W-:Y:S02]  /*8100*/  LEA.HI.X.SX32 R15, R15, R0.reuse, 0x1, P1 ;  /* 0x000000000f0f7211 */ /* 0x080fe400008f0eff */
[----:B------:R-:W-:Y:S01]  /*8110*/  LEA.HI.X.SX32 R89, R89, R0, 0x1, P4 ;  /* 0x0000000059597211 */ /* 0x000fe200020f0eff */
[----:B------:R4:W-:Y:S02]  /*8120*/  STL [R1+0x74c], R92 ;  /* 0x00074c5c01007387 */ /* 0x0009e40000100800 */
[----:B------:R-:W1:Y:S02]  /*8130*/  LDC R66, c[0x0][0x268] ;  /* 0x00009a00ff427b82 */ /* 0x000e640000000800 */
[----:B------:R2:W-:Y:S01]  /*8140*/  STL [R1+0x754], R91 ;  /* 0x0007545b01007387 */ /* 0x0005e20000100800 */
[----:B---3--:R-:W-:-:S03]  /*8150*/  IMAD R45, R90, 0x4, R69 ;  /* 0x000000045a2d7824 */ /* 0x008fc600078e0245 */
[----:B------:R3:W-:Y:S02]  /*8160*/  STL [R1+0x738], R15 ;  /* 0x0007380f01007387 */ /* 0x0007e40000100800 */
[----:B------:R-:W1:Y:S01]  /*8170*/  LDC R64, c[0x0][0x268] ;  /* 0x00009a00ff407b82 */ /* 0x000e620000000800 */
[----:B----4-:R-:W-:Y:S01]  /*8180*/  CS2R R92, SRZ ;  /* 0x00000000005c7805 */ /* 0x010fe2000001ff00 */
[----:B------:R4:W-:Y:S01]  /*8190*/  STL [R1+0x748], R67 ;  /* 0x0007484301007387 */ /* 0x0009e20000100800 */
[----:B--2---:R-:W-:-:S03]  /*81a0*/  CS2R R90, SRZ ;  /* 0x00000000005a7805 */ /* 0x004fc6000001ff00 */
[----:B------:R2:W-:Y:S01]  /*81b0*/  STL [R1+0x750], R89 ;  /* 0x0007505901007387 */ /* 0x0005e20000100800 */
[----:B---3--:R-:W-:Y:S01]  /*81c0*/  IMAD R15, R88, 0x4, R45 ;  /* 0x00000004580f7824 */ /* 0x008fe200078e022d */
[-C--:B------:R-:W-:Y:S01]  /*81d0*/  IADD3 R88, P2, R43, R8.reuse, RZ ;  /* 0x000000082b587210 */ /* 0x080fe20007f5e0ff */
[----:B------:R-:W3:Y:S01]  /*81e0*/  LDC R62, c[0x0][0x268] ;  /* 0x00009a00ff3e7b82 */ /* 0x000ee20000000800 */
[-C--:B----4-:R-:W-:Y:S02]  /*81f0*/  IADD3 R67, P1, R41, R8.reuse, RZ ;  /* 0x0000000829437210 */ /* 0x090fe40007f3e0ff */
[----:B--2---:R-:W-:-:S03]  /*8200*/  IADD3 R89, P4, R87, R8, RZ ;  /* 0x0000000857597210 */ /* 0x004fc60007f9e0ff */
[----:B------:R2:W-:Y:S02]  /*8210*/  STL [R1+0x75c], R67 ;  /* 0x00075c4301007387 */ /* 0x0005e40000100800 */
[----:B------:R-:W4:Y:S02]  /*8220*/  LDC R60, c[0x0][0x268] ;  /* 0x00009a00ff3c7b82 */ /* 0x000f240000000800 */
[----:B------:R5:W-:Y:S04]  /*8230*/  STL [R1+0x764], R88 ;  /* 0x0007645801007387 */ /* 0x000be80000100800 */
[----:B------:R-:W-:Y:S02]  /*8240*/  STL [R1+0x76c], R89 ;  /* 0x00076c5901007387 */ /* 0x000fe40000100800 */
[----:B------:R-:W4:Y:S01]  /*8250*/  LDC R58, c[0x0][0x268] ;  /* 0x00009a00ff3a7b82 */ /* 0x000f220000000800 */
[----:B--2---:R-:W-:Y:S01]  /*8260*/  IMAD R67, R86, 0x4, R15 ;  /* 0x0000000456437824 */ /* 0x004fe200078e020f */
[----:B------:R-:W-:-:S02]  /*8270*/  LEA.HI.X.SX32 R86, R87, R0, 0x1, P4 ;  /* 0x0000000057567211 */ /* 0x000fc400020f0eff */
[-C--:B-----5:R-:W-:Y:S02]  /*8280*/  LEA.HI.X.SX32 R88, R41, R0.reuse, 0x1, P1 ;  /* 0x0000000029587211 */ /* 0x0a0fe400008f0eff */
[----:B------:R-:W-:Y:S01]  /*8290*/  LEA.HI.X.SX32 R41, R43, R0, 0x1, P2 ;  /* 0x000000002b297211 */ /* 0x000fe200010f0eff */
[----:B------:R-:W-:Y:S01]  /*82a0*/  IMAD R43, R84, 0x4, R67 ;  /* 0x00000004542b7824 */ /* 0x000fe200078e0243 */
[----:B------:R-:W-:Y:S01]  /*82b0*/  IADD3 R84, P2, R65, R8, RZ ;  /* 0x0000000841547210 */ /* 0x000fe20007f5e0ff */
[----:B------:R2:W-:Y:S01]  /*82c0*/  STL [R1+0x758], R88 ;  /* 0x0007585801007387 */ /* 0x0005e20000100800 */
[----:B------:R-:W5:Y:S03]  /*82d0*/  LDC R56, c[0x0][0x268] ;  /* 0x00009a00ff387b82 */ /* 0x000f660000000800 */
[----:B------:R0:W-:Y:S04]  /*82e0*/  STL [R1+0x760], R41 ;  /* 0x0007602901007387 */ /* 0x0001e80000100800 */
[----:B------:R1:W-:Y:S01]  /*82f0*/  STL [R1+0x768], R86 ;  /* 0x0007685601007387 */ /* 0x0003e20000100800 */
[----:B------:R-:W5:Y:S01]  /*8300*/  LDC R54, c[0x0][0x268] ;  /* 0x00009a00ff367b82 */ /* 0x000f620000000800 */
[----:B--2---:R-:W-:-:S02]  /*8310*/  CS2R R88, SRZ ;  /* 0x0000000000587805 */ /* 0x004fc4000001ff00 */
[----:B0-----:R-:W-:-:S05]  /*8320*/  IADD3 R41, P1, R39, R8, RZ ;  /* 0x0000000827297210 */ /* 0x001fca0007f3e0ff */
[----:B------:R-:W0:Y:S01]  /*8330*/  LDC R52, c[0x0][0x268] ;  /* 0x00009a00ff347b82 */ /* 0x000e220000000800 */
[C---:B-1----:R-:W-:Y:S01]  /*8340*/  IADD3 R86, P4, R85.reuse, R8, RZ ;  /* 0x0000000855567210 */ /* 0x042fe20007f9e0ff */
[----:B------:R1:W-:Y:S04]  /*8350*/  STL [R1+0x774], R41 ;  /* 0x0007742901007387 */ /* 0x0003e80000100800 */
[----:B------:R2:W-:Y:S02]  /*8360*/  STL [R1+0x77c], R84 ;  /* 0x00077c5401007387 */ /* 0x0005e40000100800 */
[----:B------:R-:W0:Y:S02]  /*8370*/  LDC R50, c[0x0][0x268] ;  /* 0x00009a00ff327b82 */ /* 0x000e240000000800 */
[----:B------:R3:W-:Y:S01]  /*8380*/  STL [R1+0x78c], R86 ;  /* 0x00078c5601007387 */ /* 0x0007e20000100800 */
[----:B-1----:R-:W-:Y:S01]  /*8390*/  IMAD R41, R82, 0x4, R43 ;  /* 0x0000000452297824 */ /* 0x002fe200078e022b */
[----:B------:R-:W-:-:S02]  /*83a0*/  LEA.HI.X.SX32 R82, R85, R0, 0x1, P4 ;  /* 0x0000000055527211 */ /* 0x000fc400020f0eff */
[-C--:B--2---:R-:W-:Y:S02]  /*83b0*/  LEA.HI.X.SX32 R84, R39, R0.reuse, 0x1, P1 ;  /* 0x0000000027547211 */ /* 0x084fe400008f0eff */
[----:B------:R-:W1:Y:S01]  /*83c0*/  LDC R48, c[0x0][0x268] ;  /* 0x00009a00ff307b82 */ /* 0x000e620000000800 */
[----:B------:R-:W-:Y:S01]  /*83d0*/  LEA.HI.X.SX32 R39, R65, R0, 0x1, P2 ;  /* 0x0000000041277211 */ /* 0x000fe200010f0eff */
[----:B------:R-:W-:Y:S01]  /*83e0*/  IMAD R65, R80, 0x8, R41 ;  /* 0x0000000850417824 */ /* 0x000fe200078e0229 */
[C---:B------:R-:W-:Y:S01]  /*83f0*/  IADD3 R80, P2, R63.reuse, R8, RZ ;  /* 0x000000083f507210 */ /* 0x040fe20007f5e0ff */
[----:B------:R2:W-:Y:S01]  /*8400*/  STL [R1+0x770], R84 ;  /* 0x0007705401007387 */ /* 0x0005e20000100800 */
[----:B---3--:R-:W-:Y:S02]  /*8410*/  CS2R R86, SRZ ;  /* 0x0000000000567805 */ /* 0x008fe4000001ff00 */
[----:B------:R-:W-:Y:S01]  /*8420*/  LEA.HI.X.SX32 R63, R63, R0, 0x1, P2 ;  /* 0x000000003f3f7211 */ /* 0x000fe200010f0eff */
[----:B------:R3:W-:Y:S01]  /*8430*/  STL [R1+0x778], R39 ;  /* 0x0007782701007387 */ /* 0x0007e20000100800 */
[----:B------:R-:W1:Y:S03]  /*8440*/  LDC R46, c[0x0][0x268] ;  /* 0x00009a00ff2e7b82 */ /* 0x000e660000000800 */
[----:B------:R4:W-:Y:S01]  /*8450*/  STL [R1+0x788], R82 ;  /* 0x0007885201007387 */ /* 0x0009e20000100800 */
[----:B--2---:R-:W-:-:S04]  /*8460*/  CS2R R84, SRZ ;  /* 0x0000000000547805 */ /* 0x004fc8000001ff00 */
[----:B------:R-:W2:Y:S01]  /*8470*/  LDC R44, c[0x0][0x268] ;  /* 0x00009a00ff2c7b82 */ /* 0x000ea20000000800 */
[-C--:B---3--:R-:W-:Y:S02]  /*8480*/  IADD3 R39, P1, R83, R8.reuse, RZ ;  /* 0x0000000853277210 */ /* 0x088fe40007f3e0ff */
[----:B----4-:R-:W-:-:S03]  /*8490*/  IADD3 R82, P4, R35, R8, RZ ;  /* 0x0000000823527210 */ /* 0x010fc60007f9e0ff */
[----:B------:R3:W-:Y:S02]  /*84a0*/  STL [R1+0x794], R39 ;  /* 0x0007942701007387 */ /* 0x0007e40000100800 */
[----:B------:R-:W4:Y:S02]  /*84b0*/  LDC R42, c[0x0][0x268] ;  /* 0x00009a00ff2a7b82 */ /* 0x000f240000000800 */
[----:B------:R5:W-:Y:S04]  /*84c0*/  STL [R1+0x79c], R80 ;  /* 0x00079c5001007387 */ /* 0x000be80000100800 */
[----:B------:R0:W-:Y:S01]  /*84d0*/  STL [R1+0x7a4], R82 ;  /* 0x0007a45201007387 */ /* 0x0001e20000100800 */
[----:B---3--:R-:W-:Y:S01]  /*84e0*/  IMAD R39, R78, 0x4, R65 ;  /* 0x000000044e277824 */ /* 0x008fe200078e0241 */
[-C--:B------:R-:W-:Y:S01]  /*84f0*/  LEA.HI.X.SX32 R78, R35, R0.reuse, 0x1, P4 ;  /* 0x00000000234e7211 */ /* 0x080fe200020f0eff */
[----:B------:R-:W3:Y:S01]  /*8500*/  LDC R40, c[0x0][0x268] ;  /* 0x00009a00ff287b82 */ /* 0x000ee20000000800 */
[----:B-----5:R-:W-:Y:S01]  /*8510*/  LEA.HI.X.SX32 R80, R83, R0, 0x1, P1 ;  /* 0x0000000053507211 */ /* 0x020fe200008f0eff */
[----:B------:R-:W-:Y:S01]  /*8520*/  IMAD R35, R76, 0x4, R39 ;  /* 0x000000044c237824 */ /* 0x000fe200078e0227 */
[----:B------:R-:W-:-:S02]  /*8530*/  IADD3 R76, P4, R81, R8, RZ ;  /* 0x00000008514c7210 */ /* 0x000fc40007f9e0ff */
[----:B0-----:R-:W-:Y:S01]  /*8540*/  CS2R R82, SRZ ;  /* 0x0000000000527805 */ /* 0x001fe2000001ff00 */
[----:B------:R-:W-:Y:S02]  /*8550*/  STL [R1+0x790], R80 ;  /* 0x0007905001007387 */ /* 0x000fe40000100800 */
[----:B------:R-:W0:Y:S02]  /*8560*/  LDC R38, c[0x0][0x268] ;  /* 0x00009a00ff267b82 */ /* 0x000e240000000800 */
[----:B------:R5:W-:Y:S04]  /*8570*/  STL [R1+0x798], R63 ;  /* 0x0007983f01007387 */ /* 0x000be80000100800 */
[----:B------:R1:W-:Y:S02]  /*8580*/  STL [R1+0x7a0], R78 ;  /* 0x0007a04e01007387 */ /* 0x0003e40000100800 */
[----:B------:R-:W0:Y:S01]  /*8590*/  LDC R36, c[0x0][0x268] ;  /* 0x00009a00ff247b82 */ /* 0x000e220000000800 */
[----:B-----5:R-:W-:-:S07]  /*85a0*/  IADD3 R63, P1, R33, R8, RZ ;  /* 0x00000008213f7210 */ /* 0x020fce0007f3e0ff */
[----:B------:R-:W5:Y:S01]  /*85b0*/  LDC R34, c[0x0][0x268] ;  /* 0x00009a00ff227b82 */ /* 0x000f620000000800 */
[----:B-1----:R-:W-:Y:S01]  /*85c0*/  IADD3 R78, P2, R31, R8, RZ ;  /* 0x000000081f4e7210 */ /* 0x002fe20007f5e0ff */
[----:B------:R1:W-:Y:S01]  /*85d0*/  STL [R1+0x7ac], R63 ;  /* 0x0007ac3f01007387 */ /* 0x0003e20000100800 */
[-C--:B------:R-:W-:Y:S02]  /*85e0*/  LEA.HI.X.SX32 R33, R33, R0.reuse, 0x1, P1 ;  /* 0x0000000021217211 */ /* 0x080fe400008f0eff */
[-C--:B------:R-:W-:Y:S01]  /*85f0*/  LEA.HI.X.SX32 R31, R31, R0.reuse, 0x1, P2 ;  /* 0x000000001f1f7211 */ /* 0x080fe200010f0eff */
[----:B------:R-:W-:Y:S02]  /*8600*/  STL [R1+0x7b4], R78 ;  /* 0x0007b44e01007387 */ /* 0x000fe40000100800 */
[----:B------:R-:W5:Y:S02]  /*8610*/  LDC R32, c[0x0][0x268] ;  /* 0x00009a00ff207b82 */ /* 0x000f640000000800 */
[----:B------:R-:W-:Y:S01]  /*8620*/  STL [R1+0x7bc], R76 ;  /* 0x0007bc4c01007387 */ /* 0x000fe20000100800 */
[----:B-1----:R-:W-:Y:S01]  /*8630*/  IMAD R63, R74, 0x4, R35 ;  /* 0x000000044a3f7824 */ /* 0x002fe200078e0223 */
[----:B------:R-:W-:-:S02]  /*8640*/  LEA.HI.X.SX32 R74, R81, R0, 0x1, P4 ;  /* 0x00000000514a7211 */ /* 0x000fc400020f0eff */
[----:B------:R1:W-:Y:S01]  /*8650*/  STL [R1+0x7a8], R33 ;  /* 0x0007a82101007387 */ /* 0x0003e20000100800 */
[----:B------:R-:W-:Y:S01]  /*8660*/  CS2R R80, SRZ ;  /* 0x0000000000507805 */ /* 0x000fe2000001ff00 */
[----:B------:R-:W5:Y:S02]  /*8670*/  LDC R26, c[0x0][0x268] ;  /* 0x00009a00ff1a7b82 */ /* 0x000f640000000800 */
[----:B------:R2:W-:Y:S04]  /*8680*/  STL [R1+0x7b0], R31 ;  /* 0x0007b01f01007387 */ /* 0x0005e80000100800 */
[----:B------:R4:W-:Y:S01]  /*8690*/  STL [R1+0x7b8], R74 ;  /* 0x0007b84a01007387 */ /* 0x0009e20000100800 */
[----:B-1----:R-:W-:Y:S01]  /*86a0*/  IMAD R33, R72, 0x4, R63 ;  /* 0x0000000448217824 */ /* 0x002fe200078e023f */
[-C--:B------:R-:W-:Y:S01]  /*86b0*/  IADD3 R72, P4, R59, R8.reuse, RZ ;  /* 0x000000083b487210 */ /* 0x080fe20007f9e0ff */
[----:B------:R-:W1:Y:S01]  /*86c0*/  LDC R25, c[0x0][0x268] ;  /* 0x00009a00ff197b82 */ /* 0x000e620000000800 */
[----:B--2---:R-:W-:-:S02]  /*86d0*/  IADD3 R31, P1, R79, R8, RZ ;  /* 0x000000084f1f7210 */ /* 0x004fc40007f3e0ff */
[----:B----4-:R-:W-:-:S03]  /*86e0*/  IADD3 R74, P2, R61, R8, RZ ;  /* 0x000000083d4a7210 */ /* 0x010fc60007f5e0ff */
[----:B------:R2:W-:Y:S02]  /*86f0*/  STL [R1+0x7cc], R31 ;  /* 0x0007cc1f01007387 */ /* 0x0005e40000100800 */
[----:B------:R-:W4:Y:S02]  /*8700*/  LDC R30, c[0x0][0x268] ;  /* 0x00009a00ff1e7b82 */ /* 0x000f240000000800 */
[----:B------:R3:W-:Y:S04]  /*8710*/  STL [R1+0x7d4], R74 ;  /* 0x0007d44a01007387 */ /* 0x0007e80000100800 */
[----:B------:R0:W-:Y:S02]  /*8720*/  STL [R1+0x7dc], R72 ;  /* 0x0007dc4801007387 */ /* 0x0001e40000100800 */
[----:B------:R-:W4:Y:S01]  /*8730*/  LDC R20, c[0x0][0x268] ;  /* 0x00009a00ff147b82 */ /* 0x000f220000000800 */
[----:B--2---:R-:W-:Y:S01]  /*8740*/  IMAD R31, R70, 0x4, R33 ;  /* 0x00000004461f7824 */ /* 0x004fe200078e0221 */
[----:B------:R-:W-:-:S02]  /*8750*/  LEA.HI.X.SX32 R70, R59, R0, 0x1, P4 ;  /* 0x000000003b467211 */ /* 0x000fc400020f0eff */
[----:B---3--:R-:W-:Y:S02]  /*8760*/  LEA.HI.X.SX32 R74, R79, R0, 0x1, P1 ;  /* 0x000000004f4a7211 */ /* 0x008fe400008f0eff */
[----:B------:R-:W-:Y:S02]  /*8770*/  CS2R R78, SRZ ;  /* 0x00000000004e7805 */ /* 0x000fe4000001ff00 */
[----:B------:R-:W-:Y:S01]  /*8780*/  IADD3 R59, P1, R77, R8, RZ ;  /* 0x000000084d3b7210 */ /* 0x000fe20007f3e0ff */
[----:B------:R-:W2:Y:S01]  /*8790*/  LDC R19, c[0x0][0x268] ;  /* 0x00009a00ff137b82 */ /* 0x000ea20000000800 */
[----:B0-----:R-:W-:Y:S01]  /*87a0*/  LEA.HI.X.SX32 R72, R61, R0, 0x1, P2 ;  /* 0x000000003d487211 */ /* 0x001fe200010f0eff */
[----:B------:R-:W-:Y:S01]  /*87b0*/  IMAD R61, R68, 0x4, R31 ;  /* 0x00000004443d7824 */ /* 0x000fe200078e021f */
[C---:B------:R-:W-:Y:S01]  /*87c0*/  IADD3 R68, P2, R57.reuse, R8, RZ ;  /* 0x0000000839447210 */ /* 0x040fe20007f5e0ff */
[----:B------:R-:W-:Y:S03]  /*87d0*/  STL [R1+0x7c8], R74 ;  /* 0x0007c84a01007387 */ /* 0x000fe60000100800 */
[----:B------:R-:W-:Y:S01]  /*87e0*/  LEA.HI.X.SX32 R57, R57, R0, 0x1, P2 ;  /* 0x0000000039397211 */ /* 0x000fe200010f0eff */
[----:B------:R-:W-:Y:S01]  /*87f0*/  STL [R1+0x7d0], R72 ;  /* 0x0007d04801007387 */ /* 0x000fe20000100800 */
[----:B------:R-:W0:Y:S03]  /*8800*/  LDC R4, c[0x0][0x268] ;  /* 0x00009a00ff047b82 */ /* 0x000e260000000800 */
[----:B------:R3:W-:Y:S04]  /*8810*/  STL [R1+0x7d8], R70 ;  /* 0x0007d84601007387 */ /* 0x0007e80000100800 */
[----:B------:R5:W-:Y:S01]  /*8820*/  STL [R1+0x7e4], R59 ;  /* 0x0007e43b01007387 */ /* 0x000be20000100800 */
[----:B------:R-:W0:Y:S03]  /*8830*/  LDC R14, c[0x0][0x268] ;  /* 0x00009a00ff0e7b82 */ /* 0x000e260000000800 */
[----:B------:R1:W-:Y:S01]  /*8840*/  STL [R1+0x7ec], R68 ;  /* 0x0007ec4401007387 */ /* 0x0003e20000100800 */
[----:B---3--:R-:W-:-:S04]  /*8850*/  IADD3 R70, P4, R27, R8, RZ ;  /* 0x000000081b467210 */ /* 0x008fc80007f9e0ff */
[----:B------:R-:W3:Y:S01]  /*8860*/  LDC R37, c[0x0][0x268] ;  /* 0x00009a00ff257b82 */ /* 0x000ee20000000800 */
[----:B-----5:R-:W-:Y:S01]  /*8870*/  IMAD R59, R66, 0x8, R61 ;  /* 0x00000008423b7824 */ /* 0x020fe200078e023d */
[-C--:B------:R-:W-:Y:S01]  /*8880*/  LEA.HI.X.SX32 R66, R27, R0.reuse, 0x1, P4 ;  /* 0x000000001b427211 */ /* 0x080fe200020f0eff */
[----:B------:R-:W-:Y:S01]  /*8890*/  STL [R1+0x7f4], R70 ;  /* 0x0007f44601007387 */ /* 0x000fe20000100800 */
[----:B-1----:R-:W-:Y:S01]  /*88a0*/  LEA.HI.X.SX32 R68, R77, R0, 0x1, P1 ;  /* 0x000000004d447211 */ /* 0x002fe200008f0eff */
[----:B------:R-:W-:Y:S01]  /*88b0*/  IMAD R27, R64, 0x4, R59 ;  /* 0x00000004401b7824 */ /* 0x000fe200078e023b */
[-C--:B------:R-:W-:Y:S02]  /*88c0*/  IADD3 R64, P4, R21, R8.reuse, RZ ;  /* 0x0000000815407210 */ /* 0x080fe40007f9e0ff */
[----:B------:R-:W1:Y:S01]  /*88d0*/  LDC R13, c[0x0][0x268] ;  /* 0x00009a00ff0d7b82 */ /* 0x000e620000000800 */
[----:B------:R-:W-:Y:S01]  /*88e0*/  CS2R R76, SRZ ;  /* 0x00000000004c7805 */ /* 0x000fe2000001ff00 */
[----:B------:R-:W-:Y:S04]  /*88f0*/  STL [R1+0x7e0], R68 ;  /* 0x0007e04401007387 */ /* 0x000fe80000100800 */
[----:B------:R5:W-:Y:S02]  /*8900*/  STL [R1+0x7e8], R57 ;  /* 0x0007e83901007387 */ /* 0x000be40000100800 */
[----:B------:R-:W1:Y:S02]  /*8910*/  LDC R10, c[0x0][0x268] ;  /* 0x00009a00ff0a7b82 */ /* 0x000e640000000800 */
[----:B------:R4:W-:Y:S01]  /*8920*/  STL [R1+0x7f0], R66 ;  /* 0x0007f04201007387 */ /* 0x0009e20000100800 */
[----:B-----5:R-:W-:-:S05]  /*8930*/  IADD3 R57, P1, R75, R8, RZ ;  /* 0x000000084b397210 */ /* 0x020fca0007f3e0ff */
[----:B------:R-:W5:Y:S01]  /*8940*/  LDC R9, c[0x0][0x268] ;  /* 0x00009a00ff097b82 */ /* 0x000f620000000800 */
[----:B----4-:R-:W-:Y:S01]  /*8950*/  IADD3 R66, P2, R55, R8, RZ ;  /* 0x0000000837427210 */ /* 0x010fe20007f5e0ff */
[----:B------:R4:W-:Y:S04]  /*8960*/  STL [R1+0x7fc], R57 ;  /* 0x0007fc3901007387 */ /* 0x0009e80000100800 */
[----:B------:R2:W-:Y:S02]  /*8970*/  STL [R1+0x80c], R66 ;  /* 0x00080c4201007387 */ /* 0x0005e40000100800 */
[----:B------:R-:W5:Y:S02]  /*8980*/  LDC R12, c[0x0][0x268] ;  /* 0x00009a00ff0c7b82 */ /* 0x000f640000000800 */
[----:B------:R0:W-:Y:S01]  /*8990*/  STL [R1+0x814], R64 ;  /* 0x0008144001007387 */ /* 0x0001e20000100800 */
[----:B----4-:R-:W-:Y:S01]  /*89a0*/  IMAD R57, R62, 0x4, R27 ;  /* 0x000000043e397824 */ /* 0x010fe200078e021b */
[----:B------:R-:W-:-:S04]  /*89b0*/  LEA.HI.X.SX32 R62, R21, R0, 0x1, P4 ;  /* 0x00000000153e7211 */ /* 0x000fc800020f0eff */
[----:B------:R-:W4:Y:S01]  /*89c0*/  LDC R7, c[0x0][0x268] ;  /* 0x00009a00ff077b82 */ /* 0x000f220000000800 */
[----:B--2---:R-:W-:Y:S02]  /*89d0*/  LEA.HI.X.SX32 R66, R75, R0, 0x1, P1 ;  /* 0x000000004b427211 */ /* 0x004fe400008f0eff */
[----:B------:R-:W-:Y:S02]  /*89e0*/  CS2R R74, SRZ ;  /* 0x00000000004a7805 */ /* 0x000fe4000001ff00 */
[----:B------:R-:W-:Y:S02]  /*89f0*/  IADD3 R21, P1, R73, R8, RZ ;  /* 0x0000000849157210 */ /* 0x000fe40007f3e0ff */
[----:B0-----:R-:W-:Y:S01]  /*8a00*/  LEA.HI.X.SX32 R64, R55, R0, 0x1, P2 ;  /* 0x0000000037407211 */ /* 0x001fe200010f0eff */
[----:B------:R-:W-:Y:S01]  /*8a10*/  STL [R1+0x7f8], R66 ;  /* 0x0007f84201007387 */ /* 0x000fe20000100800 */
[----:B------:R-:W-:Y:S01]  /*8a20*/  IMAD R55, R60, 0x4, R57 ;  /* 0x000000043c377824 */ /* 0x000fe200078e0239 */
[-C--:B------:R-:W-:Y:S01]  /*8a30*/  IADD3 R60, P4, R51, R8.reuse, RZ ;  /* 0x00000008333c7210 */ /* 0x080fe20007f9e0ff */
[----:B------:R-:W0:Y:S01]  /*8a40*/  LDC R2, c[0x0][0x268] ;  /* 0x00009a00ff027b82 */ /* 0x000e220000000800 */
[----:B------:R-:W-:Y:S04]  /*8a50*/  STL [R1+0x808], R64 ;  /* 0x0008084001007387 */ /* 0x000fe80000100800 */
[----:B------:R2:W-:Y:S03]  /*8a60*/  STL [R1+0x810], R62 ;  /* 0x0008103e01007387 */ /* 0x0005e60000100800 */
[----:B------:R-:W0:Y:S01]  /*8a70*/  LDC R11, c[0x0][0x268] ;  /* 0x00009a00ff0b7b82 */ /* 0x000e220000000800 */
[----:B------:R3:W-:Y:S01]  /*8a80*/  STL [R1+0x81c], R21 ;  /* 0x00081c1501007387 */ /* 0x0007e20000100800 */
[----:B--2---:R-:W-:-:S06]  /*8a90*/  IADD3 R62, P2, R53, R8, RZ ;  /* 0x00000008353e7210 */ /* 0x004fcc0007f5e0ff */
[----:B------:R-:W2:Y:S01]  /*8aa0*/  LDC R5, c[0x0][0x268] ;  /* 0x00009a00ff057b82 */ /* 0x000ea20000000800 */
[----:B---3--:R-:W-:Y:S01]  /*8ab0*/  IMAD R21, R58, 0x4, R55 ;  /* 0x000000043a157824 */ /* 0x008fe200078e0237 */
[----:B------:R3:W-:Y:S01]  /*8ac0*/  STL [R1+0x824], R62 ;  /* 0x0008243e01007387 */ /* 0x0007e20000100800 */
[----:B------:R-:W-:-:S03]  /*8ad0*/  LEA.HI.X.SX32 R58, R51, R0, 0x1, P4 ;  /* 0x00000000333a7211 */ /* 0x000fc600020f0eff */
[----:B------:R1:W-:Y:S02]  /*8ae0*/  STL [R1+0x82c], R60 ;  /* 0x00082c3c01007387 */ /* 0x0003e40000100800 */
[----:B------:R-:W2:Y:S01]  /*8af0*/  LDC R16, c[0x0][0x268] ;  /* 0x00009a00ff107b82 */ /* 0x000ea20000000800 */
[----:B---3--:R-:W-:Y:S02]  /*8b00*/  LEA.HI.X.SX32 R62, R73, R0, 0x1, P1 ;  /* 0x00000000493e7211 */ /* 0x008fe400008f0eff */
[----:B------:R-:W-:Y:S02]  /*8b10*/  CS2R R72, SRZ ;  /* 0x0000000000487805 */ /* 0x000fe4000001ff00 */
[----:B------:R-:W-:-:S03]  /*8b20*/  IADD3 R51, P1, R71, R8, RZ ;  /* 0x0000000847337210 */ /* 0x000fc60007f3e0ff */
[----:B------:R-:W3:Y:S01]  /*8b30*/  LDC R17, c[0x0][0x268] ;  /* 0x00009a00ff117b82 */ /* 0x000ee20000000800 */
[----:B-1----:R-:W-:Y:S01]  /*8b40*/  LEA.HI.X.SX32 R60, R53, R0, 0x1, P2 ;  /* 0x00000000353c7211 */ /* 0x002fe200010f0eff */
[----:B------:R-:W-:Y:S01]  /*8b50*/  STL [R1+0x818], R62 ;  /* 0x0008183e01007387 */ /* 0x000fe20000100800 */
[----:B------:R-:W-:Y:S01]  /*8b60*/  IMAD R53, R56, 0x4, R21 ;  /* 0x0000000438357824 */ /* 0x000fe200078e0215 */
[-C--:B------:R-:W-:Y:S02]  /*8b70*/  IADD3 R56, P4, R47, R8.reuse, RZ ;  /* 0x000000082f387210 */ /* 0x080fe40007f9e0ff */
[----:B------:R-:W-:Y:S02]  /*8b80*/  STL [R1+0x820], R60 ;  /* 0x0008203c01007387 */ /* 0x000fe40000100800 */
[----:B------:R-:W1:Y:S02]  /*8b90*/  LDC R18, c[0x0][0x268] ;  /* 0x00009a00ff127b82 */ /* 0x000e640000000800 */
[----:B------:R5:W-:Y:S04]  /*8ba0*/  STL [R1+0x828], R58 ;  /* 0x0008283a01007387 */ /* 0x000be80000100800 */
[----:B------:R4:W-:Y:S02]  /*8bb0*/  STL [R1+0x834], R51 ;  /* 0x0008343301007387 */ /* 0x0009e40000100800 */
[----:B------:R-:W1:Y:S01]  /*8bc0*/  LDC R22, c[0x0][0x268] ;  /* 0x00009a00ff167b82 */ /* 0x000e620000000800 */
[----:B-----5:R-:W-:Y:S01]  /*8bd0*/  IADD3 R58, P2, R49, R8, RZ ;  /* 0x00000008313a7210 */ /* 0x020fe20007f5e0ff */
[----:B----4-:R-:W-:-:S04]  /*8be0*/  IMAD R51, R54, 0x4, R53 ;  /* 0x0000000436337824 */ /* 0x010fc800078e0235 */
[----:B------:R4:W-:Y:S01]  /*8bf0*/  STL [R1+0x83c], R58 ;  /* 0x00083c3a01007387 */ /* 0x0009e20000100800 */
[-C--:B------:R-:W-:Y:S01]  /*8c00*/  LEA.HI.X.SX32 R54, R47, R0.reuse, 0x1, P4 ;  /* 0x000000002f367211 */ /* 0x080fe200020f0eff */
[----:B------:R-:W5:Y:S02]  /*8c10*/  LDC R23, c[0x0][0x268] ;  /* 0x00009a00ff177b82 */ /* 0x000f640000000800 */
[----:B------:R0:W-:Y:S01]  /*8c20*/  STL [R1+0x84c], R56 ;  /* 0x00084c3801007387 */ /* 0x0001e20000100800 */
[----:B----4-:R-:W-:-:S05]  /*8c30*/  LEA.HI.X.SX32 R58, R71, R0, 0x1, P1 ;  /* 0x00000000473a7211 */ /* 0x010fca00008f0eff */
[----:B------:R-:W4:Y:S01]  /*8c40*/  LDC R24, c[0x0][0x268] ;  /* 0x00009a00ff187b82 */ /* 0x000f220000000800 */
[----:B------:R-:W-:Y:S02]  /*8c50*/  IADD3 R47, P1, R69, R8, RZ ;  /* 0x00000008452f7210 */ /* 0x000fe40007f3e0ff */
[----:B------:R-:W-:Y:S02]  /*8c60*/  CS2R R70, SRZ ;  /* 0x0000000000467805 */ /* 0x000fe4000001ff00 */
[----:B0-----:R-:W-:Y:S01]  /*8c70*/  LEA.HI.X.SX32 R56, R49, R0, 0x1, P2 ;  /* 0x0000000031387211 */ /* 0x001fe200010f0eff */
[----:B------:R-:W-:Y:S01]  /*8c80*/  STL [R1+0x830], R58 ;  /* 0x0008303a01007387 */ /* 0x000fe20000100800 */
[----:B------:R-:W-:Y:S01]  /*8c90*/  IMAD R49, R52, 0x8, R51 ;  /* 0x0000000834317824 */ /* 0x000fe200078e0233 */
[-C--:B------:R-:W-:Y:S02]  /*8ca0*/  IADD3 R52, P4, R15, R8.reuse, RZ ;  /* 0x000000080f347210 */ /* 0x080fe40007f9e0ff */
[----:B------:R-:W-:Y:S01]  /*8cb0*/  STL [R1+0x838], R56 ;  /* 0x0008383801007387 */ /* 0x000fe20000100800 */
[----:B------:R-:W0:Y:S03]  /*8cc0*/  LDC R28, c[0x0][0x268] ;  /* 0x00009a00ff1c7b82 */ /* 0x000e260000000800 */
[----:B------:R2:W-:Y:S04]  /*8cd0*/  STL [R1+0x848], R54 ;  /* 0x0008483601007387 */ /* 0x0005e80000100800 */
[----:B------:R3:W-:Y:S01]  /*8ce0*/  STL [R1+0x854], R47 ;  /* 0x0008542f01007387 */ /* 0x0007e20000100800 */
[----:B------:R-:W0:Y:S01]  /*8cf0*/  LDC R29, c[0x0][0x268] ;  /* 0x00009a00ff1d7b82 */ /* 0x000e220000000800 */
[----:B--2---:R-:W-:Y:S01]  /*8d00*/  IADD3 R54, P2, R45, R8, RZ ;  /* 0x000000082d367210 */ /* 0x004fe20007f5e0ff */
[----:B---3--:R-:W-:-:S04]  /*8d10*/  IMAD R47, R50, 0x4, R49 ;  /* 0x00000004322f7824 */ /* 0x008fc800078e0231 */
[----:B------:R2:W-:Y:S01]  /*8d20*/  STL [R1+0x85c], R54 ;  /* 0x00085c3601007387 */ /* 0x0005e20000100800 */
[----:B------:R-:W-:-:S03]  /*8d30*/  LEA.HI.X.SX32 R50, R15, R0, 0x1, P4 ;  /* 0x000000000f327211 */ /* 0x000fc600020f0eff */
[----:B------:R3:W-:Y:S01]  /*8d40*/  STL [R1+0x864], R52 ;  /* 0x0008643401007387 */ /* 0x0007e20000100800 */
[----:B--2---:R-:W-:Y:S02]  /*8d50*/  LEA.HI.X.SX32 R54, R69, R0, 0x1, P1 ;  /* 0x0000000045367211 */ /* 0x004fe400008f0eff */
[----:B------:R-:W-:Y:S02]  /*8d60*/  CS2R R68, SRZ ;  /* 0x0000000000447805 */ /* 0x000fe4000001ff00 */
[----:B------:R-:W-:Y:S02]  /*8d70*/  IADD3 R15, P1, R67, R8, RZ ;  /* 0x00000008430f7210 */ /* 0x000fe40007f3e0ff */
[----:B---3--:R-:W-:Y:S01]  /*8d80*/  LEA.HI.X.SX32 R52, R45, R0, 0x1, P2 ;  /* 0x000000002d347211 */ /* 0x008fe200010f0eff */
[----:B------:R-:W-:Y:S01]  /*8d90*/  STL [R1+0x850], R54 ;  /* 0x0008503601007387 */ /* 0x000fe20000100800 */
[----:B------:R-:W-:Y:S01]  /*8da0*/  IMAD R45, R48, 0x4, R47 ;  /* 0x00000004302d7824 */ /* 0x000fe200078e022f */
[----:B------:R-:W-:-:S02]  /*8db0*/  IADD3 R48, P4, R41, R8, RZ ;  /* 0x0000000829307210 */ /* 0x000fc40007f9e0ff */
[----:B------:R-:W-:Y:S04]  /*8dc0*/  STL [R1+0x858], R52 ;  /* 0x0008583401007387 */ /* 0x000fe80000100800 */
[----:B------:R2:W-:Y:S04]  /*8dd0*/  STL [R1+0x860], R50 ;  /* 0x0008603201007387 */ /* 0x0005e80000100800 */
[----:B------:R3:W-:Y:S01]  /*8de0*/  STL [R1+0x86c], R15 ;  /* 0x00086c0f01007387 */ /* 0x0007e20000100800 */
        /* <DEDUP_REMOVED lines=48> */
[----:B------:R-:W-:Y:S01]  /*90f0*/  LEA.HI.X.SX32 R34, R27, R0, 0x1, P4 ;  /* 0x000000001b227211 */ /* 0x000fe200020f0eff */
[----:B------:R-:W-:Y:S02]  /*9100*/  IMAD R27, R32, 0x4, R31 ;  /* 0x00000004201b7824 */ /* 0x000fe400078e021f */
[----:B------:R3:W-:Y:S01]  /*9110*/  STL [R1+0x8d4], R36 ;  /* 0x0008d42401007387 */ /* 0x0007e20000100800 */
[----:B------:R-:W-:Y:S01]  /*9120*/  IADD3 R32, P4, R21, R8, RZ ;  /* 0x0000000815207210 */ /* 0x000fe20007f9e0ff */
[----:B------:R-:W-:Y:S01]  /*9130*/  IMAD R26, R26, 0x4, R27 ;  /* 0x000000041a1a7824 */ /* 0x000fe200078e021b */
[----:B--2---:R-:W-:-:S03]  /*9140*/  LEA.HI.X.SX32 R38, R61, R0, 0x1, P1 ;  /* 0x000000003d267211 */ /* 0x004fc600008f0eff */
[----:B------:R-:W-:Y:S01]  /*9150*/  IMAD R25, R25, 0x4, R26 ;  /* 0x0000000419197824 */ /* 0x000fe200078e021a */
[----:B------:R-:W-:Y:S02]  /*9160*/  CS2R R60, SRZ ;  /* 0x00000000003c7805 */ /* 0x000fe4000001ff00 */
[----:B---3--:R-:W-:Y:S01]  /*9170*/  LEA.HI.X.SX32 R36, R59, R0, 0x1, P2 ;  /* 0x000000003b247211 */ /* 0x008fe200010f0eff */
[----:B------:R-:W-:Y:S01]  /*9180*/  STL [R1+0x8b8], R38 ;  /* 0x0008b82601007387 */ /* 0x000fe20000100800 */
[----:B------:R-:W-:-:S03]  /*9190*/  CS2R R58, SRZ ;  /* 0x00000000003a7805 */ /* 0x000fc6000001ff00 */
[----:B------:R2:W-:Y:S04]  /*91a0*/  STL [R1+0x8c8], R36 ;  /* 0x0008c82401007387 */ /* 0x0005e80000100800 */
[----:B------:R3:W-:Y:S01]  /*91b0*/  STL [R1+0x8d0], R34 ;  /* 0x0008d02201007387 */ /* 0x0007e20000100800 */
[-C--:B--2---:R-:W-:Y:S02]  /*91c0*/  IADD3 R36, P1, R57, R8.reuse, RZ ;  /* 0x0000000839247210 */ /* 0x084fe40007f3e0ff */
[----:B---3--:R-:W-:-:S03]  /*91d0*/  IADD3 R34, P2, R55, R8, RZ ;  /* 0x0000000837227210 */ /* 0x008fc60007f5e0ff */
[----:B------:R2:W-:Y:S04]  /*91e0*/  STL [R1+0x8dc], R36 ;  /* 0x0008dc2401007387 */ /* 0x0005e80000100800 */
[----:B------:R3:W-:Y:S04]  /*91f0*/  STL [R1+0x8e4], R34 ;  /* 0x0008e42201007387 */ /* 0x0007e80000100800 */
[----:B------:R1:W-:Y:S01]  /*9200*/  STL [R1+0x8ec], R32 ;  /* 0x0008ec2001007387 */ /* 0x0003e20000100800 */
[----:B--2---:R-:W-:Y:S02]  /*9210*/  LEA.HI.X.SX32 R36, R57, R0, 0x1, P1 ;  /* 0x0000000039247211 */ /* 0x004fe400008f0eff */
[----:B------:R-:W-:-:S02]  /*9220*/  CS2R R56, SRZ ;  /* 0x0000000000387805 */ /* 0x000fc4000001ff00 */
[-C--:B---3--:R-:W-:Y:S01]  /*9230*/  LEA.HI.X.SX32 R34, R55, R0.reuse, 0x1, P2 ;  /* 0x0000000037227211 */ /* 0x088fe200010f0eff */
[----:B------:R-:W-:Y:S01]  /*9240*/  STL [R1+0x8d8], R36 ;  /* 0x0008d82401007387 */ /* 0x000fe20000100800 */
[----:B------:R-:W-:Y:S02]  /*9250*/  CS2R R54, SRZ ;  /* 0x0000000000367805 */ /* 0x000fe4000001ff00 */
[----:B-1----:R-:W-:Y:S01]  /*9260*/  LEA.HI.X.SX32 R32, R21, R0, 0x1, P4 ;  /* 0x0000000015207211 */ /* 0x002fe200020f0eff */
[----:B------:R1:W-:Y:S01]  /*9270*/  STL [R1+0x8e0], R34 ;  /* 0x0008e02201007387 */ /* 0x0003e20000100800 */
[----:B------:R-:W-:-:S03]  /*9280*/  IADD3 R21, P1, R53, R8, RZ ;  /* 0x0000000835157210 */ /* 0x000fc60007f3e0ff */
[----:B------:R2:W-:Y:S04]  /*9290*/  STL [R1+0x8e8], R32 ;  /* 0x0008e82001007387 */ /* 0x0005e80000100800 */
[----:B------:R3:W-:Y:S01]  /*92a0*/  STL [R1+0x8f4], R21 ;  /* 0x0008f41501007387 */ /* 0x0007e20000100800 */
[-C--:B-1----:R-:W-:Y:S02]  /*92b0*/  IADD3 R34, P2, R51, R8.reuse, RZ ;  /* 0x0000000833227210 */ /* 0x082fe40007f5e0ff */
[----:B--2---:R-:W-:-:S03]  /*92c0*/  IADD3 R32, P4, R49, R8, RZ ;  /* 0x0000000831207210 */ /* 0x004fc60007f9e0ff */
[----:B------:R1:W-:Y:S01]  /*92d0*/  STL [R1+0x8fc], R34 ;  /* 0x0008fc2201007387 */ /* 0x0003e20000100800 */
[----:B---3--:R-:W-:-:S03]  /*92e0*/  IMAD R21, R30, 0x4, R25 ;  /* 0x000000041e157824 */ /* 0x008fc600078e0219 */
[----:B------:R2:W-:Y:S01]  /*92f0*/  STL [R1+0x90c], R32 ;  /* 0x00090c2001007387 */ /* 0x0005e20000100800 */
[-C--:B------:R-:W-:Y:S02]  /*9300*/  LEA.HI.X.SX32 R30, R49, R0.reuse, 0x1, P4 ;  /* 0x00000000311e7211 */ /* 0x080fe400020f0eff */
[----:B------:R-:W-:Y:S01]  /*9310*/  CS2R R48, SRZ ;  /* 0x0000000000307805 */ /* 0x000fe2000001ff00 */
[----:B------:R-:W-:Y:S01]  /*9320*/  IMAD R20, R20, 0x8, R21 ;  /* 0x0000000814147824 */ /* 0x000fe200078e0215 */
[----:B-1----:R-:W-:-:S03]  /*9330*/  LEA.HI.X.SX32 R34, R53, R0, 0x1, P1 ;  /* 0x0000000035227211 */ /* 0x002fc600008f0eff */
[----:B------:R-:W-:Y:S01]  /*9340*/  IMAD R19, R19, 0x4, R20 ;  /* 0x0000000413137824 */ /* 0x000fe200078e0214 */
[----:B------:R-:W-:Y:S02]  /*9350*/  CS2R R52, SRZ ;  /* 0x0000000000347805 */ /* 0x000fe4000001ff00 */
[----:B--2---:R-:W-:Y:S01]  /*9360*/  LEA.HI.X.SX32 R32, R51, R0, 0x1, P2 ;  /* 0x0000000033207211 */ /* 0x004fe200010f0eff */
[----:B------:R1:W-:Y:S01]  /*9370*/  STL [R1+0x8f0], R34 ;  /* 0x0008f02201007387 */ /* 0x0003e20000100800 */
[----:B------:R-:W-:-:S03]  /*9380*/  CS2R R50, SRZ ;  /* 0x0000000000327805 */ /* 0x000fc6000001ff00 */
[----:B------:R2:W-:Y:S04]  /*9390*/  STL [R1+0x8f8], R32 ;  /* 0x0008f82001007387 */ /* 0x0005e80000100800 */
[----:B------:R3:W-:Y:S01]  /*93a0*/  STL [R1+0x908], R30 ;  /* 0x0009081e01007387 */ /* 0x0007e20000100800 */
[-C--:B-1----:R-:W-:Y:S02]  /*93b0*/  IADD3 R34, P1, R47, R8.reuse, RZ ;  /* 0x000000082f227210 */ /* 0x082fe40007f3e0ff */
[----:B--2---:R-:W-:-:S03]  /*93c0*/  IADD3 R32, P2, R45, R8, RZ ;  /* 0x000000082d207210 */ /* 0x004fc60007f5e0ff */
[----:B------:R1:W-:Y:S01]  /*93d0*/  STL [R1+0x914], R34 ;  /* 0x0009142201007387 */ /* 0x0003e20000100800 */
[----:B---3--:R-:W-:-:S03]  /*93e0*/  IADD3 R30, P4, R15, R8, RZ ;  /* 0x000000080f1e7210 */ /* 0x008fc60007f9e0ff */
[----:B------:R2:W-:Y:S04]  /*93f0*/  STL [R1+0x91c], R32 ;  /* 0x00091c2001007387 */ /* 0x0005e80000100800 */
[----:B------:R3:W-:Y:S01]  /*9400*/  STL [R1+0x924], R30 ;  /* 0x0009241e01007387 */ /* 0x0007e20000100800 */
[-C--:B-1----:R-:W-:Y:S02]  /*9410*/  LEA.HI.X.SX32 R34, R47, R0.reuse, 0x1, P1 ;  /* 0x000000002f227211 */ /* 0x082fe400008f0eff */
[----:B------:R-:W-:Y:S02]  /*9420*/  CS2R R46, SRZ ;  /* 0x00000000002e7805 */ /* 0x000fe4000001ff00 */
[----:B--2---:R-:W-:Y:S01]  /*9430*/  LEA.HI.X.SX32 R32, R45, R0, 0x1, P2 ;  /* 0x000000002d207211 */ /* 0x004fe200010f0eff */
[----:B------:R-:W-:Y:S01]  /*9440*/  STL [R1+0x910], R34 ;  /* 0x0009102201007387 */ /* 0x000fe20000100800 */
[----:B------:R-:W-:-:S02]  /*9450*/  CS2R R44, SRZ ;  /* 0x00000000002c7805 */ /* 0x000fc4000001ff00 */
[----:B---3--:R-:W-:Y:S01]  /*9460*/  LEA.HI.X.SX32 R30, R15, R0, 0x1, P4 ;  /* 0x000000000f1e7211 */ /* 0x008fe200020f0eff */
[----:B------:R1:W-:Y:S01]  /*9470*/  STL [R1+0x918], R32 ;  /* 0x0009182001007387 */ /* 0x0003e20000100800 */
[----:B------:R-:W-:Y:S01]  /*9480*/  IMAD R15, R4, 0x4, R19 ;  /* 0x00000004040f7824 */ /* 0x000fe200078e0213 */
[-C--:B------:R-:W-:Y:S02]  /*9490*/  IADD3 R4, P2, R41, R8.reuse, RZ ;  /* 0x0000000829047210 */ /* 0x080fe40007f5e0ff */
[----:B------:R2:W-:Y:S01]  /*94a0*/  STL [R1+0x920], R30 ;  /* 0x0009201e01007387 */ /* 0x0005e20000100800 */
[----:B------:R-:W-:Y:S01]  /*94b0*/  IMAD R14, R14, 0x4, R15 ;  /* 0x000000040e0e7824 */ /* 0x000fe200078e020f */
[-C--:B-1----:R-:W-:Y:S02]  /*94c0*/  IADD3 R32, P1, R43, R8.reuse, RZ ;  /* 0x000000082b207210 */ /* 0x082fe40007f3e0ff */
[----:B--2---:R-:W-:-:S03]  /*94d0*/  IADD3 R30, P4, R39, R8, RZ ;  /* 0x00000008271e7210 */ /* 0x004fc60007f9e0ff */
[----:B------:R1:W-:Y:S04]  /*94e0*/  STL [R1+0x92c], R32 ;  /* 0x00092c2001007387 */ /* 0x0003e80000100800 */
[----:B------:R2:W-:Y:S04]  /*94f0*/  STL [R1+0x934], R4 ;  /* 0x0009340401007387 */ /* 0x0005e80000100800 */
[----:B------:R3:W-:Y:S01]  /*9500*/  STL [R1+0x93c], R30 ;  /* 0x00093c1e01007387 */ /* 0x0007e20000100800 */
[----:B-1----:R-:W-:Y:S02]  /*9510*/  LEA.HI.X.SX32 R32, R41, R0, 0x1, P2 ;  /* 0x0000000029207211 */ /* 0x002fe400010f0eff */
[----:B------:R-:W-:-:S02]  /*9520*/  CS2R R40, SRZ ;  /* 0x0000000000287805 */ /* 0x000fc4000001ff00 */
[----:B--2---:R-:W-:Y:S02]  /*9530*/  LEA.HI.X.SX32 R4, R43, R0, 0x1, P1 ;  /* 0x000000002b047211 */ /* 0x004fe400008f0eff */
[----:B------:R-:W-:Y:S02]  /*9540*/  CS2R R42, SRZ ;  /* 0x00000000002a7805 */ /* 0x000fe4000001ff00 */
[----:B------:R-:W-:Y:S02]  /*9550*/  IADD3 R34, P1, R35, R8, RZ ;  /* 0x0000000823227210 */ /* 0x000fe40007f3e0ff */
[----:B---3--:R-:W-:Y:S01]  /*9560*/  LEA.HI.X.SX32 R30, R39, R0, 0x1, P4 ;  /* 0x00000000271e7211 */ /* 0x008fe200020f0eff */
[----:B------:R1:W-:Y:S01]  /*9570*/  STL [R1+0x928], R4 ;  /* 0x0009280401007387 */ /* 0x0003e20000100800 */
[----:B------:R-:W-:-:S03]  /*9580*/  CS2R R38, SRZ ;  /* 0x0000000000267805 */ /* 0x000fc6000001ff00 */
[----:B------:R2:W-:Y:S04]  /*9590*/  STL [R1+0x930], R32 ;  /* 0x0009302001007387 */ /* 0x0005e80000100800 */
[----:B------:R3:W-:Y:S01]  /*95a0*/  STL [R1+0x938], R30 ;  /* 0x0009381e01007387 */ /* 0x0007e20000100800 */
[----:B-1----:R-:W-:Y:S01]  /*95b0*/  IMAD R4, R37, 0x4, R14 ;  /* 0x0000000425047824 */ /* 0x002fe200078e020e */
[----:B------:R-:W-:Y:S02]  /*95c0*/  CS2R R36, SRZ ;  /* 0x0000000000247805 */ /* 0x000fe4000001ff00 */
[----:B------:R1:W-:Y:S01]  /*95d0*/  STL [R1+0x94c], R34 ;  /* 0x00094c2201007387 */ /* 0x0003e20000100800 */
[-C--:B--2---:R-:W-:Y:S01]  /*95e0*/  IADD3 R32, P2, R33, R8.reuse, RZ ;  /* 0x0000000821207210 */ /* 0x084fe20007f5e0ff */
[----:B------:R-:W-:Y:S01]  /*95f0*/  IMAD R13, R13, 0x4, R4 ;  /* 0x000000040d0d7824 */ /* 0x000fe200078e0204 */
[----:B---3--:R-:W-:-:S03]  /*9600*/  IADD3 R30, P4, R31, R8, RZ ;  /* 0x000000081f1e7210 */ /* 0x008fc60007f9e0ff */
[----:B------:R2:W-:Y:S01]  /*9610*/  STL [R1+0x954], R32 ;  /* 0x0009542001007387 */ /* 0x0005e20000100800 */
[----:B------:R-:W-:Y:S01]  /*9620*/  IMAD R10, R10, 0x4, R13 ;  /* 0x000000040a0a7824 */ /* 0x000fe200078e020d */
[----:B-1----:R-:W-:Y:S02]  /*9630*/  LEA.HI.X.SX32 R34, R35, R0, 0x1, P1 ;  /* 0x0000000023227211 */ /* 0x002fe400008f0eff */
[----:B------:R1:W-:Y:S01]  /*9640*/  STL [R1+0x95c], R30 ;  /* 0x00095c1e01007387 */ /* 0x0003e20000100800 */
[----:B------:R-:W-:-:S03]  /*9650*/  IMAD R9, R9, 0x8, R10 ;  /* 0x0000000809097824 */ /* 0x000fc600078e020a */
[----:B------:R3:W-:Y:S01]  /*9660*/  STL [R1+0x948], R34 ;  /* 0x0009482201007387 */ /* 0x0007e20000100800 */
[----:B------:R-:W-:Y:S01]  /*9670*/  IMAD R12, R12, 0x4, R9 ;  /* 0x000000040c0c7824 */ /* 0x000fe200078e0209 */
[----:B--2---:R-:W-:-:S03]  /*9680*/  LEA.HI.X.SX32 R32, R33, R0, 0x1, P2 ;  /* 0x0000000021207211 */ /* 0x004fc600010f0eff */
[----:B------:R-:W-:Y:S01]  /*9690*/  IMAD R7, R7, 0x4, R12 ;  /* 0x0000000407077824 */ /* 0x000fe200078e020c */
[----:B-1----:R-:W-:Y:S01]  /*96a0*/  LEA.HI.X.SX32 R30, R31, R0, 0x1, P4 ;  /* 0x000000001f1e7211 */ /* 0x002fe200020f0eff */
[----:B------:R1:W-:Y:S01]  /*96b0*/  STL [R1+0x950], R32 ;  /* 0x0009502001007387 */ /* 0x0003e20000100800 */
[----:B------:R-:W-:Y:S01]  /*96c0*/  IADD3 R31, P2, R26, R8, RZ ;  /* 0x000000081a1f7210 */ /* 0x000fe20007f5e0ff */
[----:B------:R-:W-:Y:S01]  /*96d0*/  IMAD R2, R2, 0x4, R7 ;  /* 0x0000000402027824 */ /* 0x000fe200078e0207 */
[----:B---3--:R-:W-:Y:S01]  /*96e0*/  CS2R R34, SRZ ;  /* 0x0000000000227805 */ /* 0x008fe2000001ff00 */
[----:B------:R2:W-:Y:S01]  /*96f0*/  STL [R1+0x958], R30 ;  /* 0x0009581e01007387 */ /* 0x0005e20000100800 */
[----:B------:R-:W-:Y:S01]  /*9700*/  LEA.HI.X.SX32 R26, R26, R0, 0x1, P2 ;  /* 0x000000001a1a7211 */ /* 0x000fe200010f0eff */
[----:B------:R-:W-:Y:S01]  /*9710*/  IMAD R11, R11, 0x4, R2 ;  /* 0x000000040b0b7824 */ /* 0x000fe200078e0202 */
[----:B-1----:R-:W-:-:S03]  /*9720*/  IADD3 R32, P1, R27, R8, RZ ;  /* 0x000000081b207210 */ /* 0x002fc60007f3e0ff */
[----:B------:R-:W-:Y:S01]  /*9730*/  IMAD R5, R5, 0x4, R11 ;  /* 0x0000000405057824 */ /* 0x000fe200078e020b */
[----:B--2---:R-:W-:Y:S01]  /*9740*/  IADD3 R30, P4, R25, R8, RZ ;  /* 0x00000008191e7210 */ /* 0x004fe20007f9e0ff */
[----:B------:R1:W-:Y:S01]  /*9750*/  STL [R1+0x964], R32 ;  /* 0x0009642001007387 */ /* 0x0003e20000100800 */
[-C--:B------:R-:W-:Y:S02]  /*9760*/  LEA.HI.X.SX32 R27, R27, R0.reuse, 0x1, P1 ;  /* 0x000000001b1b7211 */ /* 0x080fe400008f0eff */
[----:B------:R-:W-:Y:S01]  /*9770*/  LEA.HI.X.SX32 R25, R25, R0, 0x1, P4 ;  /* 0x0000000019197211 */ /* 0x000fe200020f0eff */
[----:B------:R-:W-:Y:S04]  /*9780*/  STL [R1+0x96c], R31 ;  /* 0x00096c1f01007387 */ /* 0x000fe80000100800 */
[----:B------:R2:W-:Y:S01]  /*9790*/  STL [R1+0x974], R30 ;  /* 0x0009741e01007387 */ /* 0x0005e20000100800 */
[----:B-1----:R-:W-:-:S03]  /*97a0*/  CS2R R32, SRZ ;  /* 0x0000000000207805 */ /* 0x002fc6000001ff00 */
[----:B------:R1:W-:Y:S04]  /*97b0*/  STL [R1+0x960], R27 ;  /* 0x0009601b01007387 */ /* 0x0003e80000100800 */
[----:B------:R3:W-:Y:S01]  /*97c0*/  STL [R1+0x968], R26 ;  /* 0x0009681a01007387 */ /* 0x0007e20000100800 */
[----:B--2---:R-:W-:-:S03]  /*97d0*/  CS2R R30, SRZ ;  /* 0x00000000001e7805 */ /* 0x004fc6000001ff00 */
[----:B------:R2:W-:Y:S01]  /*97e0*/  STL [R1+0x970], R25 ;  /* 0x0009701901007387 */ /* 0x0005e20000100800 */
[-C--:B-1----:R-:W-:Y:S02]  /*97f0*/  IADD3 R27, P1, R21, R8.reuse, RZ ;  /* 0x00000008151b7210 */ /* 0x082fe40007f3e0ff */
[----:B---3--:R-:W-:-:S03]  /*9800*/  IADD3 R26, P2, R20, R8, RZ ;  /* 0x00000008141a7210 */ /* 0x008fc60007f5e0ff */
[----:B------:R-:W-:Y:S01]  /*9810*/  STL [R1+0x97c], R27 ;  /* 0x00097c1b01007387 */ /* 0x000fe20000100800 */
[----:B------:R-:W-:Y:S02]  /*9820*/  LEA.HI.X.SX32 R21, R21, R0, 0x1, P1 ;  /* 0x0000000015157211 */ /* 0x000fe400008f0eff */
[C---:B--2---:R-:W-:Y:S01]  /*9830*/  IADD3 R25, P4, R19.reuse, R8, RZ ;  /* 0x0000000813197210 */ /* 0x044fe20007f9e0ff */
[----:B------:R1:W-:Y:S01]  /*9840*/  STL [R1+0x98c], R26 ;  /* 0x00098c1a01007387 */ /* 0x0003e20000100800 */
[-C--:B------:R-:W-:Y:S02]  /*9850*/  LEA.HI.X.SX32 R20, R20, R0.reuse, 0x1, P2 ;  /* 0x0000000014147211 */ /* 0x080fe400010f0eff */
[----:B------:R-:W-:Y:S01]  /*9860*/  LEA.HI.X.SX32 R19, R19, R0, 0x1, P4 ;  /* 0x0000000013137211 */ /* 0x000fe200020f0eff */
[----:B------:R2:W-:Y:S04]  /*9870*/  STL [R1+0x994], R25 ;  /* 0x0009941901007387 */ /* 0x0005e80000100800 */
[----:B------:R3:W-:Y:S01]  /*9880*/  STL [R1+0x978], R21 ;  /* 0x0009781501007387 */ /* 0x0007e20000100800 */
[----:B-1----:R-:W-:-:S03]  /*9890*/  CS2R R26, SRZ ;  /* 0x00000000001a7805 */ /* 0x002fc6000001ff00 */
[----:B------:R1:W-:Y:S01]  /*98a0*/  STL [R1+0x988], R20 ;  /* 0x0009881401007387 */ /* 0x0003e20000100800 */
[----:B--2---:R-:W-:-:S03]  /*98b0*/  IMAD.MOV.U32 R25, RZ, RZ, -0x800000 ;  /* 0xff800000ff197424 */ /* 0x004fc600078e00ff */
[----:B------:R2:W-:Y:S01]  /*98c0*/  STL [R1+0x990], R19 ;  /* 0x0009901301007387 */ /* 0x0005e20000100800 */
[-C--:B---3--:R-:W-:Y:S02]  /*98d0*/  IADD3 R21, P1, R15, R8.reuse, RZ ;  /* 0x000000080f157210 */ /* 0x088fe40007f3e0ff */
[----:B-1----:R-:W-:-:S03]  /*98e0*/  IADD3 R20, P4, R4, R8, RZ ;  /* 0x0000000804147210 */ /* 0x002fc60007f9e0ff */
[----:B------:R1:W-:Y:S01]  /*98f0*/  STL [R1+0x99c], R21 ;  /* 0x00099c1501007387 */ /* 0x0003e20000100800 */
[----:B--2---:R-:W-:-:S05]  /*9900*/  IADD3 R19, P2, R14, R8, RZ ;  /* 0x000000080e137210 */ /* 0x004fca0007f5e0ff */
[----:B------:R2:W-:Y:S01]  /*9910*/  STL [R1+0x9a4], R19 ;  /* 0x0009a41301007387 */ /* 0x0005e20000100800 */
[----:B-1----:R-:W-:-:S03]  /*9920*/  IMAD R21, R3, 0x7, RZ ;  /* 0x0000000703157824 */ /* 0x002fc600078e02ff */
[----:B------:R1:W-:Y:S02]  /*9930*/  STL [R1+0x9ac], R20 ;  /* 0x0009ac1401007387 */ /* 0x0003e40000100800 */
[----:B------:R-:W-:Y:S02]  /*9940*/  SHF.R.S32.HI R131, RZ, 0x1f, R21 ;  /* 0x0000001fff837819 */ /* 0x000fe40000011415 */
[-C--:B--2---:R-:W-:Y:S02]  /*9950*/  LEA.HI.X.SX32 R19, R15, R0.reuse, 0x1, P1 ;  /* 0x000000000f137211 */ /* 0x084fe400008f0eff */
[-C--:B------:R-:W-:Y:S02]  /*9960*/  LEA.HI.X.SX32 R15, R14, R0.reuse, 0x1, P2 ;  /* 0x000000000e0f7211 */ /* 0x080fe400010f0eff */
[----:B------:R-:W-:Y:S01]  /*9970*/  LEA.HI.X.SX32 R14, R4, R0, 0x1, P4 ;  /* 0x00000000040e7211 */ /* 0x000fe200020f0eff */
[----:B------:R2:W-:Y:S01]  /*9980*/  STL [R1+0x998], R19 ;  /* 0x0009981301007387 */ /* 0x0005e20000100800 */
[----:B------:R-:W-:Y:S01]  /*9990*/  IADD3 R4, P1, R13, R8, RZ ;  /* 0x000000080d047210 */ /* 0x000fe20007f3e0ff */
[----:B-1----:R-:W-:-:S02]  /*99a0*/  IMAD R20, R3, 0x6, RZ ;  /* 0x0000000603147824 */ /* 0x002fc400078e02ff */
[----:B------:R1:W-:Y:S03]  /*99b0*/  STL [R1+0x9a0], R15 ;  /* 0x0009a00f01007387 */ /* 0x0003e60000100800 */
[----:B------:R-:W-:Y:S01]  /*99c0*/  SHF.R.S32.HI R130, RZ, 0x1f, R20 ;  /* 0x0000001fff827819 */ /* 0x000fe20000011414 */
[----:B------:R3:W-:Y:S01]  /*99d0*/  STL [R1+0x9a8], R14 ;  /* 0x0009a80e01007387 */ /* 0x0007e20000100800 */
[----:B--2---:R-:W-:-:S03]  /*99e0*/  IMAD R19, R3, 0x5, RZ ;  /* 0x0000000503137824 */ /* 0x004fc600078e02ff */
[----:B------:R2:W-:Y:S01]  /*99f0*/  STL [R1+0x9b4], R4 ;  /* 0x0009b40401007387 */ /* 0x0005e20000100800 */
[-C--:B-1----:R-:W-:Y:S02]  /*9a00*/  IADD3 R15, P2, R10, R8.reuse, RZ ;  /* 0x000000080a0f7210 */ /* 0x082fe40007f5e0ff */
[----:B------:R-:W-:Y:S02]  /*9a10*/  SHF.R.S32.HI R129, RZ, 0x1f, R19 ;  /* 0x0000001fff817819 */ /* 0x000fe40000011413 */
[----:B---3--:R-:W-:Y:S01]  /*9a20*/  IADD3 R14, P4, R9, R8, RZ ;  /* 0x00000008090e7210 */ /* 0x008fe20007f9e0ff */
[----:B------:R1:W-:Y:S01]  /*9a30*/  STL [R1+0x9bc], R15 ;  /* 0x0009bc0f01007387 */ /* 0x0003e20000100800 */
[----:B--2---:R-:W-:-:S03]  /*9a40*/  IMAD R4, R16, 0x4, R5 ;  /* 0x0000000410047824 */ /* 0x004fc600078e0205 */
[----:B------:R2:W-:Y:S01]  /*9a50*/  STL [R1+0x9cc], R14 ;  /* 0x0009cc0e01007387 */ /* 0x0005e20000100800 */
[----:B------:R-:W-:Y:S01]  /*9a60*/  IMAD.SHL.U32 R16, R3, 0x2, RZ ;  /* 0x0000000203107824 */ /* 0x000fe200078e00ff */
[-C--:B-1----:R-:W-:Y:S02]  /*9a70*/  LEA.HI.X.SX32 R15, R13, R0.reuse, 0x1, P1 ;  /* 0x000000000d0f7211 */ /* 0x082fe400008f0eff */
[-C--:B------:R-:W-:Y:S02]  /*9a80*/  LEA.HI.X.SX32 R13, R9, R0.reuse, 0x1, P4 ;  /* 0x00000000090d7211 */ /* 0x080fe400020f0eff */
[----:B--2---:R-:W-:Y:S01]  /*9a90*/  LEA.HI.X.SX32 R14, R10, R0, 0x1, P2 ;  /* 0x000000000a0e7211 */ /* 0x004fe200010f0eff */
[----:B------:R1:W-:Y:S01]  /*9aa0*/  STL [R1+0x9b0], R15 ;  /* 0x0009b00f01007387 */ /* 0x0003e20000100800 */
[----:B------:R-:W-:Y:S01]  /*9ab0*/  IADD3 R9, P1, R12, R8, RZ ;  /* 0x000000080c097210 */ /* 0x000fe20007f3e0ff */
[----:B------:R-:W-:Y:S01]  /*9ac0*/  IMAD R10, R17, 0x8, R4 ;  /* 0x00000008110a7824 */ /* 0x000fe200078e0204 */
[----:B------:R-:W-:Y:S01]  /*9ad0*/  SHF.R.S32.HI R126, RZ, 0x1f, R16 ;  /* 0x0000001fff7e7819 */ /* 0x000fe20000011410 */
[----:B------:R2:W-:Y:S01]  /*9ae0*/  STL [R1+0x9b8], R14 ;  /* 0x0009b80e01007387 */ /* 0x0005e20000100800 */
[----:B------:R-:W-:-:S03]  /*9af0*/  IMAD R17, R3, 0x3, RZ ;  /* 0x0000000303117824 */ /* 0x000fc600078e02ff */
[----:B------:R3:W-:Y:S02]  /*9b00*/  STL [R1+0x9c8], R13 ;  /* 0x0009c80d01007387 */ /* 0x0007e40000100800 */
[----:B------:R-:W-:Y:S02]  /*9b10*/  SHF.R.S32.HI R127, RZ, 0x1f, R17 ;  /* 0x0000001fff7f7819 */ /* 0x000fe40000011411 */
[----:B------:R5:W-:Y:S01]  /*9b20*/  STL [R1+0x9d4], R9 ;  /* 0x0009d40901007387 */ /* 0x000be20000100800 */
[----:B-1----:R-:W-:Y:S02]  /*9b30*/  SHF.R.S32.HI R15, RZ, 0x1f, R3 ;  /* 0x0000001fff0f7819 */ /* 0x002fe40000011403 */
[-C--:B--2---:R-:W-:Y:S02]  /*9b40*/  IADD3 R14, P4, R2, R8.reuse, RZ ;  /* 0x00000008020e7210 */ /* 0x084fe40007f9e0ff */
[----:B---3--:R-:W-:-:S04]  /*9b50*/  IADD3 R13, P2, R7, R8, RZ ;  /* 0x00000008070d7210 */ /* 0x008fc80007f5e0ff */
[-C--:B------:R-:W-:Y:S01]  /*9b60*/  LEA.HI.X.SX32 R7, R7, R0.reuse, 0x1, P2 ;  /* 0x0000000007077211 */ /* 0x080fe200010f0eff */
[----:B------:R1:W-:Y:S01]  /*9b70*/  STL [R1+0xa30], R13 ;  /* 0x000a300d01007387 */ /* 0x0003e20000100800 */
[----:B-----5:R-:W-:Y:S02]  /*9b80*/  IMAD R9, R18, 0x4, R10 ;  /* 0x0000000412097824 */ /* 0x020fe400078e020a */
[----:B------:R-:W-:Y:S01]  /*9b90*/  IMAD.SHL.U32 R18, R3, 0x4, RZ ;  /* 0x0000000403127824 */ /* 0x000fe200078e00ff */
[----:B------:R2:W-:Y:S04]  /*9ba0*/  STL [R1+0xa34], R14 ;  /* 0x000a340e01007387 */ /* 0x0005e80000100800 */
[----:B------:R-:W-:Y:S02]  /*9bb0*/  SHF.R.S32.HI R128, RZ, 0x1f, R18 ;  /* 0x0000001fff807819 */ /* 0x000fe40000011412 */
[----:B-1----:R-:W-:-:S02]  /*9bc0*/  LEA.HI.X.SX32 R13, R12, R0, 0x1, P1 ;  /* 0x000000000c0d7211 */ /* 0x002fc400008f0eff */
[----:B------:R-:W-:Y:S01]  /*9bd0*/  LEA.HI.X.SX32 R12, R2, R0, 0x1, P4 ;  /* 0x00000000020c7211 */ /* 0x000fe200020f0eff */
[----:B------:R-:W-:Y:S02]  /*9be0*/  IMAD R2, R22, 0x4, R9 ;  /* 0x0000000416027824 */ /* 0x000fe400078e0209 */
[----:B------:R1:W-:Y:S01]  /*9bf0*/  STL [R1+0x9d0], R13 ;  /* 0x0009d00d01007387 */ /* 0x0003e20000100800 */
[----:B--2---:R-:W-:Y:S02]  /*9c00*/  IMAD R14, R3, 0x1f, RZ ;  /* 0x0000001f030e7824 */ /* 0x004fe400078e02ff */
[----:B------:R-:W-:Y:S01]  /*9c10*/  IMAD.IADD R22, R152, 0x1, R6 ;  /* 0x0000000198167824 */ /* 0x000fe200078e0206 */
[----:B------:R2:W-:Y:S04]  /*9c20*/  STL [R1+0xa1c], R7 ;  /* 0x000a1c0701007387 */ /* 0x0005e80000100800 */
[----:B------:R3:W-:Y:S01]  /*9c30*/  STL [R1+0xa20], R12 ;  /* 0x000a200c01007387 */ /* 0x0007e20000100800 */
[----:B-1----:R-:W-:-:S02]  /*9c40*/  IADD3 R13, P2, R5, R8, RZ ;  /* 0x00000008050d7210 */ /* 0x002fc40007f5e0ff */
[-C--:B--2---:R-:W-:Y:S02]  /*9c50*/  IADD3 R7, P1, R11, R8.reuse, RZ ;  /* 0x000000080b077210 */ /* 0x084fe40007f3e0ff */
[----:B---3--:R-:W-:-:S03]  /*9c60*/  IADD3 R12, P4, R4, R8, RZ ;  /* 0x00000008040c7210 */ /* 0x008fc60007f9e0ff */
[----:B------:R1:W-:Y:S04]  /*9c70*/  STL [R1+0xa24], R7 ;  /* 0x000a240701007387 */ /* 0x0003e80000100800 */
[----:B------:R2:W-:Y:S04]  /*9c80*/  STL [R1+0xa28], R13 ;  /* 0x000a280d01007387 */ /* 0x0005e80000100800 */
[----:B------:R3:W-:Y:S01]  /*9c90*/  STL [R1+0xa2c], R12 ;  /* 0x000a2c0c01007387 */ /* 0x0007e20000100800 */
[----:B-1----:R-:W-:Y:S02]  /*9ca0*/  IMAD R7, R23, 0x4, R2 ;  /* 0x0000000417077824 */ /* 0x002fe400078e0202 */
[----:B------:R-:W-:Y:S01]  /*9cb0*/  IMAD.SHL.U32 R23, R3, 0x8, RZ ;  /* 0x0000000803177824 */ /* 0x000fe200078e00ff */
[----:B--2---:R-:W-:-:S02]  /*9cc0*/  LEA.HI.X.SX32 R13, R11, R0, 0x1, P1 ;  /* 0x000000000b0d7211 */ /* 0x004fc400008f0eff */
[-C--:B------:R-:W-:Y:S02]  /*9cd0*/  LEA.HI.X.SX32 R11, R4, R0.reuse, 0x1, P4 ;  /* 0x00000000040b7211 */ /* 0x080fe400020f0eff */
[----:B---3--:R-:W-:Y:S01]  /*9ce0*/  LEA.HI.X.SX32 R12, R5, R0, 0x1, P2 ;  /* 0x00000000050c7211 */ /* 0x008fe200010f0eff */
[----:B------:R1:W-:Y:S01]  /*9cf0*/  STL [R1+0x9d8], R13 ;  /* 0x0009d80d01007387 */ /* 0x0003e20000100800 */
[----:B------:R-:W-:Y:S01]  /*9d00*/  IADD3 R4, P1, R10, R8, RZ ;  /* 0x000000080a047210 */ /* 0x000fe20007f3e0ff */
[----:B----4-:R-:W-:Y:S01]  /*9d10*/  IMAD R5, R24, 0x4, R7 ;  /* 0x0000000418057824 */ /* 0x010fe200078e0207 */
[----:B------:R-:W-:Y:S01]  /*9d20*/  SHF.R.S32.HI R132, RZ, 0x1f, R23 ;  /* 0x0000001fff847819 */ /* 0x000fe20000011417 */
[----:B------:R2:W-:Y:S01]  /*9d30*/  STL [R1+0xa08], R12 ;  /* 0x000a080c01007387 */ /* 0x0005e20000100800 */
[----:B------:R-:W-:-:S03]  /*9d40*/  IMAD.MOV.U32 R24, RZ, RZ, -0x800000 ;  /* 0xff800000ff187424 */ /* 0x000fc600078e00ff */
[----:B------:R3:W-:Y:S01]  /*9d50*/  STL [R1+0xa0c], R11 ;  /* 0x000a0c0b01007387 */ /* 0x0007e20000100800 */
[----:B-1----:R-:W-:-:S03]  /*9d60*/  IMAD R13, R3, 0x1e, RZ ;  /* 0x0000001e030d7824 */ /* 0x002fc600078e02ff */
[----:B------:R0:W-:Y:S01]  /*9d70*/  STL [R1+0xa10], R4 ;  /* 0x000a100401007387 */ /* 0x0001e20000100800 */
[-C--:B--2---:R-:W-:Y:S02]  /*9d80*/  IADD3 R12, P4, R2, R8.reuse, RZ ;  /* 0x00000008020c7210 */ /* 0x084fe40007f9e0ff */
[----:B---3--:R-:W-:Y:S01]  /*9d90*/  IADD3 R11, P2, R9, R8, RZ ;  /* 0x00000008090b7210 */ /* 0x008fe20007f5e0ff */
[----:B0-----:R-:W-:-:S04]  /*9da0*/  IMAD R4, R28, 0x4, R5 ;  /* 0x000000041c047824 */ /* 0x001fc800078e0205 */
[----:B------:R0:W-:Y:S04]  /*9db0*/  STL [R1+0xa14], R11 ;  /* 0x000a140b01007387 */ /* 0x0001e80000100800 */
[----:B------:R1:W-:Y:S01]  /*9dc0*/  STL [R1+0xa18], R12 ;  /* 0x000a180c01007387 */ /* 0x0003e20000100800 */
[-C--:B0-----:R-:W-:Y:S02]  /*9dd0*/  LEA.HI.X.SX32 R11, R10, R0.reuse, 0x1, P1 ;  /* 0x000000000a0b7211 */ /* 0x081fe400008f0eff */
[-C--:B------:R-:W-:Y:S02]  /*9de0*/  LEA.HI.X.SX32 R10, R9, R0.reuse, 0x1, P2 ;  /* 0x00000000090a7211 */ /* 0x080fe400010f0eff */
[----:B------:R-:W-:Y:S01]  /*9df0*/  LEA.HI.X.SX32 R9, R2, R0, 0x1, P4 ;  /* 0x0000000002097211 */ /* 0x000fe200020f0eff */
[----:B------:R-:W-:Y:S01]  /*9e00*/  IMAD R2, R29, 0x4, R4 ;  /* 0x000000041d027824 */ /* 0x000fe200078e0204 */
[----:B------:R0:W-:Y:S01]  /*9e10*/  STL [R1+0x9dc], R11 ;  /* 0x0009dc0b01007387 */ /* 0x0001e20000100800 */
[----:B-1----:R-:W-:-:S02]  /*9e20*/  LOP3.LUT R12, R152, 0x20, RZ, 0x3c, !PT ;  /* 0x00000020980c7812 */ /* 0x002fc400078e3cff */
[----:B------:R-:W-:Y:S01]  /*9e30*/  CS2R R28, SRZ ;  /* 0x00000000001c7805 */ /* 0x000fe2000001ff00 */
[----:B------:R1:W-:Y:S02]  /*9e40*/  STL [R1+0x9e0], R10 ;  /* 0x0009e00a01007387 */ /* 0x0003e40000100800 */
[----:B------:R-:W-:Y:S02]  /*9e50*/  IMAD.IADD R12, R6, 0x1, R12 ;  /* 0x00000001060c7824 */ /* 0x000fe400078e020c */
[----:B------:R2:W-:Y:S01]  /*9e60*/  STL [R1+0x9f8], R9 ;  /* 0x0009f80901007387 */ /* 0x0005e20000100800 */
[-C--:B0-----:R-:W-:Y:S02]  /*9e70*/  IADD3 R11, P1, R7, R8.reuse, RZ ;  /* 0x00000008070b7210 */ /* 0x081fe40007f3e0ff */
[----:B-1----:R-:W-:-:S03]  /*9e80*/  IADD3 R10, P2, R5, R8, RZ ;  /* 0x00000008050a7210 */ /* 0x002fc60007f5e0ff */
[----:B------:R0:W-:Y:S01]  /*9e90*/  STL [R1+0x9fc], R11 ;  /* 0x0009fc0b01007387 */ /* 0x0001e20000100800 */
[----:B------:R-:W-:Y:S02]  /*9ea0*/  LEA.HI.X.SX32 R7, R7, R0, 0x1, P1 ;  /* 0x0000000007077211 */ /* 0x000fe400008f0eff */
[-C--:B--2---:R-:W-:Y:S01]  /*9eb0*/  IADD3 R9, P4, R4, R8.reuse, RZ ;  /* 0x0000000804097210 */ /* 0x084fe20007f9e0ff */
[----:B------:R1:W-:Y:S01]  /*9ec0*/  STL [R1+0xa00], R10 ;  /* 0x000a000a01007387 */ /* 0x0003e20000100800 */
[----:B------:R-:W-:Y:S02]  /*9ed0*/  IADD3 R8, P5, R2, R8, RZ ;  /* 0x0000000802087210 */ /* 0x000fe40007fbe0ff */
[-C--:B------:R-:W-:Y:S01]  /*9ee0*/  LEA.HI.X.SX32 R5, R5, R0.reuse, 0x1, P2 ;  /* 0x0000000005057211 */ /* 0x080fe200010f0eff */
[----:B------:R2:W-:Y:S01]  /*9ef0*/  STL [R1+0xa04], R9 ;  /* 0x000a040901007387 */ /* 0x0005e20000100800 */
[-C--:B------:R-:W-:Y:S02]  /*9f00*/  LEA.HI.X.SX32 R4, R4, R0.reuse, 0x1, P4 ;  /* 0x0000000004047211 */ /* 0x080fe400020f0eff */
[----:B------:R-:W-:Y:S01]  /*9f10*/  LEA.HI.X.SX32 R0, R2, R0, 0x1, P5 ;  /* 0x0000000002007211 */ /* 0x000fe200028f0eff */
[----:B------:R3:W-:Y:S01]  /*9f20*/  STL [R1+0x9f4], R8 ;  /* 0x0009f40801007387 */ /* 0x0007e20000100800 */
[----:B------:R-:W-:Y:S01]  /*9f30*/  IMAD R2, R3, 0x1d, RZ ;  /* 0x0000001d03027824 */ /* 0x000fe200078e02ff */
[----:B0-----:R-:W-:-:S02]  /*9f40*/  LOP3.LUT R11, R152, 0x30, RZ, 0x3c, !PT ;  /* 0x00000030980b7812 */ /* 0x001fc400078e3cff */
[----:B------:R0:W-:Y:S01]  /*9f50*/  STL [R1+0x9e4], R7 ;  /* 0x0009e40701007387 */ /* 0x0001e20000100800 */
[C---:B-1----:R-:W-:Y:S02]  /*9f60*/  LOP3.LUT R10, R152.reuse, 0x40, RZ, 0x3c, !PT ;  /* 0x00000040980a7812 */ /* 0x042fe400078e3cff */
[----:B--2---:R-:W-:Y:S01]  /*9f70*/  LOP3.LUT R9, R152, 0x50, RZ, 0x3c, !PT ;  /* 0x0000005098097812 */ /* 0x004fe200078e3cff */
[----:B------:R1:W-:Y:S01]  /*9f80*/  STL [R1+0x9e8], R5 ;  /* 0x0009e80501007387 */ /* 0x0003e20000100800 */
[----:B------:R-:W-:Y:S01]  /*9f90*/  IMAD.IADD R11, R6, 0x1, R11 ;  /* 0x00000001060b7824 */ /* 0x000fe200078e020b */
[----:B---3--:R-:W-:Y:S01]  /*9fa0*/  LOP3.LUT R8, R152, 0x60, RZ, 0x3c, !PT ;  /* 0x0000006098087812 */ /* 0x008fe200078e3cff */
[C---:B------:R-:W-:Y:S01]  /*9fb0*/  IMAD.IADD R10, R6.reuse, 0x1, R10 ;  /* 0x00000001060a7824 */ /* 0x040fe200078e020a */
[----:B------:R2:W-:Y:S01]  /*9fc0*/  STL [R1+0x9ec], R4 ;  /* 0x0009ec0401007387 */ /* 0x0005e20000100800 */
[C---:B------:R-:W-:Y:S01]  /*9fd0*/  IMAD.IADD R9, R6.reuse, 0x1, R9 ;  /* 0x0000000106097824 */ /* 0x040fe200078e0209 */
[-C--:B0-----:R-:W-:Y:S01]  /*9fe0*/  IADD3 R7, P1, R17, R172.reuse, RZ ;  /* 0x000000ac11077210 */ /* 0x081fe20007f3e0ff */
[----:B------:R-:W-:Y:S01]  /*9ff0*/  IMAD.IADD R8, R6, 0x1, R8 ;  /* 0x0000000106087824 */ /* 0x000fe200078e0208 */
[----:B------:R0:W-:Y:S01]  /*a000*/  STL [R1+0x9f0], R0 ;  /* 0x0009f00001007387 */ /* 0x0001e20000100800 */
[----:B-1----:R-:W-:-:S02]  /*a010*/  IADD3 R5, P4, R16, R172, RZ ;  /* 0x000000ac10057210 */ /* 0x002fc40007f9e0ff */
[----:B--2---:R-:W-:-:S03]  /*a020*/  IADD3 R4, P5, R16, R171, RZ ;  /* 0x000000ab10047210 */ /* 0x004fc60007fbe0ff */
[----:B------:R1:W-:Y:S01]  /*a030*/  STL [R1+0x288], R5 ;  /* 0x0002880501007387 */ /* 0x0003e20000100800 */
[----:B0-----:R-:W-:-:S03]  /*a040*/  IMAD R0, R3, 0x1c, RZ ;  /* 0x0000001c03007824 */ /* 0x001fc600078e02ff */
[----:B------:R0:W-:Y:S04]  /*a050*/  STL [R1+0x290], R4 ;  /* 0x0002900401007387 */ /* 0x0001e80000100800 */
[----:B------:R2:W-:Y:S01]  /*a060*/  STL [R1+0x2a8], R7 ;  /* 0x0002a80701007387 */ /* 0x0005e20000100800 */
[C---:B------:R-:W-:Y:S02]  /*a070*/  IADD3 R156, P6, R0.reuse, R172, RZ ;  /* 0x000000ac009c7210 */ /* 0x040fe40007fde0ff */
[-C--:B-1----:R-:W-:Y:S02]  /*a080*/  IADD3 R5, P2, R17, R171.reuse, RZ ;  /* 0x000000ab11057210 */ /* 0x082fe40007f5e0ff */
[----:B------:R-:W-:Y:S01]  /*a090*/  IADD3 R153, P3, R0, R171, RZ ;  /* 0x000000ab00997210 */ /* 0x000fe20007f7e0ff */
[----:B0-----:R-:W-:-:S02]  /*a0a0*/  IMAD.X R4, R126, 0x1, R169, P4 ;  /* 0x000000017e047824 */ /* 0x001fc400020e06a9 */
[----:B------:R0:W-:Y:S01]  /*a0b0*/  STL [R1+0x2b0], R5 ;  /* 0x0002b00501007387 */ /* 0x0001e20000100800 */
[----:B--2---:R-:W-:-:S03]  /*a0c0*/  IADD3 R7, P4, R18, R172, RZ ;  /* 0x000000ac12077210 */ /* 0x004fc60007f9e0ff */
[----:B------:R1:W-:Y:S04]  /*a0d0*/  STL [R1+0x284], R4 ;  /* 0x0002840401007387 */ /* 0x0003e80000100800 */
[----:B------:R2:W-:Y:S01]  /*a0e0*/  STL [R1+0x2c8], R7 ;  /* 0x0002c80701007387 */ /* 0x0005e20000100800 */
[----:B0-----:R-:W-:Y:S01]  /*a0f0*/  IMAD.X R5, R126, 0x1, R167, P5 ;  /* 0x000000017e057824 */ /* 0x001fe200028e06a7 */
[----:B-1----:R-:W-:-:S04]  /*a100*/  IADD3 R4, P5, R18, R171, RZ ;  /* 0x000000ab12047210 */ /* 0x002fc80007fbe0ff */
[----:B------:R0:W-:Y:S01]  /*a110*/  STL [R1+0x28c], R5 ;  /* 0x00028c0501007387 */ /* 0x0001e20000100800 */
[----:B--2---:R-:W-:-:S03]  /*a120*/  IMAD.X R7, R127, 0x1, R169, P1 ;  /* 0x000000017f077824 */ /* 0x004fc600008e06a9 */
[----:B------:R1:W-:Y:S04]  /*a130*/  STL [R1+0x2d0], R4 ;  /* 0x0002d00401007387 */ /* 0x0003e80000100800 */
[----:B------:R2:W-:Y:S01]  /*a140*/  STL [R1+0x2a4], R7 ;  /* 0x0002a40701007387 */ /* 0x0005e20000100800 */
[----:B0-----:R-:W-:Y:S01]  /*a150*/  IADD3 R5, P1, R19, R172, RZ ;  /* 0x000000ac13057210 */ /* 0x001fe20007f3e0ff */
[----:B-1----:R-:W-:-:S04]  /*a160*/  IMAD.X R4, R127, 0x1, R167, P2 ;  /* 0x000000017f047824 */ /* 0x002fc800010e06a7 */
        /* <DEDUP_REMOVED lines=184> */
[----:B------:R-:W-:Y:S02]  /*acf0*/  IMAD.X R160, R15, 0x1, R169, P4 ;  /* 0x000000010fa07824 */ /* 0x000fe400020e06a9 */
[----:B0-----:R-:W-:Y:S01]  /*ad00*/  IMAD.X R5, R150, 0x1, R167, P5 ;  /* 0x0000000196057824 */ /* 0x001fe200028e06a7 */
[----:B-1----:R-:W-:-:S04]  /*ad10*/  IADD3 R4, P5, R171, R3, RZ ;  /* 0x00000003ab047210 */ /* 0x002fc80007fbe0ff */
[----:B------:R0:W-:Y:S01]  /*ad20*/  STL [R1+0x590], R5 ;  /* 0x0005900501007387 */ /* 0x0001e20000100800 */
[----:B--2---:R-:W-:-:S03]  /*ad30*/  IMAD.X R7, R151, 0x1, R169, P1 ;  /* 0x0000000197077824 */ /* 0x004fc600008e06a9 */
[----:B------:R1:W-:Y:S04]  /*ad40*/  STL [R1+0x270], R4 ;  /* 0x0002700401007387 */ /* 0x0003e80000100800 */
[----:B------:R2:W-:Y:S01]  /*ad50*/  STL [R1+0x5a8], R7 ;  /* 0x0005a80701007387 */ /* 0x0005e20000100800 */
[----:B0-----:R-:W-:Y:S01]  /*ad60*/  IMAD.X R5, R151, 0x1, R167, P2 ;  /* 0x0000000197057824 */ /* 0x001fe200010e06a7 */
[----:B-1----:R-:W-:-:S04]  /*ad70*/  IADD3 R4, P2, R165, R3, RZ ;  /* 0x00000003a5047210 */ /* 0x002fc80007f5e0ff */
[----:B------:R0:W-:Y:S01]  /*ad80*/  STL [R1+0x5b0], R5 ;  /* 0x0005b00501007387 */ /* 0x0001e20000100800 */
[----:B------:R-:W-:Y:S02]  /*ad90*/  IADD3 R3, P1, R161, R3, RZ ;  /* 0x00000003a1037210 */ /* 0x000fe40007f3e0ff */
[----:B--2---:R-:W-:Y:S01]  /*ada0*/  LOP3.LUT R7, R152, 0x70, RZ, 0x3c, !PT ;  /* 0x0000007098077812 */ /* 0x004fe200078e3cff */
[----:B------:R1:W-:Y:S04]  /*adb0*/  STL [R1+0x278], R4 ;  /* 0x0002780401007387 */ /* 0x0003e80000100800 */
[----:B------:R2:W-:Y:S01]  /*adc0*/  STL [R1+0x280], R3 ;  /* 0x0002800301007387 */ /* 0x0005e20000100800 */
[----:B------:R-:W-:Y:S01]  /*add0*/  IMAD.IADD R7, R6, 0x1, R7 ;  /* 0x0000000106077824 */ /* 0x000fe200078e0207 */
[----:B0-----:R-:W-:-:S02]  /*ade0*/  LOP3.LUT R5, R152, 0x10, RZ, 0x3c, !PT ;  /* 0x0000001098057812 */ /* 0x001fc400078e3cff */
[----:B------:R-:W-:Y:S01]  /*adf0*/  SHF.R.S32.HI R152, RZ, 0x1f, R0 ;  /* 0x0000001fff987819 */ /* 0x000fe20000011400 */
[----:B-1----:R-:W-:Y:S02]  /*ae00*/  IMAD.MOV.U32 R4, RZ, RZ, RZ ;  /* 0x000000ffff047224 */ /* 0x002fe400078e00ff */
[----:B------:R-:W-:Y:S02]  /*ae10*/  IMAD.IADD R5, R6, 0x1, R5 ;  /* 0x0000000106057824 */ /* 0x000fe400078e0205 */
[----:B--2---:R-:W-:Y:S02]  /*ae20*/  IMAD.MOV.U32 R3, RZ, RZ, 0x3f800000 ;  /* 0x3f800000ff037424 */ /* 0x004fe400078e00ff */
[C---:B------:R-:W-:Y:S02]  /*ae30*/  IMAD.X R154, R152.reuse, 0x1, R169, P6 ;  /* 0x00000001989a7824 */ /* 0x040fe400030e06a9 */
[----:B------:R-:W-:Y:S01]  /*ae40*/  IMAD.X R155, R152, 0x1, R167, P3 ;  /* 0x00000001989b7824 */ /* 0x000fe200018e06a7 */
[----:B------:R0:W-:Y:S04]  /*ae50*/  STL [R1+0x238], R3 ;  /* 0x0002380301007387 */ /* 0x0001e80000100800 */
[----:B------:R1:W-:Y:S04]  /*ae60*/  STL [R1+0x208], R24 ;  /* 0x0002081801007387 */ /* 0x0003e80000100800 */
[----:B------:R-:W-:Y:S01]  /*ae70*/  STL [R1+0x20c], R25 ;  /* 0x00020c1901007387 */ /* 0x000fe20000100800 */
[----:B0-----:R-:W-:-:S03]  /*ae80*/  IMAD.MOV.U32 R3, RZ, RZ, RZ ;  /* 0x000000ffff037224 */ /* 0x001fc600078e00ff */
[----:B------:R-:W-:Y:S01]  /*ae90*/  STL [R1+0x210], RZ ;  /* 0x000210ff01007387 */ /* 0x000fe20000100800 */
[----:B-1----:R-:W-:-:S05]  /*aea0*/  IMAD.MOV.U32 R24, RZ, RZ, 0x3f800000 ;  /* 0x3f800000ff187424 */ /* 0x002fca00078e00ff */
[----:B------:R0:W-:Y:S04]  /*aeb0*/  STL [R1+0x23c], R24 ;  /* 0x00023c1801007387 */ /* 0x0001e80000100800 */
[----:B------:R-:W-:Y:S04]  /*aec0*/  STL [R1], RZ ;  /* 0x000000ff01007387 */ /* 0x000fe80000100800 */
[----:B------:R-:W-:Y:S01]  /*aed0*/  STL [R1+0x4], RZ ;  /* 0x000004ff01007387 */ /* 0x000fe20000100800 */
[----:B0-----:R-:W-:-:S03]  /*aee0*/  CS2R R24, SRZ ;  /* 0x0000000000187805 */ /* 0x001fc6000001ff00 */
[----:B------:R-:W-:Y:S04]  /*aef0*/  STL [R1+0x8], RZ ;  /* 0x000008ff01007387 */ /* 0x000fe80000100800 */
        /* <DEDUP_REMOVED lines=125> */
[----:B------:R-:W-:Y:S04]  /*b6d0*/  STL [R1+0x5cc], R156 ;  /* 0x0005cc9c01007387 */ /* 0x000fe80000100800 */
[----:B------:R0:W-:Y:S04]  /*b6e0*/  STL [R1+0x5c8], R154 ;  /* 0x0005c89a01007387 */ /* 0x0001e80000100800 */
[----:B------:R1:W-:Y:S04]  /*b6f0*/  STL [R1+0x5d4], R153 ;  /* 0x0005d49901007387 */ /* 0x0003e80000100800 */
[----:B------:R-:W-:Y:S01]  /*b700*/  STL [R1+0x5d0], R155 ;  /* 0x0005d09b01007387 */ /* 0x000fe20000100800 */
[----:B0-----:R-:W-:-:S02]  /*b710*/  IADD3 R154, P3, R2, R172, RZ ;  /* 0x000000ac029a7210 */ /* 0x001fc40007f7e0ff */
[----:B-1----:R-:W-:-:S03]  /*b720*/  SHF.R.S32.HI R153, RZ, 0x1f, R2 ;  /* 0x0000001fff997819 */ /* 0x002fc60000011402 */
[----:B------:R0:W-:Y:S02]  /*b730*/  STL [R1+0x5ec], R154 ;  /* 0x0005ec9a01007387 */ /* 0x0001e40000100800 */
[----:B0-----:R-:W-:Y:S01]  /*b740*/  IMAD.X R154, R153, 0x1, R169, P3 ;  /* 0x00000001999a7824 */ /* 0x001fe200018e06a9 */
[----:B------:R-:W-:-:S04]  /*b750*/  IADD3 R155, P3, R2, R171, RZ ;  /* 0x000000ab029b7210 */ /* 0x000fc80007f7e0ff */
[----:B------:R0:W-:Y:S01]  /*b760*/  STL [R1+0x5e8], R154 ;  /* 0x0005e89a01007387 */ /* 0x0001e20000100800 */
[----:B------:R-:W-:Y:S01]  /*b770*/  IMAD.X R158, R153, 0x1, R167, P3 ;  /* 0x00000001999e7824 */ /* 0x000fe200018e06a7 */
[----:B------:R-:W-:Y:S02]  /*b780*/  IADD3 R156, P3, R13, R172, RZ ;  /* 0x000000ac0d9c7210 */ /* 0x000fe40007f7e0ff */
[----:B------:R1:W-:Y:S04]  /*b790*/  STL [R1+0x5f4], R155 ;  /* 0x0005f49b01007387 */ /* 0x0003e80000100800 */
[----:B------:R2:W-:Y:S01]  /*b7a0*/  STL [R1+0x5f0], R158 ;  /* 0x0005f09e01007387 */ /* 0x0005e20000100800 */
[----:B0-----:R-:W-:-:S03]  /*b7b0*/  SHF.R.S32.HI R154, RZ, 0x1f, R13 ;  /* 0x0000001fff9a7819 */ /* 0x001fc6000001140d */
[----:B------:R0:W-:Y:S01]  /*b7c0*/  STL [R1+0x60c], R156 ;  /* 0x00060c9c01007387 */ /* 0x0001e20000100800 */
[----:B-1----:R-:W-:-:S03]  /*b7d0*/  SHF.R.S32.HI R155, RZ, 0x1f, R14 ;  /* 0x0000001fff9b7819 */ /* 0x002fc6000001140e */
[----:B------:R1:W-:Y:S01]  /*b7e0*/  STL [R1+0x260], R160 ;  /* 0x000260a001007387 */ /* 0x0003e20000100800 */
[----:B--2---:R-:W-:Y:S01]  /*b7f0*/  IADD3 R158, P4, R13, R171, RZ ;  /* 0x000000ab0d9e7210 */ /* 0x004fe20007f9e0ff */
[----:B0-----:R-:W-:-:S04]  /*b800*/  IMAD.X R156, R15, 0x1, R167, P5 ;  /* 0x000000010f9c7824 */ /* 0x001fc800028e06a7 */
[----:B------:R0:W-:Y:S01]  /*b810*/  STL [R1+0x614], R158 ;  /* 0x0006149e01007387 */ /* 0x0001e20000100800 */
[----:B-1----:R-:W-:-:S03]  /*b820*/  IADD3 R160, P5, R14, R172, RZ ;  /* 0x000000ac0ea07210 */ /* 0x002fc60007fbe0ff */
        /* <DEDUP_REMOVED lines=121> */
[----:B------:R-:W-:Y:S01]  /*bfc0*/  STL [R1+0x61c], R160 ;  /* 0x00061ca001007387 */ /* 0x000fe20000100800 */
[----:B0-----:R-:W-:Y:S01]  /*bfd0*/  IMAD.X R158, R152, 0x1, R163, P3 ;  /* 0x00000001989e7824 */ /* 0x001fe200018e06a3 */
[----:B-1----:R-:W-:-:S04]  /*bfe0*/  IADD3 R156, P3, R14, R165, RZ ;  /* 0x000000a50e9c7210 */ /* 0x002fc80007f7e0ff */
[----:B------:R0:W-:Y:S01]  /*bff0*/  STL [R1+0x5d8], R158 ;  /* 0x0005d89e01007387 */ /* 0x0001e20000100800 */
[----:B------:R-:W-:Y:S01]  /*c000*/  IMAD.U32 R165, RZ, RZ, UR7 ;  /* 0x00000007ffa57e24 */ /* 0x000fe2000f8e00ff */
[----:B------:R-:W-:Y:S02]  /*c010*/  UIADD3.64 UR6, UR4, 0x2, URZ ;  /* 0x0000000204067897 */ /* 0x000fe4000fffe03f */
[----:B------:R1:W-:Y:S01]  /*c020*/  STL [R1+0x63c], R156 ;  /* 0x00063c9c01007387 */ /* 0x0003e20000100800 */
[----:B------:R-:W-:Y:S01]  /*c030*/  UIADD3.64 UR6, UR4, 0x4, URZ ;  /* 0x0000000404067897 */ /* 0x000fe2000fffe03f */
[----:B0-----:R-:W-:-:S06]  /*c040*/  IMAD.X R158, R15, 0x1, R163, P2 ;  /* 0x000000010f9e7824 */ /* 0x001fcc00010e06a3 */
[----:B------:R-:W-:Y:S01]  /*c050*/  UMOV UR6, UR10 ;  /* 0x0000000a00067c82 */ /* 0x000fe20008000000 */
[----:B------:R-:W-:Y:S01]  /*c060*/  UMOV UR7, UR11 ;  /* 0x0000000b00077c82 */ /* 0x000fe20008000000 */
[----:B-1----:R-:W-:Y:S01]  /*c070*/  IMAD.X R156, R153, 0x1, R163, P4 ;  /* 0x00000001999c7824 */ /* 0x002fe200020e06a3 */
[----:B------:R-:W-:Y:S01]  /*c080*/  IADD3 R16, P4, R16, R161, RZ ;  /* 0x000000a110107210 */ /* 0x000fe20007f9e0ff */
[----:B------:R-:W-:Y:S02]  /*c090*/  UIADD3.64 UR10, UR6, 0x2, URZ ;  /* 0x00000002060a7897 */ /* 0x000fe4000fffe03f */
[----:B------:R-:W-:Y:S01]  /*c0a0*/  UIADD3.64 UR14, UR6, 0x4, URZ ;  /* 0x00000004060e7897 */ /* 0x000fe2000fffe03f */
[----:B------:R0:W-:Y:S01]  /*c0b0*/  STL [R1+0x5f8], R156 ;  /* 0x0005f89c01007387 */ /* 0x0001e20000100800 */
[----:B------:R-:W-:Y:S02]  /*c0c0*/  UIADD3.64 UR18, UR6, 0x102, URZ ;  /* 0x0000010206127897 */ /* 0x000fe4000fffe03f */
[----:B------:R-:W-:Y:S01]  /*c0d0*/  UIADD3.64 UR22, UR6, 0x104, URZ ;  /* 0x0000010406167897 */ /* 0x000fe2000fffe03f */
[----:B------:R1:W-:Y:S01]  /*c0e0*/  STL [R1+0x2a0], R16 ;  /* 0x0002a01001007387 */ /* 0x0003e20000100800 */
[----:B------:R-:W-:-:S02]  /*c0f0*/  UIADD3.64 UR26, UR6, 0x1fe, URZ ;  /* 0x000001fe061a7897 */ /* 0x000fc4000fffe03f */
[----:B------:R-:W-:Y:S01]  /*c100*/  UIADD3.64 UR30, UR6, 0x200, URZ ;  /* 0x00000200061e7897 */ /* 0x000fe2000fffe03f */
[----:B------:R-:W-:Y:S01]  /*c110*/  STL.64 [R1+0x248], R164 ;  /* 0x000248a401007387 */ /* 0x000fe20000100a00 */
[----:B------:R-:W-:Y:S01]  /*c120*/  UIADD3.64 UR34, UR6, 0x202, URZ ;  /* 0x0000020206227897 */ /* 0x000fe2000fffe03f */
[-C--:B0-----:R-:W-:Y:S01]  /*c130*/  IADD3 R156, P2, R17, R161.reuse, RZ ;  /* 0x000000a1119c7210 */ /* 0x081fe20007f5e0ff */
[----:B------:R-:W-:Y:S01]  /*c140*/  UIADD3.64 UR38, UR6, 0x204, URZ ;  /* 0x0000020406267897 */ /* 0x000fe2000fffe03f */
[----:B------:R-:W-:Y:S01]  /*c150*/  STL [R1+0x274], R158 ;  /* 0x0002749e01007387 */ /* 0x000fe20000100800 */
[----:B------:R-:W-:Y:S01]  /*c160*/  UIADD3.64 UR42, UR6, 0x2fe, URZ ;  /* 0x000002fe062a7897 */ /* 0x000fe2000fffe03f */
[--C-:B-1----:R-:W-:Y:S01]  /*c170*/  IMAD.X R16, R154, 0x1, R163.reuse, P5 ;  /* 0x000000019a107824 */ /* 0x102fe200028e06a3 */
[----:B------:R-:W-:Y:S01]  /*c180*/  IADD3 R17, P5, R18, R161, RZ ;  /* 0x000000a112117210 */ /* 0x000fe20007fbe0ff */
[----:B------:R-:W-:Y:S01]  /*c190*/  STL [R1+0x2c0], R156 ;  /* 0x0002c09c01007387 */ /* 0x000fe20000100800 */
[----:B------:R-:W-:Y:S01]  /*c1a0*/  IMAD.X R18, R155, 0x1, R163, P3 ;  /* 0x000000019b127824 */ /* 0x000fe200018e06a3 */
[----:B------:R-:W-:-:S02]  /*c1b0*/  UIADD3.64 UR46, UR6, 0x300, URZ ;  /* 0x00000300062e7897 */ /* 0x000fc4000fffe03f */
[----:B------:R0:W-:Y:S01]  /*c1c0*/  STL [R1+0x618], R16 ;  /* 0x0006181001007387 */ /* 0x0001e20000100800 */
[----:B------:R-:W-:Y:S02]  /*c1d0*/  UIADD3.64 UR50, UR6, 0x302, URZ ;  /* 0x0000030206327897 */ /* 0x000fe4000fffe03f */
[----:B------:R-:W-:Y:S01]  /*c1e0*/  UIADD3.64 UR54, UR6, 0x304, URZ ;  /* 0x0000030406367897 */ /* 0x000fe2000fffe03f */
        /* <DEDUP_REMOVED lines=8> */
[--C-:B0-----:R-:W-:Y:S01]  /*c270*/  IMAD.X R16, R127, 0x1, R159.reuse, P2 ;  /* 0x000000017f107824 */ /* 0x101fe200010e069f */
[----:B------:R-:W-:Y:S02]  /*c280*/  CS2R R126, SRZ ;  /* 0x00000000007e7805 */ /* 0x000fe4000001ff00 */
[----:B-1----:R-:W-:Y:S02]  /*c290*/  IADD3 R17, P2, R21, R161, RZ ;  /* 0x000000a115117210 */ /* 0x002fe40007f5e0ff */
[----:B------:R0:W-:Y:S01]  /*c2a0*/  STL [R1+0x2bc], R16 ;  /* 0x0002bc1001007387 */ /* 0x0001e20000100800 */
[----:B--2---:R-:W-:-:S03]  /*c2b0*/  IMAD.X R18, R128, 0x1, R159, P5 ;  /* 0x0000000180127824 */ /* 0x004fc600028e069f */
[----:B------:R1:W-:Y:S04]  /*c2c0*/  STL [R1+0x340], R17 ;  /* 0x0003401101007387 */ /* 0x0003e80000100800 */
[----:B------:R2:W-:Y:S01]  /*c2d0*/  STL [R1+0x2dc], R18 ;  /* 0x0002dc1201007387 */ /* 0x0005e20000100800 */
[----:B0-----:R-:W-:Y:S01]  /*c2e0*/  IADD3 R16, P5, R23, R161, RZ ;  /* 0x000000a117107210 */ /* 0x001fe20007fbe0ff */
[----:B-1----:R-:W-:-:S04]  /*c2f0*/  IMAD.X R17, R129, 0x1, R159, P3 ;  /* 0x0000000181117824 */ /* 0x002fc800018e069f */
[----:B------:R0:W-:Y:S01]  /*c300*/  STL [R1+0x364], R16 ;  /* 0x0003641001007387 */ /* 0x0001e20000100800 */
[----:B------:R-:W-:Y:S02]  /*c310*/  CS2R R128, SRZ ;  /* 0x0000000000807805 */ /* 0x000fe4000001ff00 */
[----:B--2---:R-:W-:Y:S01]  /*c320*/  IADD3 R18, P3, R107, R161, RZ ;  /* 0x000000a16b127210 */ /* 0x004fe20007f7e0ff */
[----:B------:R1:W-:Y:S01]  /*c330*/  STL [R1+0x2fc], R17 ;  /* 0x0002fc1101007387 */ /* 0x0003e20000100800 */
[----:B------:R-:W-:-:S03]  /*c340*/  CS2R R106, SRZ ;  /* 0x00000000006a7805 */ /* 0x000fc6000001ff00 */
[----:B------:R2:W-:Y:S01]  /*c350*/  STL [R1+0x384], R18 ;  /* 0x0003841201007387 */ /* 0x0005e20000100800 */
[----:B0-----:R-:W-:Y:S01]  /*c360*/  IMAD.X R16, R130, 0x1, R159, P4 ;  /* 0x0000000182107824 */ /* 0x001fe200020e069f */
[----:B-1----:R-:W-:-:S04]  /*c370*/  IADD3 R17, P4, R108, R161, RZ ;  /* 0x000000a16c117210 */ /* 0x002fc80007f9e0ff */
[----:B------:R0:W-:Y:S01]  /*c380*/  STL [R1+0x31c], R16 ;  /* 0x00031c1001007387 */ /* 0x0001e20000100800 */
[----:B--2---:R-:W-:-:S03]  /*c390*/  IMAD.X R18, R131, 0x1, R159, P2 ;  /* 0x0000000183127824 */ /* 0x004fc600010e069f */
[----:B------:R1:W-:Y:S01]  /*c3a0*/  STL [R1+0x3a4], R17 ;  /* 0x0003a41101007387 */ /* 0x0003e20000100800 */
[----:B------:R-:W-:-:S03]  /*c3b0*/  CS2R R130, SRZ ;  /* 0x0000000000827805 */ /* 0x000fc6000001ff00 */
[----:B------:R2:W-:Y:S01]  /*c3c0*/  STL [R1+0x33c], R18 ;  /* 0x00033c1201007387 */ /* 0x0005e20000100800 */
[-C--:B0-----:R-:W-:Y:S02]  /*c3d0*/  IADD3 R16, P2, R109, R161.reuse, RZ ;  /* 0x000000a16d107210 */ /* 0x081fe40007f5e0ff */
[----:B------:R-:W-:Y:S01]  /*c3e0*/  CS2R R108, SRZ ;  /* 0x00000000006c7805 */ /* 0x000fe2000001ff00 */
[----:B-1----:R-:W-:Y:S02]  /*c3f0*/  IMAD.X R17, R132, 0x1, R159, P5 ;  /* 0x0000000184117824 */ /* 0x002fe400028e069f */
        /* <DEDUP_REMOVED lines=8> */
[----:B------:R-:W-:Y:S01]  /*c480*/  CS2R R110, SRZ ;  /* 0x00000000006e7805 */ /* 0x000fe2000001ff00 */
[----:B--2---:R-:W-:-:S02]  /*c490*/  IMAD.X R18, R134, 0x1, R159, P4 ;  /* 0x0000000186127824 */ /* 0x004fc400020e069f */
        /* <DEDUP_REMOVED lines=9> */
[----:B------:R-:W-:Y:S01]  /*c530*/  STL [R1+0x444], R18 ;  /* 0x0004441201007387 */ /* 0x000fe20000100800 */
[----:B0-----:R-:W-:Y:S01]  /*c540*/  IMAD.X R16, R136, 0x1, R159, P5 ;  /* 0x0000000188107824 */ /* 0x001fe200028e069f */
[----:B-1----:R-:W-:-:S04]  /*c550*/  IADD3 R17, P5, R114, R161, RZ ;  /* 0x000000a172117210 */ /* 0x002fc80007fbe0ff */
[----:B------:R0:W-:Y:S04]  /*c560*/  STL [R1+0x3e0], R16 ;  /* 0x0003e01001007387 */ /* 0x0001e80000100800 */
[----:B------:R1:W-:Y:S01]  /*c570*/  STL [R1+0x464], R17 ;  /* 0x0004641101007387 */ /* 0x0003e20000100800 */
[----:B0-----:R-:W-:Y:S01]  /*c580*/  IMAD.X R16, R137, 0x1, R159, P3 ;  /* 0x0000000189107824 */ /* 0x001fe200018e069f */
[----:B------:R-:W-:Y:S02]  /*c590*/  CS2R R136, SRZ ;  /* 0x0000000000887805 */ /* 0x000fe4000001ff00 */
[----:B-1----:R-:W-:Y:S02]  /*c5a0*/  IADD3 R17, P3, R115, R161, RZ ;  /* 0x000000a173117210 */ /* 0x002fe40007f7e0ff */
[----:B------:R0:W-:Y:S01]  /*c5b0*/  STL [R1+0x400], R16 ;  /* 0x0004001001007387 */ /* 0x0001e20000100800 */
[----:B------:R-:W-:-:S03]  /*c5c0*/  CS2R R114, SRZ ;  /* 0x0000000000727805 */ /* 0x000fc6000001ff00 */
[----:B------:R1:W-:Y:S01]  /*c5d0*/  STL [R1+0x484], R17 ;  /* 0x0004841101007387 */ /* 0x0003e20000100800 */
        /* <DEDUP_REMOVED lines=51> */
[----:B------:R-:W-:Y:S01]  /*c910*/  IADD3 R0, P5, R0, R161, RZ ;  /* 0x000000a100007210 */ /* 0x000fe20007fbe0ff */
[----:B-1----:R-:W-:-:S03]  /*c920*/  IMAD.U32 R17, RZ, RZ, UR11 ;  /* 0x0000000bff117e24 */ /* 0x002fc6000f8e00ff */
[----:B------:R0:W-:Y:S04]  /*c930*/  STL [R1+0x560], R16 ;  /* 0x0005601001007387 */ /* 0x0001e80000100800 */
[----:B------:R1:W-:Y:S01]  /*c940*/  STL [R1+0x5e4], R0 ;  /* 0x0005e40001007387 */ /* 0x0003e20000100800 */
[--C-:B0-----:R-:W-:Y:S01]  /*c950*/  IMAD.X R16, R149, 0x1, R159.reuse, P3 ;  /* 0x0000000195107824 */ /* 0x101fe200018e069f */
[----:B------:R-:W-:Y:S02]  /*c960*/  CS2R R148, SRZ ;  /* 0x0000000000947805 */ /* 0x000fe4000001ff00 */
[----:B-1----:R-:W-:Y:S02]  /*c970*/  IADD3 R0, P3, R2, R161, RZ ;  /* 0x000000a102007210 */ /* 0x002fe40007f7e0ff */
[----:B------:R0:W-:Y:S04]  /*c980*/  STL [R1+0x580], R16 ;  /* 0x0005801001007387 */ /* 0x0001e80000100800 */
[----:B------:R1:W-:Y:S01]  /*c990*/  STL [R1+0x604], R0 ;  /* 0x0006040001007387 */ /* 0x0003e20000100800 */
[----:B0-----:R-:W-:Y:S01]  /*c9a0*/  IMAD.U32 R16, RZ, RZ, UR10 ;  /* 0x0000000aff107e24 */ /* 0x001fe2000f8e00ff */
[----:B------:R-:W-:Y:S01]  /*c9b0*/  UIADD3.64 UR10, UR6, 0xfe, URZ ;  /* 0x000000fe060a7897 */ /* 0x000fe2000fffe03f */
[----:B-1----:R-:W-:-:S03]  /*c9c0*/  IMAD.X R0, R150, 0x1, R159, P4 ;  /* 0x0000000196007824 */ /* 0x002fc600020e069f */
[----:B------:R0:W-:Y:S01]  /*c9d0*/  STL.64 [R1+0x258], R16 ;  /* 0x0002581001007387 */ /* 0x0001e20000100a00 */
[----:B------:R-:W-:-:S03]  /*c9e0*/  IADD3 R2, P4, R13, R161, RZ ;  /* 0x000000a10d027210 */ /* 0x000fc60007f9e0ff */
[----:B------:R1:W-:Y:S01]  /*c9f0*/  STL [R1+0x5a0], R0 ;  /* 0x0005a00001007387 */ /* 0x0003e20000100800 */
[----:B0-----:R-:W-:Y:S02]  /*ca00*/  IMAD.U32 R16, RZ, RZ, UR14 ;  /* 0x0000000eff107e24 */ /* 0x001fe4000f8e00ff */
[----:B------:R-:W-:Y:S01]  /*ca10*/  IMAD.U32 R17, RZ, RZ, UR15 ;  /* 0x0000000fff117e24 */ /* 0x000fe2000f8e00ff */
[----:B------:R-:W-:Y:S01]  /*ca20*/  UIADD3.64 UR14, UR6, 0x100, URZ ;  /* 0x00000100060e7897 */ /* 0x000fe2000fffe03f */
[--C-:B-1----:R-:W-:Y:S01]  /*ca30*/  IMAD.X R0, R151, 0x1, R159.reuse, P2 ;  /* 0x0000000197007824 */ /* 0x102fe200010e069f */
[----:B------:R-:W-:Y:S02]  /*ca40*/  CS2R R150, SRZ ;  /* 0x0000000000967805 */ /* 0x000fe4000001ff00 */
[----:B------:R-:W-:Y:S04]  /*ca50*/  STL.64 [R1+0x250], R16 ;  /* 0x0002501001007387 */ /* 0x000fe80000100a00 */
[----:B------:R0:W-:Y:S04]  /*ca60*/  STL [R1+0x624], R2 ;  /* 0x0006240201007387 */ /* 0x0001e80000100800 */
[----:B------:R1:W-:Y:S01]  /*ca70*/  STL [R1+0x5c0], R0 ;  /* 0x0005c00001007387 */ /* 0x0003e20000100800 */
[----:B0-----:R-:W-:Y:S01]  /*ca80*/  IADD3 R2, P2, R14, R161, RZ ;  /* 0x000000a10e027210 */ /* 0x001fe20007f5e0ff */
[----:B-1----:R-:W-:-:S04]  /*ca90*/  IMAD.X R0, R152, 0x1, R159, P5 ;  /* 0x0000000198007824 */ /* 0x002fc800028e069f */
[----:B------:R0:W-:Y:S04]  /*caa0*/  STL [R1+0x644], R2 ;  /* 0x0006440201007387 */ /* 0x0001e80000100800 */
[----:B------:R1:W-:Y:S01]  /*cab0*/  STL [R1+0x5e0], R0 ;  /* 0x0005e00001007387 */ /* 0x0003e20000100800 */
[--C-:B0-----:R-:W-:Y:S02]  /*cac0*/  IMAD.X R2, R153, 0x1, R159.reuse, P3 ;  /* 0x0000000199027824 */ /* 0x101fe400018e069f */
[----:B-1----:R-:W-:-:S03]  /*cad0*/  IMAD.X R0, R15, 0x1, R159, P1 ;  /* 0x000000010f007824 */ /* 0x002fc600008e069f */
[----:B------:R0:W-:Y:S04]  /*cae0*/  STL [R1+0x600], R2 ;  /* 0x0006000201007387 */ /* 0x0001e80000100800 */
[----:B------:R1:W-:Y:S01]  /*caf0*/  STL [R1+0x27c], R0 ;  /* 0x00027c0001007387 */ /* 0x0003e20000100800 */
[--C-:B0-----:R-:W-:Y:S02]  /*cb00*/  IMAD.X R2, R154, 0x1, R159.reuse, P4 ;  /* 0x000000019a027824 */ /* 0x101fe400020e069f */
[----:B-1----:R-:W-:-:S03]  /*cb10*/  IMAD.X R0, R155, 0x1, R159, P2 ;  /* 0x000000019b007824 */ /* 0x002fc600010e069f */
[----:B------:R-:W-:Y:S04]  /*cb20*/  STL [R1+0x620], R2 ;  /* 0x0006200201007387 */ /* 0x000fe80000100800 */
[----:B------:R0:W-:Y:S02]  /*cb30*/  STL [R1+0x640], R0 ;  /* 0x0006400001007387 */ /* 0x0001e40000100800 */
[----:B0-----:R-:W-:-:S05]  /*cb40*/  LOP3.LUT R0, R157, 0x1, RZ, 0x3c, !PT ;  /* 0x000000019d007812 */ /* 0x001fca00078e3cff */
[----:B------:R0:W-:Y:S02]  /*cb50*/  STL [R1+0xa4c], R0 ;  /* 0x000a4c0001007387 */ /* 0x0001e40000100800 */
.L_x_1:
[----:B------:R-:W2:Y:S04]  /*cb60*/  LDL R14, [R1+0x218] ;  /* 0x00021800010e7983 */ /* 0x000ea80000100800 */
[----:B------:R-:W3:Y:S04]  /*cb70*/  LDL R2, [R1+0x214] ;  /* 0x0002140001027983 */ /* 0x000ee80000100800 */
[----:B------:R-:W4:Y:S04]  /*cb80*/  LDL.64 R158, [R1+0x258] ;  /* 0x00025800019e7983 */ /* 0x000f280000100a00 */
[----:B------:R-:W4:Y:S04]  /*cb90*/  LDL R16, [R1+0x220] ;  /* 0x0002200001107983 */ /* 0x000f280000100800 */
        /* <DEDUP_REMOVED lines=10> */
[----:B-----5:R-:W-:Y:S04]  /*cc40*/  STL [R1+0xc50], R6 ;  /* 0x000c500601007387 */ /* 0x020fe80000100800 */
[----:B------:R-:W-:Y:S04]  /*cc50*/  STL.64 [R1+0xc48], R150 ;  /* 0x000c489601007387 */ /* 0x000fe80000100a00 */
        /* <DEDUP_REMOVED lines=60> */
[----:B------:R1:W-:Y:S04]  /*d020*/  STL.64 [R1+0xa60], R28 ;  /* 0x000a601c01007387 */ /* 0x0003e80000100a00 */
[----:B------:R4:W-:Y:S04]  /*d030*/  STL.64 [R1+0xa58], R26 ;  /* 0x000a581a01007387 */ /* 0x0009e80000100a00 */
[----:B------:R4:W-:Y:S04]  /*d040*/  STL.64 [R1+0xa50], R24 ;  /* 0x000a501801007387 */ /* 0x0009e80000100a00 */
[----:B------:R-:W4:Y:S01]  /*d050*/  LDL R13, [R1+0x280] ;  /* 0x00028000010d7983 */ /* 0x000f220000100800 */
[----:B0-----:R-:W-:-:S02]  /*d060*/  SHF.R.S32.HI R0, RZ, 0x1f, R4 ;  /* 0x0000001fff007819 */ /* 0x001fc40000011404 */
[----:B--2---:R-:W-:Y:S01]  /*d070*/  IADD3 R14, P1, R4, R14, RZ ;  /* 0x0000000e040e7210 */ /* 0x004fe20007f3e0ff */
[----:B-1----:R-:W2:Y:S04]  /*d080*/  LDL R28, [R1+0x274] ;  /* 0x00027400011c7983 */ /* 0x002ea80000100800 */
[----:B---3--:R-:W-:Y:S01]  /*d090*/  IMAD.X R15, R0, 0x1, R2, P1 ;  /* 0x00000001000f7824 */ /* 0x008fe200008e0602 */
[C---:B----4-:R-:W-:Y:S01]  /*d0a0*/  IADD3 R16, P2, R4.reuse, R16, RZ ;  /* 0x0000001004107210 */ /* 0x050fe20007f5e0ff */
[----:B------:R-:W3:Y:S01]  /*d0b0*/  LDL R2, [R1+0x288] ;  /* 0x0002880001027983 */ /* 0x000ee20000100800 */
[----:B------:R-:W-:-:S03]  /*d0c0*/  IADD3 R18, P1, R4, R18, RZ ;  /* 0x0000001204127210 */ /* 0x000fc60007f3e0ff */
[----:B------:R-:W4:Y:S01]  /*d0d0*/  LDL R30, [R1+0x27c] ;  /* 0x00027c00011e7983 */ /* 0x000f220000100800 */
[----:B------:R-:W-:-:S03]  /*d0e0*/  IMAD.X R17, R0, 0x1, R157, P2 ;  /* 0x0000000100117824 */ /* 0x000fc600010e069d */
[----:B------:R-:W4:Y:S01]  /*d0f0*/  LDL R27, [R1+0x290] ;  /* 0x00029000011b7983 */ /* 0x000f220000100800 */
[----:B------:R-:W-:-:S03]  /*d100*/  IMAD.X R19, R0, 0x1, R155, P1 ;  /* 0x0000000100137824 */ /* 0x000fc600008e069b */
[----:B------:R0:W4:Y:S04]  /*d110*/  LDG.E.U8 R40, desc[UR60][R14.64] ;  /* 0x0000003c0e287981 */ /* 0x000128000c1e1100 */
[----:B------:R-:W4:Y:S04]  /*d120*/  LDL R26, [R1+0x284] ;  /* 0x00028400011a7983 */ /* 0x000f280000100800 */
[----:B------:R-:W4:Y:S01]  /*d130*/  LDL R25, [R1+0x298] ;  /* 0x0002980001197983 */ /* 0x000f220000100800 */
[----:B0-----:R-:W-:-:S03]  /*d140*/  IADD3 R14, P2, R4, R156, RZ ;  /* 0x0000009c040e7210 */ /* 0x001fc60007f5e0ff */
[----:B------:R0:W4:Y:S04]  /*d150*/  LDG.E.U8 R39, desc[UR60][R16.64] ;  /* 0x0000003c10277981 */ /* 0x000128000c1e1100 */
[----:B------:R-:W4:Y:S01]  /*d160*/  LDL R24, [R1+0x28c] ;  /* 0x00028c0001187983 */ /* 0x000f220000100800 */
[----:B------:R-:W-:-:S03]  /*d170*/  IMAD.X R15, R0, 0x1, R23, P2 ;  /* 0x00000001000f7824 */ /* 0x000fc600010e0617 */
[----:B------:R1:W4:Y:S01]  /*d180*/  LDG.E.U8 R38, desc[UR60][R18.64] ;  /* 0x0000003c12267981 */ /* 0x000322000c1e1100 */
[----:B0-----:R-:W-:-:S03]  /*d190*/  IADD3 R16, P1, R4, R154, RZ ;  /* 0x0000009a04107210 */ /* 0x001fc60007f3e0ff */
[----:B------:R-:W4:Y:S02]  /*d1a0*/  LDL R23, [R1+0x2a0] ;  /* 0x0002a00001177983 */ /* 0x000f240000100800 */
[----:B------:R-:W-:Y:S02]  /*d1b0*/  IMAD.X R17, R0, 0x1, R20, P1 ;  /* 0x0000000100117824 */ /* 0x000fe400008e0614 */
[----:B------:R-:W4:Y:S01]  /*d1c0*/  LDL R29, [R1+0x29c] ;  /* 0x00029c00011d7983 */ /* 0x000f220000100800 */
[----:B-1----:R-:W-:-:S03]  /*d1d0*/  IADD3 R18, P2, R4, R21, RZ ;  /* 0x0000001504127210 */ /* 0x002fc60007f5e0ff */
[----:B------:R-:W4:Y:S04]  /*d1e0*/  LDL R21, [R1+0x294] ;  /* 0x0002940001157983 */ /* 0x000f280000100800 */
[----:B------:R-:W4:Y:S01]  /*d1f0*/  LDL R20, [R1+0x2a8] ;  /* 0x0002a80001147983 */ /* 0x000f220000100800 */
[----:B------:R-:W-:-:S03]  /*d200*/  IMAD.X R19, R0, 0x1, R152, P2 ;  /* 0x0000000100137824 */ /* 0x000fc600010e0698 */
[----:B------:R-:W4:Y:S04]  /*d210*/  LDL R6, [R1+0x2b0] ;  /* 0x0002b00001067983 */ /* 0x000f280000100800 */
[----:B------:R-:W4:Y:S04]  /*d220*/  LDG.E.U8 R36, desc[UR60][R16.64] ;  /* 0x0000003c10247981 */ /* 0x000f28000c1e1100 */
[----:B------:R0:W4:Y:S04]  /*d230*/  LDG.E.U8 R37, desc[UR60][R14.64] ;  /* 0x0000003c0e257981 */ /* 0x000128000c1e1100 */
[----:B------:R3:W4:Y:S04]  /*d240*/  LDG.E.U8 R35, desc[UR60][R18.64] ;  /* 0x0000003c12237981 */ /* 0x000728000c1e1100 */
[----:B------:R-:W4:Y:S01]  /*d250*/  LDL R41, [R1+0x2c0] ;  /* 0x0002c00001297983 */ /* 0x000f220000100800 */
[----:B0-----:R-:W-:-:S03]  /*d260*/  IADD3 R14, P1, R4, R153, RZ ;  /* 0x00000099040e7210 */ /* 0x001fc60007f3e0ff */
        /* <DEDUP_REMOVED lines=11> */
[----:B------:R-:W4:Y:S01]  /*d320*/  LDL R52, [R1+0x5f0] ;  /* 0x0005f00001347983 */ /* 0x000f220000100800 */
[----:B------:R-:W-:-:S02]  /*d330*/  MOV R148, UR55 ;  /* 0x0000003700947c02 */ /* 0x000fc40008000f00 */
[----:B------:R-:W-:Y:S01]  /*d340*/  MOV R149, UR54 ;  /* 0x0000003600957c02 */ /* 0x000fe20008000f00 */
[----:B------:R-:W-:Y:S01]  /*d350*/  UMOV UR57, 0x40000040 ;  /* 0x4000004000397882 */ /* 0x000fe20000000000 */
[----:B------:R-:W-:Y:S01]  /*d360*/  UMOV UR59, 0x40000040 ;  /* 0x40000040003b7882 */ /* 0x000fe20000000000 */
[----:B------:R-:W-:Y:S01]  /*d370*/  MOV R150, UR53 ;  /* 0x0000003500967c02 */ /* 0x000fe20008000f00 */
[----:B------:R-:W4:Y:S01]  /*d380*/  LDL R60, [R1+0x7b4] ;  /* 0x0007b400013c7983 */ /* 0x000f220000100800 */
[----:B------:R-:W-:-:S03]  /*d390*/  MOV R151, UR52 ;  /* 0x0000003400977c02 */ /* 0x000fc60008000f00 */
        /* <DEDUP_REMOVED lines=14> */
[----:B------:R-:W-:-:S03]  /*d480*/  IADD3 R16, P2, R4, R13, RZ ;  /* 0x0000000d04107210 */ /* 0x000fc60007f5e0ff */
[----:B------:R-:W4:Y:S01]  /*d490*/  LDL R13, [R1+0x2a4] ;  /* 0x0002a400010d7983 */ /* 0x000f220000100800 */
[----:B--2---:R-:W-:-:S03]  /*d4a0*/  IMAD.X R15, R0, 0x1, R28, P1 ;  /* 0x00000001000f7824 */ /* 0x004fc600008e061c */
[----:B------:R-:W2:Y:S01]  /*d4b0*/  LDL R28, [R1+0x2b8] ;  /* 0x0002b800011c7983 */ /* 0x000ea20000100800 */
[----:B---3--:R-:W-:-:S03]  /*d4c0*/  IADD3 R18, P1, R4, R2, RZ ;  /* 0x0000000204127210 */ /* 0x008fc60007f3e0ff */
[----:B------:R0:W3:Y:S04]  /*d4d0*/  LDG.E.U8 R34, desc[UR60][R14.64] ;  /* 0x0000003c0e227981 */ /* 0x0000e8000c1e1100 */
[----:B------:R-:W2:Y:S01]  /*d4e0*/  LDL R2, [R1+0x2ac] ;  /* 0x0002ac0001027983 */ /* 0x000ea20000100800 */
[----:B----4-:R-:W-:Y:S01]  /*d4f0*/  IMAD.X R17, R0, 0x1, R30, P2 ;  /* 0x0000000100117824 */ /* 0x010fe200010e061e */
[----:B0-----:R-:W-:-:S04]  /*d500*/  IADD3 R14, P2, R4, R27, RZ ;  /* 0x0000001b040e7210 */ /* 0x001fc80007f5e0ff */
[----:B------:R0:W4:Y:S04]  /*d510*/  LDG.E.U8 R33, desc[UR60][R16.64] ;  /* 0x0000003c10217981 */ /* 0x000128000c1e1100 */
[----:B------:R-:W3:Y:S01]  /*d520*/  LDL R27, [R1+0x2b4] ;  /* 0x0002b400011b7983 */ /* 0x000ee20000100800 */
[----:B------:R-:W-:-:S03]  /*d530*/  IMAD.X R19, R0, 0x1, R26, P1 ;  /* 0x0000000100137824 */ /* 0x000fc600008e061a */
[----:B------:R-:W4:Y:S01]  /*d540*/  LDL R26, [R1+0x2c8] ;  /* 0x0002c800011a7983 */ /* 0x000f220000100800 */
[----:B0-----:R-:W-:-:S03]  /*d550*/  IADD3 R16, P1, R4, R25, RZ ;  /* 0x0000001904107210 */ /* 0x001fc60007f3e0ff */
[----:B------:R-:W4:Y:S01]  /*d560*/  LDL R25, [R1+0x2bc] ;  /* 0x0002bc0001197983 */ /* 0x000f220000100800 */
[----:B------:R-:W-:-:S03]  /*d570*/  IMAD.X R15, R0, 0x1, R24, P2 ;  /* 0x00000001000f7824 */ /* 0x000fc600010e0618 */
[----:B------:R0:W4:Y:S04]  /*d580*/  LDG.E.U8 R32, desc[UR60][R18.64] ;  /* 0x0000003c12207981 */ /* 0x000128000c1e1100 */
[----:B------:R-:W4:Y:S04]  /*d590*/  LDL R24, [R1+0x2d0] ;  /* 0x0002d00001187983 */ /* 0x000f280000100800 */
[----:B------:R1:W4:Y:S01]  /*d5a0*/  LDG.E.U8 R31, desc[UR60][R14.64] ;  /* 0x0000003c0e1f7981 */ /* 0x000322000c1e1100 */
[----:B0-----:R-:W-:-:S03]  /*d5b0*/  IADD3 R18, P2, R4, R23, RZ ;  /* 0x0000001704127210 */ /* 0x001fc60007f5e0ff */
[----:B------:R-:W4:Y:S01]  /*d5c0*/  LDL R23, [R1+0x2c4] ;  /* 0x0002c40001177983 */ /* 0x000f220000100800 */
[----:B------:R-:W-:-:S03]  /*d5d0*/  IMAD.X R17, R0, 0x1, R21, P1 ;  /* 0x0000000100117824 */ /* 0x000fc600008e0615 */
[----:B------:R-:W4:Y:S01]  /*d5e0*/  LDL R21, [R1+0x2d8] ;  /* 0x0002d80001157983 */ /* 0x000f220000100800 */
[----:B-1----:R-:W-:-:S03]  /*d5f0*/  IADD3 R14, P1, R4, R20, RZ ;  /* 0x00000014040e7210 */ /* 0x002fc60007f3e0ff */
[----:B------:R-:W4:Y:S01]  /*d600*/  LDL R20, [R1+0x2cc] ;  /* 0x0002cc0001147983 */ /* 0x000f220000100800 */
[----:B------:R-:W-:-:S03]  /*d610*/  IMAD.X R19, R0, 0x1, R29, P2 ;  /* 0x0000000100137824 */ /* 0x000fc600010e061d */
[----:B------:R0:W4:Y:S04]  /*d620*/  LDG.E.U8 R30, desc[UR60][R16.64] ;  /* 0x0000003c101e7981 */ /* 0x000128000c1e1100 */
[----:B------:R1:W4:Y:S01]  /*d630*/  LDG.E.U8 R29, desc[UR60][R18.64] ;  /* 0x0000003c121d7981 */ /* 0x000322000c1e1100 */
[----:B0-----:R-:W-:-:S03]  /*d640*/  IADD3 R16, P2, R4, R6, RZ ;  /* 0x0000000604107210 */ /* 0x001fc60007f5e0ff */
[----:B------:R-:W4:Y:S01]  /*d650*/  LDL R6, [R1+0x2d4] ;  /* 0x0002d40001067983 */ /* 0x000f220000100800 */
[----:B------:R-:W-:-:S03]  /*d660*/  IMAD.X R15, R0, 0x1, R13, P1 ;  /* 0x00000001000f7824 */ /* 0x000fc600008e060d */
[----:B------:R-:W4:Y:S01]  /*d670*/  LDL R13, [R1+0x2e8] ;  /* 0x0002e800010d7983 */ /* 0x000f220000100800 */
[----:B--2---:R-:W-:-:S03]  /*d680*/  IMAD.X R17, R0, 0x1, R2, P2 ;  /* 0x0000000100117824 */ /* 0x004fc600010e0602 */
[----:B------:R-:W2:Y:S01]  /*d690*/  LDL R2, [R1+0x2f0] ;  /* 0x0002f00001027983 */ /* 0x000ea20000100800 */
[----:B-1----:R-:W-:-:S03]  /*d6a0*/  IADD3 R18, P1, R4, R28, RZ ;  /* 0x0000001c04127210 */ /* 0x002fc60007f3e0ff */
[----:B------:R0:W2:Y:S02]  /*d6b0*/  LDG.E.U8 R28, desc[UR60][R14.64] ;  /* 0x0000003c0e1c7981 */ /* 0x0000a4000c1e1100 */
[----:B0-----:R-:W-:Y:S02]  /*d6c0*/  IADD3 R14, P2, R4, R41, RZ ;  /* 0x00000029040e7210 */ /* 0x001fe40007f5e0ff */
[----:B------:R-:W2:Y:S01]  /*d6d0*/  LDL R41, [R1+0x2f4] ;  /* 0x0002f40001297983 */ /* 0x000ea20000100800 */
[C---:B---3--:R-:W-:Y:S02]  /*d6e0*/  IMAD.X R19, R0.reuse, 0x1, R27, P1 ;  /* 0x0000000100137824 */ /* 0x048fe400008e061b */
[----:B----4-:R-:W-:Y:S01]  /*d6f0*/  IMAD.X R15, R0, 0x1, R25, P2 ;  /* 0x00000001000f7824 */ /* 0x010fe200010e0619 */
[----:B------:R0:W3:Y:S04]  /*d700*/  LDG.E.U8 R27, desc[UR60][R16.64] ;  /* 0x0000003c101b7981 */ /* 0x0000e8000c1e1100 */
[----:B------:R-:W4:Y:S01]  /*d710*/  LDG.E.U8 R25, desc[UR60][R14.64] ;  /* 0x0000003c0e197981 */ /* 0x000f22000c1e1100 */
[----:B0-----:R-:W-:-:S03]  /*d720*/  IADD3 R16, P1, R4, R26, RZ ;  /* 0x0000001a04107210 */ /* 0x001fc60007f3e0ff */
[----:B------:R0:W4:Y:S02]  /*d730*/  LDG.E.U8 R26, desc[UR60][R18.64] ;  /* 0x0000003c121a7981 */ /* 0x000124000c1e1100 */
[----:B------:R-:W-:Y:S02]  /*d740*/  IMAD.X R17, R0, 0x1, R23, P1 ;  /* 0x0000000100117824 */ /* 0x000fe400008e0617 */
[----:B------:R-:W3:Y:S01]  /*d750*/  LDL R23, [R1+0x308] ;  /* 0x0003080001177983 */ /* 0x000ee20000100800 */
[C---:B0-----:R-:W-:Y:S02]  /*d760*/  IADD3 R18, P2, R4.reuse, R24, RZ ;  /* 0x0000001804127210 */ /* 0x041fe40007f5e0ff */
[----:B------:R-:W-:Y:S01]  /*d770*/  IADD3 R14, P1, R4, R21, RZ ;  /* 0x00000015040e7210 */ /* 0x000fe20007f3e0ff */
[----:B------:R0:W4:Y:S02]  /*d780*/  LDG.E.U8 R24, desc[UR60][R16.64] ;  /* 0x0000003c10187981 */ /* 0x000124000c1e1100 */
[----:B------:R-:W-:-:S02]  /*d790*/  IMAD.X R19, R0, 0x1, R20, P2 ;  /* 0x0000000100137824 */ /* 0x000fc400010e0614 */
[----:B------:R-:W4:Y:S04]  /*d7a0*/  LDL R21, [R1+0x2fc] ;  /* 0x0002fc0001157983 */ /* 0x000f280000100800 */
[----:B------:R-:W4:Y:S01]  /*d7b0*/  LDL R20, [R1+0x310] ;  /* 0x0003100001147983 */ /* 0x000f220000100800 */
[----:B0-----:R-:W-:-:S03]  /*d7c0*/  IADD3 R16, P2, R4, R44, RZ ;  /* 0x0000002c04107210 */ /* 0x001fc60007f5e0ff */
[----:B------:R-:W4:Y:S01]  /*d7d0*/  LDL R44, [R1+0x318] ;  /* 0x00031800012c7983 */ /* 0x000f220000100800 */
[----:B------:R-:W-:-:S03]  /*d7e0*/  IMAD.X R15, R0, 0x1, R6, P1 ;  /* 0x00000001000f7824 */ /* 0x000fc600008e0606 */
[----:B------:R0:W4:Y:S01]  /*d7f0*/  LDG.E.U8 R6, desc[UR60][R18.64] ;  /* 0x0000003c12067981 */ /* 0x000122000c1e1100 */
[----:B------:R-:W-:-:S03]  /*d800*/  IMAD.X R17, R0, 0x1, R47, P2 ;  /* 0x0000000100117824 */ /* 0x000fc600010e062f */
[----:B------:R2:W4:Y:S04]  /*d810*/  LDG.E.U8 R252, desc[UR60][R14.64] ;  /* 0x0000003c0efc7981 */ /* 0x000528000c1e1100 */
[----:B------:R-:W4:Y:S04]  /*d820*/  LDL R47, [R1+0x320] ;  /* 0x00032000012f7983 */ /* 0x000f280000100800 */
[----:B------:R1:W4:Y:S01]  /*d830*/  LDG.E.U8 R251, desc[UR60][R16.64] ;  /* 0x0000003c10fb7981 */ /* 0x000322000c1e1100 */
[----:B0-----:R-:W-:-:S03]  /*d840*/  IADD3 R18, P1, R4, R13, RZ ;  /* 0x0000000d04127210 */ /* 0x001fc60007f3e0ff */
[----:B------:R-:W4:Y:S01]  /*d850*/  LDL R13, [R1+0x30c] ;  /* 0x00030c00010d7983 */ /* 0x000f220000100800 */
[----:B--2---:R-:W-:-:S03]  /*d860*/  IADD3 R14, P2, R4, R2, RZ ;  /* 0x00000002040e7210 */ /* 0x004fc60007f5e0ff */
[----:B------:R-:W2:Y:S01]  /*d870*/  LDL R2, [R1+0x314] ;  /* 0x0003140001027983 */ /* 0x000ea20000100800 */
[----:B------:R-:W-:Y:S01]  /*d880*/  IMAD.X R19, R0, 0x1, R46, P1 ;  /* 0x0000000100137824 */ /* 0x000fe200008e062e */
[----:B-1----:R-:W-:Y:S02]  /*d890*/  IADD3 R16, P1, R4, R43, RZ ;  /* 0x0000002b04107210 */ /* 0x002fe40007f3e0ff */
[----:B------:R-:W2:Y:S04]  /*d8a0*/  LDL R46, [R1+0x328] ;  /* 0x00032800012e7983 */ /* 0x000ea80000100800 */
[----:B------:R-:W2:Y:S01]  /*d8b0*/  LDL R43, [R1+0x31c] ;  /* 0x00031c00012b7983 */ /* 0x000ea20000100800 */
[----:B------:R-:W-:-:S03]  /*d8c0*/  IMAD.X R15, R0, 0x1, R45, P2 ;  /* 0x00000001000f7824 */ /* 0x000fc600010e062d */
[----:B------:R0:W2:Y:S04]  /*d8d0*/  LDG.E.U8 R250, desc[UR60][R18.64] ;  /* 0x0000003c12fa7981 */ /* 0x0000a8000c1e1100 */
[----:B------:R-:W2:Y:S01]  /*d8e0*/  LDL R45, [R1+0x330] ;  /* 0x00033000012d7983 */ /* 0x000ea20000100800 */
[----:B------:R-:W-:-:S03]  /*d8f0*/  IMAD.X R17, R0, 0x1, R41, P1 ;  /* 0x0000000100117824 */ /* 0x000fc600008e0629 */
[----:B------:R-:W2:Y:S01]  /*d900*/  LDL R41, [R1+0x338] ;  /* 0x0003380001297983 */ /* 0x000ea20000100800 */
[----:B0-----:R-:W-:-:S03]  /*d910*/  IADD3 R18, P2, R4, R42, RZ ;  /* 0x0000002a04127210 */ /* 0x001fc60007f5e0ff */
[----:B------:R-:W2:Y:S04]  /*d920*/  LDL R42, [R1+0x324] ;  /* 0x00032400012a7983 */ /* 0x000ea80000100800 */
[----:B------:R3:W2:Y:S04]  /*d930*/  LDG.E.U8 R249, desc[UR60][R14.64] ;  /* 0x0000003c0ef97981 */ /* 0x0006a8000c1e1100 */
[----:B------:R0:W2:Y:S01]  /*d940*/  LDG.E.U8 R248, desc[UR60][R16.64] ;  /* 0x0000003c10f87981 */ /* 0x0000a2000c1e1100 */
[----:B---3--:R-:W-:-:S03]  /*d950*/  IADD3 R14, P1, R4, R23, RZ ;  /* 0x00000017040e7210 */ /* 0x008fc60007f3e0ff */
[----:B------:R-:W3:Y:S01]  /*d960*/  LDL R23, [R1+0x32c] ;  /* 0x00032c0001177983 */ /* 0x000ee20000100800 */
[----:B----4-:R-:W-:-:S03]  /*d970*/  IMAD.X R19, R0, 0x1, R21, P2 ;  /* 0x0000000100137824 */ /* 0x010fc600010e0615 */
        /* <DEDUP_REMOVED lines=12> */
[----:B------:R-:W4:Y:S04]  /*da40*/  LDL R47, [R1+0x344] ;  /* 0x00034400012f7983 */ /* 0x000f280000100800 */
[----:B------:R0:W4:Y:S01]  /*da50*/  LDG.E.U8 R245, desc[UR60][R16.64] ;  /* 0x0000003c10f57981 */ /* 0x000122000c1e1100 */
[----:B--2---:R-:W-:-:S03]  /*da60*/  IMAD.X R19, R0, 0x1, R2, P1 ;  /* 0x0000000100137824 */ /* 0x004fc600008e0602 */
[----:B------:R-:W2:Y:S04]  /*da70*/  LDL R2, [R1+0x358] ;  /* 0x0003580001027983 */ /* 0x000ea80000100800 */
[----:B------:R1:W2:Y:S01]  /*da80*/  LDG.E.U8 R244, desc[UR60][R18.64] ;  /* 0x0000003c12f47981 */ /* 0x0002a2000c1e1100 */
[----:B0-----:R-:W-:Y:S01]  /*da90*/  IADD3 R16, P1, R4, R46, RZ ;  /* 0x0000002e04107210 */ /* 0x001fe20007f3e0ff */
[----:B------:R-:W-:Y:S02]  /*daa0*/  IMAD.X R15, R0, 0x1, R43, P2 ;  /* 0x00000001000f7824 */ /* 0x000fe400010e062b */
[----:B------:R-:W2:Y:S04]  /*dab0*/  LDL R46, [R1+0x34c] ;  /* 0x00034c00012e7983 */ /* 0x000ea80000100800 */
[----:B------:R-:W2:Y:S01]  /*dac0*/  LDL R43, [R1+0x364] ;  /* 0x00036400012b7983 */ /* 0x000ea20000100800 */
[----:B-1----:R-:W-:-:S03]  /*dad0*/  IADD3 R18, P2, R4, R45, RZ ;  /* 0x0000002d04127210 */ /* 0x002fc60007f5e0ff */
[----:B------:R-:W2:Y:S04]  /*dae0*/  LDL R45, [R1+0x354] ;  /* 0x00035400012d7983 */ /* 0x000ea80000100800 */
[----:B------:R0:W2:Y:S01]  /*daf0*/  LDG.E.U8 R243, desc[UR60][R14.64] ;  /* 0x0000003c0ef37981 */ /* 0x0000a2000c1e1100 */
[----:B------:R-:W-:-:S03]  /*db00*/  IMAD.X R17, R0, 0x1, R42, P1 ;  /* 0x0000000100117824 */ /* 0x000fc600008e062a */
[----:B------:R-:W2:Y:S04]  /*db10*/  LDL R42, [R1+0x36c] ;  /* 0x00036c00012a7983 */ /* 0x000ea80000100800 */
[----:B------:R4:W2:Y:S01]  /*db20*/  LDG.E.U8 R242, desc[UR60][R16.64] ;  /* 0x0000003c10f27981 */ /* 0x0008a2000c1e1100 */
[----:B0-----:R-:W-:-:S03]  /*db30*/  IADD3 R14, P1, R4, R41, RZ ;  /* 0x00000029040e7210 */ /* 0x001fc60007f3e0ff */
[----:B------:R-:W2:Y:S01]  /*db40*/  LDL R41, [R1+0x360] ;  /* 0x0003600001297983 */ /* 0x000ea20000100800 */
[----:B---3--:R-:W-:-:S03]  /*db50*/  IMAD.X R19, R0, 0x1, R23, P2 ;  /* 0x0000000100137824 */ /* 0x008fc600010e0617 */
[----:B------:R-:W3:Y:S04]  /*db60*/  LDL R23, [R1+0x374] ;  /* 0x0003740001177983 */ /* 0x000ee80000100800 */
[----:B------:R0:W3:Y:S01]  /*db70*/  LDG.E.U8 R241, desc[UR60][R18.64] ;  /* 0x0000003c12f17981 */ /* 0x0000e2000c1e1100 */
[----:B----4-:R-:W-:-:S03]  /*db80*/  IADD3 R16, P2, R4, R21, RZ ;  /* 0x0000001504107210 */ /* 0x010fc60007f5e0ff */
[----:B------:R-:W4:Y:S01]  /*db90*/  LDL R21, [R1+0x368] ;  /* 0x0003680001157983 */ /* 0x000f220000100800 */
[----:B------:R-:W-:-:S03]  /*dba0*/  IMAD.X R15, R0, 0x1, R20, P1 ;  /* 0x00000001000f7824 */ /* 0x000fc600008e0614 */
[----:B------:R-:W4:Y:S04]  /*dbb0*/  LDL R20, [R1+0x37c] ;  /* 0x00037c0001147983 */ /* 0x000f280000100800 */
[----:B------:R1:W4:Y:S01]  /*dbc0*/  LDG.E.U8 R240, desc[UR60][R14.64] ;  /* 0x0000003c0ef07981 */ /* 0x000322000c1e1100 */
[----:B0-----:R-:W-:-:S03]  /*dbd0*/  IADD3 R18, P1, R4, R48, RZ ;  /* 0x0000003004127210 */ /* 0x001fc60007f3e0ff */
[----:B------:R-:W4:Y:S01]  /*dbe0*/  LDL R48, [R1+0x370] ;  /* 0x0003700001307983 */ /* 0x000f220000100800 */
[----:B------:R-:W-:-:S03]  /*dbf0*/  IMAD.X R17, R0, 0x1, R44, P2 ;  /* 0x0000000100117824 */ /* 0x000fc600010e062c */
[----:B------:R-:W4:Y:S04]  /*dc00*/  LDL R44, [R1+0x384] ;  /* 0x00038400012c7983 */ /* 0x000f280000100800 */
[----:B------:R2:W4:Y:S01]  /*dc10*/  LDG.E.U8 R239, desc[UR60][R16.64] ;  /* 0x0000003c10ef7981 */ /* 0x000522000c1e1100 */
[----:B-1----:R-:W-:-:S03]  /*dc20*/  IADD3 R14, P2, R4, R13, RZ ;  /* 0x0000000d040e7210 */ /* 0x002fc60007f5e0ff */
[----:B------:R-:W4:Y:S01]  /*dc30*/  LDL R13, [R1+0x378] ;  /* 0x00037800010d7983 */ /* 0x000f220000100800 */
[----:B------:R-:W-:-:S03]  /*dc40*/  IMAD.X R19, R0, 0x1, R47, P1 ;  /* 0x0000000100137824 */ /* 0x000fc600008e062f */
[----:B------:R-:W4:Y:S04]  /*dc50*/  LDL R47, [R1+0x38c] ;  /* 0x00038c00012f7983 */ /* 0x000f280000100800 */
[----:B------:R0:W4:Y:S01]  /*dc60*/  LDG.E.U8 R238, desc[UR60][R18.64] ;  /* 0x0000003c12ee7981 */ /* 0x000122000c1e1100 */
[----:B--2---:R-:W-:-:S03]  /*dc70*/  IADD3 R16, P1, R4, R2, RZ ;  /* 0x0000000204107210 */ /* 0x004fc60007f3e0ff */
[----:B------:R-:W2:Y:S01]  /*dc80*/  LDL R2, [R1+0x380] ;  /* 0x0003800001027983 */ /* 0x000ea20000100800 */
[----:B------:R-:W-:-:S03]  /*dc90*/  IMAD.X R15, R0, 0x1, R46, P2 ;  /* 0x00000001000f7824 */ /* 0x000fc600010e062e */
[----:B------:R-:W2:Y:S01]  /*dca0*/  LDL R46, [R1+0x394] ;  /* 0x00039400012e7983 */ /* 0x000ea20000100800 */
[----:B0-----:R-:W-:-:S03]  /*dcb0*/  IADD3 R18, P2, R4, R43, RZ ;  /* 0x0000002b04127210 */ /* 0x001fc60007f5e0ff */
[----:B------:R-:W2:Y:S01]  /*dcc0*/  LDL R43, [R1+0x388] ;  /* 0x00038800012b7983 */ /* 0x000ea20000100800 */
[----:B------:R-:W-:-:S03]  /*dcd0*/  IMAD.X R17, R0, 0x1, R45, P1 ;  /* 0x0000000100117824 */ /* 0x000fc600008e062d */
[----:B------:R0:W2:Y:S04]  /*dce0*/  LDG.E.U8 R237, desc[UR60][R14.64] ;  /* 0x0000003c0eed7981 */ /* 0x0000a8000c1e1100 */
[----:B------:R-:W2:Y:S04]  /*dcf0*/  LDL R45, [R1+0x39c] ;  /* 0x00039c00012d7983 */ /* 0x000ea80000100800 */
[----:B------:R3:W2:Y:S01]  /*dd00*/  LDG.E.U8 R236, desc[UR60][R16.64] ;  /* 0x0000003c10ec7981 */ /* 0x0006a2000c1e1100 */
[----:B0-----:R-:W-:-:S03]  /*dd10*/  IADD3 R14, P1, R4, R42, RZ ;  /* 0x0000002a040e7210 */ /* 0x001fc60007f3e0ff */
[----:B------:R-:W2:Y:S01]  /*dd20*/  LDL R42, [R1+0x390] ;  /* 0x00039000012a7983 */ /* 0x000ea20000100800 */
[----:B------:R-:W-:-:S03]  /*dd30*/  IMAD.X R19, R0, 0x1, R41, P2 ;  /* 0x0000000100137824 */ /* 0x000fc600010e0629 */
[----:B------:R-:W2:Y:S04]  /*dd40*/  LDL R41, [R1+0x3a4] ;  /* 0x0003a40001297983 */ /* 0x000ea80000100800 */
[----:B------:R0:W2:Y:S01]  /*dd50*/  LDG.E.U8 R235, desc[UR60][R18.64] ;  /* 0x0000003c12eb7981 */ /* 0x0000a2000c1e1100 */
[----:B---3--:R-:W-:-:S03]  /*dd60*/  IADD3 R16, P2, R4, R23, RZ ;  /* 0x0000001704107210 */ /* 0x008fc60007f5e0ff */
[----:B------:R-:W3:Y:S01]  /*dd70*/  LDL R23, [R1+0x398] ;  /* 0x0003980001177983 */ /* 0x000ee20000100800 */
[----:B----4-:R-:W-:-:S03]  /*dd80*/  IMAD.X R15, R0, 0x1, R21, P1 ;  /* 0x00000001000f7824 */ /* 0x010fc600008e0615 */
[----:B------:R-:W4:Y:S01]  /*dd90*/  LDL R21, [R1+0x3ac] ;  /* 0x0003ac0001157983 */ /* 0x000f220000100800 */
[----:B0-----:R-:W-:-:S03]  /*dda0*/  IADD3 R18, P1, R4, R20, RZ ;  /* 0x0000001404127210 */ /* 0x001fc60007f3e0ff */
[----:B------:R-:W4:Y:S04]  /*ddb0*/  LDL R20, [R1+0x3a0] ;  /* 0x0003a00001147983 */ /* 0x000f280000100800 */
[----:B------:R0:W4:Y:S01]  /*ddc0*/  LDG.E.U8 R234, desc[UR60][R14.64] ;  /* 0x0000003c0eea7981 */ /* 0x000122000c1e1100 */
[----:B------:R-:W-:-:S03]  /*ddd0*/  IMAD.X R17, R0, 0x1, R48, P2 ;  /* 0x0000000100117824 */ /* 0x000fc600010e0630 */
        /* <DEDUP_REMOVED lines=12> */
[----:B0-----:R-:W-:-:S03]  /*dea0*/  IADD3 R18, P2, R4, R46, RZ ;  /* 0x0000002e04127210 */ /* 0x001fc60007f5e0ff */
[----:B------:R-:W2:Y:S01]  /*deb0*/  LDL R46, [R1+0x3b8] ;  /* 0x0003b800012e7983 */ /* 0x000ea20000100800 */
[----:B------:R-:W-:-:S03]  /*dec0*/  IMAD.X R17, R0, 0x1, R43, P1 ;  /* 0x0000000100117824 */ /* 0x000fc600008e062b */
[----:B------:R-:W2:Y:S04]  /*ded0*/  LDL R43, [R1+0x3cc] ;  /* 0x0003cc00012b7983 */ /* 0x000ea80000100800 */
[----:B------:R0:W2:Y:S01]  /*dee0*/  LDG.E.U8 R230, desc[UR60][R16.64] ;  /* 0x0000003c10e67981 */ /* 0x0000a2000c1e1100 */
[----:B-1----:R-:W-:-:S03]  /*def0*/  IADD3 R14, P1, R4, R45, RZ ;  /* 0x0000002d040e7210 */ /* 0x002fc60007f3e0ff */
[----:B------:R-:W2:Y:S01]  /*df00*/  LDL R45, [R1+0x3c0] ;  /* 0x0003c000012d7983 */ /* 0x000ea20000100800 */
[----:B------:R-:W-:-:S03]  /*df10*/  IMAD.X R19, R0, 0x1, R42, P2 ;  /* 0x0000000100137824 */ /* 0x000fc600010e062a */
[----:B------:R-:W2:Y:S01]  /*df20*/  LDL R42, [R1+0x3d4] ;  /* 0x0003d400012a7983 */ /* 0x000ea20000100800 */
[----:B0-----:R-:W-:-:S03]  /*df30*/  IADD3 R16, P2, R4, R41, RZ ;  /* 0x0000002904107210 */ /* 0x001fc60007f5e0ff */
[----:B------:R-:W2:Y:S04]  /*df40*/  LDL R41, [R1+0x3c8] ;  /* 0x0003c80001297983 */ /* 0x000ea80000100800 */
[----:B------:R4:W2:Y:S01]  /*df50*/  LDG.E.U8 R229, desc[UR60][R18.64] ;  /* 0x0000003c12e57981 */ /* 0x0008a2000c1e1100 */
        /* <DEDUP_REMOVED lines=23> */
[----:B------:R-:W2:Y:S04]  /*e0d0*/  LDL R43, [R1+0x3f0] ;  /* 0x0003f000012b7983 */ /* 0x000ea80000100800 */
[----:B------:R0:W2:Y:S01]  /*e0e0*/  LDG.E.U8 R224, desc[UR60][R16.64] ;  /* 0x0000003c10e07981 */ /* 0x0000a2000c1e1100 */
[----:B------:R-:W-:-:S03]  /*e0f0*/  IMAD.X R19, R0, 0x1, R45, P2 ;  /* 0x0000000100137824 */ /* 0x000fc600010e062d */
        /* <DEDUP_REMOVED lines=86> */
[----:B--2---:R-:W-:Y:S01]  /*e660*/  IMAD.X R19, R0, 0x1, R2, P2 ;  /* 0x0000000100137824 */ /* 0x004fe200010e0602 */
[----:B-1----:R-:W-:Y:S02]  /*e670*/  IADD3 R14, P1, R4, R47, RZ ;  /* 0x0000002f040e7210 */ /* 0x002fe40007f3e0ff */
[----:B------:R-:W2:Y:S04]  /*e680*/  LDL R2, [R1+0x494] ;  /* 0x0004940001027983 */ /* 0x000ea80000100800 */
[----:B------:R-:W2:Y:S04]  /*e690*/  LDL R47, [R1+0x488] ;  /* 0x00048800012f7983 */ /* 0x000ea80000100800 */
[----:B------:R0:W2:Y:S01]  /*e6a0*/  LDG.E.U8 R206, desc[UR60][R16.64] ;  /* 0x0000003c10ce7981 */ /* 0x0000a2000c1e1100 */
[----:B------:R-:W-:-:S03]  /*e6b0*/  IMAD.X R15, R0, 0x1, R43, P1 ;  /* 0x00000001000f7824 */ /* 0x000fc600008e062b */
[----:B------:R-:W2:Y:S04]  /*e6c0*/  LDL R43, [R1+0x49c] ;  /* 0x00049c00012b7983 */ /* 0x000ea80000100800 */
[----:B------:R1:W2:Y:S01]  /*e6d0*/  LDG.E.U8 R205, desc[UR60][R18.64] ;  /* 0x0000003c12cd7981 */ /* 0x0002a2000c1e1100 */
[----:B0-----:R-:W-:-:S03]  /*e6e0*/  IADD3 R16, P2, R4, R46, RZ ;  /* 0x0000002e04107210 */ /* 0x001fc60007f5e0ff */
[----:B------:R-:W2:Y:S04]  /*e6f0*/  LDL R46, [R1+0x490] ;  /* 0x00049000012e7983 */ /* 0x000ea80000100800 */
[----:B------:R0:W2:Y:S01]  /*e700*/  LDG.E.U8 R204, desc[UR60][R14.64] ;  /* 0x0000003c0ecc7981 */ /* 0x0000a2000c1e1100 */
[----:B------:R-:W-:-:S03]  /*e710*/  IMAD.X R17, R0, 0x1, R42, P2 ;  /* 0x0000000100117824 */ /* 0x000fc600010e062a */
[----:B------:R-:W2:Y:S01]  /*e720*/  LDL R42, [R1+0x4a4] ;  /* 0x0004a400012a7983 */ /* 0x000ea20000100800 */
[----:B-1----:R-:W-:-:S03]  /*e730*/  IADD3 R18, P1, R4, R45, RZ ;  /* 0x0000002d04127210 */ /* 0x002fc60007f3e0ff */
[----:B------:R-:W2:Y:S01]  /*e740*/  LDL R45, [R1+0x498] ;  /* 0x00049800012d7983 */ /* 0x000ea20000100800 */
[----:B0-----:R-:W-:-:S03]  /*e750*/  IADD3 R14, P2, R4, R41, RZ ;  /* 0x00000029040e7210 */ /* 0x001fc60007f5e0ff */
[----:B------:R-:W2:Y:S01]  /*e760*/  LDL R41, [R1+0x4ac] ;  /* 0x0004ac0001297983 */ /* 0x000ea20000100800 */
[----:B---3--:R-:W-:-:S03]  /*e770*/  IMAD.X R19, R0, 0x1, R23, P1 ;  /* 0x0000000100137824 */ /* 0x008fc600008e0617 */
[----:B------:R4:W3:Y:S04]  /*e780*/  LDG.E.U8 R203, desc[UR60][R16.64] ;  /* 0x0000003c10cb7981 */ /* 0x0008e8000c1e1100 */
[----:B------:R-:W3:Y:S04]  /*e790*/  LDL R23, [R1+0x4a8] ;  /* 0x0004a80001177983 */ /* 0x000ee80000100800 */
[----:B------:R0:W3:Y:S01]  /*e7a0*/  LDG.E.U8 R202, desc[UR60][R18.64] ;  /* 0x0000003c12ca7981 */ /* 0x0000e2000c1e1100 */
[----:B----4-:R-:W-:Y:S01]  /*e7b0*/  IADD3 R16, P1, R4, R21, RZ ;  /* 0x0000001504107210 */ /* 0x010fe20007f3e0ff */
[----:B------:R-:W-:-:S02]  /*e7c0*/  IMAD.X R15, R0, 0x1, R20, P2 ;  /* 0x00000001000f7824 */ /* 0x000fc400010e0614 */
[----:B------:R-:W4:Y:S04]  /*e7d0*/  LDL R21, [R1+0x4a0] ;  /* 0x0004a00001157983 */ /* 0x000f280000100800 */
[----:B------:R-:W4:Y:S04]  /*e7e0*/  LDL R20, [R1+0x4b4] ;  /* 0x0004b40001147983 */ /* 0x000f280000100800 */
[----:B------:R1:W4:Y:S01]  /*e7f0*/  LDG.E.U8 R201, desc[UR60][R14.64] ;  /* 0x0000003c0ec97981 */ /* 0x000322000c1e1100 */
[----:B------:R-:W-:Y:S01]  /*e800*/  IMAD.X R17, R0, 0x1, R44, P1 ;  /* 0x0000000100117824 */ /* 0x000fe200008e062c */
[----:B0-----:R-:W-:-:S02]  /*e810*/  IADD3 R18, P2, R4, R49, RZ ;  /* 0x0000003104127210 */ /* 0x001fc40007f5e0ff */
[----:B------:R-:W4:Y:S03]  /*e820*/  LDL R44, [R1+0x4bc] ;  /* 0x0004bc00012c7983 */ /* 0x000f260000100800 */
[----:B------:R-:W-:Y:S01]  /*e830*/  IMAD.X R19, R0, 0x1, R48, P2 ;  /* 0x0000000100137824 */ /* 0x000fe200010e0630 */
[----:B------:R2:W4:Y:S04]  /*e840*/  LDG.E.U8 R200, desc[UR60][R16.64] ;  /* 0x0000003c10c87981 */ /* 0x000528000c1e1100 */
[----:B------:R0:W4:Y:S04]  /*e850*/  LDG.E.U8 R199, desc[UR60][R18.64] ;  /* 0x0000003c12c77981 */ /* 0x000128000c1e1100 */
[----:B------:R-:W4:Y:S04]  /*e860*/  LDL R49, [R1+0x4c4] ;  /* 0x0004c40001317983 */ /* 0x000f280000100800 */
[----:B------:R-:W4:Y:S01]  /*e870*/  LDL R48, [R1+0x4c0] ;  /* 0x0004c00001307983 */ /* 0x000f220000100800 */
[----:B-1----:R-:W-:-:S03]  /*e880*/  IADD3 R14, P1, R4, R13, RZ ;  /* 0x0000000d040e7210 */ /* 0x002fc60007f3e0ff */
[----:B------:R-:W4:Y:S01]  /*e890*/  LDL R13, [R1+0x4b0] ;  /* 0x0004b000010d7983 */ /* 0x000f220000100800 */
[----:B--2---:R-:W-:-:S03]  /*e8a0*/  IADD3 R16, P2, R4, R2, RZ ;  /* 0x0000000204107210 */ /* 0x004fc60007f5e0ff */
[----:B------:R-:W2:Y:S01]  /*e8b0*/  LDL R2, [R1+0x4b8] ;  /* 0x0004b80001027983 */ /* 0x000ea20000100800 */
        /* <DEDUP_REMOVED lines=14> */
[----:B------:R-:W2:Y:S01]  /*e9a0*/  LDG.E.U8 R196, desc[UR60][R18.64] ;  /* 0x0000003c12c47981 */ /* 0x000ea2000c1e1100 */
[----:B---3--:R-:W-:-:S03]  /*e9b0*/  IMAD.X R17, R0, 0x1, R23, P1 ;  /* 0x0000000100117824 */ /* 0x008fc600008e0617 */
[----:B------:R-:W3:Y:S04]  /*e9c0*/  LDL R23, [R1+0x4e0] ;  /* 0x0004e00001177983 */ /* 0x000ee80000100800 */
[----:B------:R-:W3:Y:S01]  /*e9d0*/  LDG.E.U8 R194, desc[UR60][R16.64] ;  /* 0x0000003c10c27981 */ /* 0x000ee2000c1e1100 */
[----:B----4-:R-:W-:Y:S01]  /*e9e0*/  IMAD.X R15, R0, 0x1, R21, P2 ;  /* 0x00000001000f7824 */ /* 0x010fe200010e0615 */
[----:B------:R-:W-:-:S04]  /*e9f0*/  IADD3 R20, P2, R4, R20, RZ ;  /* 0x0000001404147210 */ /* 0x000fc80007f5e0ff */
[----:B------:R0:W4:Y:S02]  /*ea00*/  LDG.E.U8 R195, desc[UR60][R14.64] ;  /* 0x0000003c0ec37981 */ /* 0x000124000c1e1100 */
[----:B0-----:R-:W-:Y:S02]  /*ea10*/  IADD3 R14, P1, R4, R44, RZ ;  /* 0x0000002c040e7210 */ /* 0x001fe40007f3e0ff */
[----:B------:R-:W4:Y:S01]  /*ea20*/  LDL R44, [R1+0x4e8] ;  /* 0x0004e800012c7983 */ /* 0x000f220000100800 */
[----:B------:R-:W-:-:S03]  /*ea30*/  IMAD.X R21, R0, 0x1, R13, P2 ;  /* 0x0000000100157824 */ /* 0x000fc600010e060d */
[----:B------:R-:W4:Y:S01]  /*ea40*/  LDL R13, [R1+0x4f4] ;  /* 0x0004f400010d7983 */ /* 0x000f220000100800 */
[----:B--2---:R-:W-:Y:S01]  /*ea50*/  IMAD.X R15, R0, 0x1, R2, P1 ;  /* 0x00000001000f7824 */ /* 0x004fe200008e0602 */
[C---:B------:R-:W-:Y:S02]  /*ea60*/  IADD3 R18, P2, R4.reuse, R49, RZ ;  /* 0x0000003104127210 */ /* 0x040fe40007f5e0ff */
[----:B------:R-:W2:Y:S04]  /*ea70*/  LDL R2, [R1+0x4fc] ;  /* 0x0004fc0001027983 */ /* 0x000ea80000100800 */
[----:B------:R0:W2:Y:S04]  /*ea80*/  LDG.E.U8 R193, desc[UR60][R20.64] ;  /* 0x0000003c14c17981 */ /* 0x0000a8000c1e1100 */
[----:B------:R-:W2:Y:S04]  /*ea90*/  LDL R49, [R1+0x4f0] ;  /* 0x0004f00001317983 */ /* 0x000ea80000100800 */
[----:B------:R1:W2:Y:S01]  /*eaa0*/  LDG.E.U8 R192, desc[UR60][R14.64] ;  /* 0x0000003c0ec07981 */ /* 0x0002a2000c1e1100 */
[----:B0-----:R-:W-:-:S03]  /*eab0*/  IADD3 R20, P1, R4, R43, RZ ;  /* 0x0000002b04147210 */ /* 0x001fc60007f3e0ff */
[----:B------:R-:W2:Y:S01]  /*eac0*/  LDL R43, [R1+0x504] ;  /* 0x00050400012b7983 */ /* 0x000ea20000100800 */
[----:B------:R-:W-:-:S03]  /*ead0*/  IMAD.X R19, R0, 0x1, R48, P2 ;  /* 0x0000000100137824 */ /* 0x000fc600010e0630 */
[----:B------:R-:W2:Y:S01]  /*eae0*/  LDL R48, [R1+0x4f8] ;  /* 0x0004f80001307983 */ /* 0x000ea20000100800 */
[----:B------:R-:W-:-:S03]  /*eaf0*/  IMAD.X R21, R0, 0x1, R47, P1 ;  /* 0x0000000100157824 */ /* 0x000fc600008e062f */
[----:B------:R-:W2:Y:S01]  /*eb00*/  LDL R47, [R1+0x50c] ;  /* 0x00050c00012f7983 */ /* 0x000ea20000100800 */
[----:B------:R-:W-:-:S03]  /*eb10*/  IADD3 R16, P2, R4, R42, RZ ;  /* 0x0000002a04107210 */ /* 0x000fc60007f5e0ff */
[----:B------:R-:W2:Y:S01]  /*eb20*/  LDL R42, [R1+0x500] ;  /* 0x00050000012a7983 */ /* 0x000ea20000100800 */
[----:B-1----:R-:W-:-:S03]  /*eb30*/  IADD3 R14, P1, R4, R46, RZ ;  /* 0x0000002e040e7210 */ /* 0x002fc60007f3e0ff */
[----:B------:R-:W2:Y:S01]  /*eb40*/  LDL R46, [R1+0x508] ;  /* 0x00050800012e7983 */ /* 0x000ea20000100800 */
[----:B------:R-:W-:-:S03]  /*eb50*/  IMAD.X R17, R0, 0x1, R41, P2 ;  /* 0x0000000100117824 */ /* 0x000fc600010e0629 */
[----:B------:R-:W2:Y:S04]  /*eb60*/  LDL R41, [R1+0x514] ;  /* 0x0005140001297983 */ /* 0x000ea80000100800 */
[----:B------:R0:W2:Y:S01]  /*eb70*/  LDG.E.U8 R190, desc[UR60][R20.64] ;  /* 0x0000003c14be7981 */ /* 0x0000a2000c1e1100 */
[----:B------:R-:W-:-:S03]  /*eb80*/  IMAD.X R15, R0, 0x1, R51, P1 ;  /* 0x00000001000f7824 */ /* 0x000fc600008e0633 */
[----:B------:R-:W2:Y:S04]  /*eb90*/  LDG.E.U8 R189, desc[UR60][R16.64] ;  /* 0x0000003c10bd7981 */ /* 0x000ea8000c1e1100 */
[----:B------:R1:W2:Y:S01]  /*eba0*/  LDG.E.U8 R191, desc[UR60][R18.64] ;  /* 0x0000003c12bf7981 */ /* 0x0002a2000c1e1100 */
[----:B0-----:R-:W-:-:S03]  /*ebb0*/  IADD3 R20, P2, R4, R45, RZ ;  /* 0x0000002d04147210 */ /* 0x001fc60007f5e0ff */
[----:B------:R-:W2:Y:S02]  /*ebc0*/  LDL R45, [R1+0x510] ;  /* 0x00051000012d7983 */ /* 0x000ea40000100800 */
[----:B---3--:R-:W-:Y:S02]  /*ebd0*/  IMAD.X R21, R0, 0x1, R23, P2 ;  /* 0x0000000100157824 */ /* 0x008fe400010e0617 */
[----:B------:R2:W3:Y:S04]  /*ebe0*/  LDG.E.U8 R188, desc[UR60][R14.64] ;  /* 0x0000003c0ebc7981 */ /* 0x0004e8000c1e1100 */
[----:B------:R-:W3:Y:S01]  /*ebf0*/  LDL R23, [R1+0x51c] ;  /* 0x00051c0001177983 */ /* 0x000ee20000100800 */
[----:B-1----:R-:W-:-:S03]  /*ec00*/  IADD3 R18, P1, R4, R50, RZ ;  /* 0x0000003204127210 */ /* 0x002fc60007f3e0ff */
[----:B------:R-:W3:Y:S02]  /*ec10*/  LDG.E.U8 R187, desc[UR60][R20.64] ;  /* 0x0000003c14bb7981 */ /* 0x000ee4000c1e1100 */
[----:B----4-:R-:W-:Y:S02]  /*ec20*/  IMAD.X R19, R0, 0x1, R44, P1 ;  /* 0x0000000100137824 */ /* 0x010fe400008e062c */
[----:B------:R-:W4:Y:S04]  /*ec30*/  LDL R51, [R1+0x5fc] ;  /* 0x0005fc0001337983 */ /* 0x000f280000100800 */
[----:B------:R-:W4:Y:S04]  /*ec40*/  LDL R44, [R1+0x524] ;  /* 0x00052400012c7983 */ /* 0x000f280000100800 */
[----:B------:R0:W4:Y:S04]  /*ec50*/  LDG.E.U8 R186, desc[UR60][R18.64] ;  /* 0x0000003c12ba7981 */ /* 0x000128000c1e1100 */
[----:B------:R-:W4:Y:S04]  /*ec60*/  LDL R20, [R1+0x528] ;  /* 0x0005280001147983 */ /* 0x000f280000100800 */
[----:B------:R-:W4:Y:S01]  /*ec70*/  LDL R21, [R1+0x558] ;  /* 0x0005580001157983 */ /* 0x000f220000100800 */
[----:B------:R-:W-:-:S03]  /*ec80*/  R2UR UR55, R159 ;  /* 0x000000009f3772ca */ /* 0x000fc600000e0000 */
[----:B------:R-:W4:Y:S01]  /*ec90*/  LDL R50, [R1+0x5f8] ;  /* 0x0005f80001327983 */ /* 0x000f220000100800 */
[----:B------:R-:W-:-:S03]  /*eca0*/  IADD3 R16, P2, R4, R13, RZ ;  /* 0x0000000d04107210 */ /* 0x000fc60007f5e0ff */
[----:B------:R-:W4:Y:S01]  /*ecb0*/  LDL R13, [R1+0x518] ;  /* 0x00051800010d7983 */ /* 0x000f220000100800 */
[----:B--2---:R-:W-:-:S03]  /*ecc0*/  IADD3 R14, P1, R4, R2, RZ ;  /* 0x00000002040e7210 */ /* 0x004fc60007f3e0ff */
[----:B------:R-:W2:Y:S01]  /*ecd0*/  LDL R2, [R1+0x520] ;  /* 0x0005200001027983 */ /* 0x000ea20000100800 */
[----:B------:R-:W-:-:S03]  /*ece0*/  IMAD.X R17, R0, 0x1, R49, P2 ;  /* 0x0000000100117824 */ /* 0x000fc600010e0631 */
[----:B------:R-:W2:Y:S04]  /*ecf0*/  LDL R49, [R1+0x530] ;  /* 0x0005300001317983 */ /* 0x000ea80000100800 */
[----:B------:R1:W2:Y:S01]  /*ed00*/  LDG.E.U8 R185, desc[UR60][R16.64] ;  /* 0x0000003c10b97981 */ /* 0x0002a2000c1e1100 */
[----:B0-----:R-:W-:-:S03]  /*ed10*/  IADD3 R18, P2, R4, R43, RZ ;  /* 0x0000002b04127210 */ /* 0x001fc60007f5e0ff */
[----:B------:R-:W2:Y:S02]  /*ed20*/  LDL R43, [R1+0x52c] ;  /* 0x00052c00012b7983 */ /* 0x000ea40000100800 */
[C---:B------:R-:W-:Y:S02]  /*ed30*/  IMAD.X R19, R0.reuse, 0x1, R42, P2 ;  /* 0x0000000100137824 */ /* 0x040fe400010e062a */
[----:B------:R-:W2:Y:S01]  /*ed40*/  LDL R42, [R1+0x534] ;  /* 0x00053400012a7983 */ /* 0x000ea20000100800 */
[----:B------:R-:W-:-:S03]  /*ed50*/  IMAD.X R15, R0, 0x1, R48, P1 ;  /* 0x00000001000f7824 */ /* 0x000fc600008e0630 */
[----:B------:R-:W2:Y:S04]  /*ed60*/  LDL R48, [R1+0x53c] ;  /* 0x00053c0001307983 */ /* 0x000ea80000100800 */
[----:B------:R0:W2:Y:S01]  /*ed70*/  LDG.E.U8 R184, desc[UR60][R14.64] ;  /* 0x0000003c0eb87981 */ /* 0x0000a2000c1e1100 */
[----:B-1----:R-:W-:-:S03]  /*ed80*/  IADD3 R16, P1, R4, R47, RZ ;  /* 0x0000002f04107210 */ /* 0x002fc60007f3e0ff */
[----:B------:R-:W2:Y:S04]  /*ed90*/  LDL R47, [R1+0x544] ;  /* 0x00054400012f7983 */ /* 0x000ea80000100800 */
[----:B------:R-:W2:Y:S01]  /*eda0*/  LDG.E.U8 R183, desc[UR60][R18.64] ;  /* 0x0000003c12b77981 */ /* 0x000ea2000c1e1100 */
[----:B0-----:R-:W-:-:S03]  /*edb0*/  IADD3 R14, P2, R4, R41, RZ ;  /* 0x00000029040e7210 */ /* 0x001fc60007f5e0ff */
[----:B------:R-:W2:Y:S01]  /*edc0*/  LDL R41, [R1+0x538] ;  /* 0x0005380001297983 */ /* 0x000ea20000100800 */
[----:B------:R-:W-:-:S03]  /*edd0*/  IMAD.X R17, R0, 0x1, R46, P1 ;  /* 0x0000000100117824 */ /* 0x000fc600008e062e */
[----:B------:R-:W2:Y:S01]  /*ede0*/  LDL R46, [R1+0x540] ;  /* 0x00054000012e7983 */ /* 0x000ea20000100800 */
[----:B------:R-:W-:-:S03]  /*edf0*/  IMAD.X R15, R0, 0x1, R45, P2 ;  /* 0x00000001000f7824 */ /* 0x000fc600010e062d */
[----:B------:R-:W2:Y:S04]  /*ee00*/  LDL R45, [R1+0x54c] ;  /* 0x00054c00012d7983 */ /* 0x000ea80000100800 */
[----:B------:R3:W2:Y:S04]  /*ee10*/  LDG.E.U8 R181, desc[UR60][R14.64] ;  /* 0x0000003c0eb57981 */ /* 0x0006a8000c1e1100 */
[----:B------:R-:W2:Y:S04]  /*ee20*/  LDL R19, [R1+0x568] ;  /* 0x0005680001137983 */ /* 0x000ea80000100800 */
[----:B------:R-:W2:Y:S01]  /*ee30*/  LDL R18, [R1+0x574] ;  /* 0x0005740001127983 */ /* 0x000ea20000100800 */
[----:B---3--:R-:W-:-:S03]  /*ee40*/  IADD3 R14, P1, R4, R23, RZ ;  /* 0x00000017040e7210 */ /* 0x008fc60007f3e0ff */
[----:B------:R-:W3:Y:S04]  /*ee50*/  LDL R23, [R1+0x548] ;  /* 0x0005480001177983 */ /* 0x000ee80000100800 */
[----:B------:R-:W3:Y:S04]  /*ee60*/  LDG.E.U8 R182, desc[UR60][R16.64] ;  /* 0x0000003c10b67981 */ /* 0x000ee8000c1e1100 */
[----:B------:R-:W3:Y:S04]  /*ee70*/  LDL R17, [R1+0x57c] ;  /* 0x00057c0001117983 */ /* 0x000ee80000100800 */
[----:B------:R-:W3:Y:S01]  /*ee80*/  LDL R16, [R1+0x578] ;  /* 0x0005780001107983 */ /* 0x000ee20000100800 */
[----:B----4-:R-:W-:-:S03]  /*ee90*/  IMAD.X R15, R0, 0x1, R13, P1 ;  /* 0x00000001000f7824 */ /* 0x010fc600008e060d */
[----:B------:R-:W4:Y:S04]  /*eea0*/  LDL R13, [R1+0x554] ;  /* 0x00055400010d7983 */ /* 0x000f280000100800 */
[----:B------:R0:W4:Y:S02]  /*eeb0*/  LDG.E.U8 R180, desc[UR60][R14.64] ;  /* 0x0000003c0eb47981 */ /* 0x000124000c1e1100 */
[----:B0-----:R-:W-:Y:S02]  /*eec0*/  IADD3 R14, P1, R4, R44, RZ ;  /* 0x0000002c040e7210 */ /* 0x001fe40007f3e0ff */
[----:B------:R-:W4:Y:S03]  /*eed0*/  LDL R44, [R1+0x550] ;  /* 0x00055000012c7983 */ /* 0x000f260000100800 */
[----:B--2---:R-:W-:-:S02]  /*eee0*/  IMAD.X R15, R0, 0x1, R2, P1 ;  /* 0x00000001000f7824 */ /* 0x004fc400008e0602 */
[----:B------:R-:W2:Y:S04]  /*eef0*/  LDL R2, [R1+0x55c] ;  /* 0x00055c0001027983 */ /* 0x000ea80000100800 */
[----:B------:R0:W2:Y:S02]  /*ef00*/  LDG.E.U8 R179, desc[UR60][R14.64] ;  /* 0x0000003c0eb37981 */ /* 0x0000a4000c1e1100 */
[----:B0-----:R-:W-:Y:S02]  /*ef10*/  IADD3 R14, P1, R4, R43, RZ ;  /* 0x0000002b040e7210 */ /* 0x001fe40007f3e0ff */
[----:B------:R-:W2:Y:S03]  /*ef20*/  LDL R43, [R1+0x564] ;  /* 0x00056400012b7983 */ /* 0x000ea60000100800 */
[----:B------:R-:W-:-:S02]  /*ef30*/  IMAD.X R15, R0, 0x1, R20, P1 ;  /* 0x00000001000f7824 */ /* 0x000fc400008e0614 */
        /* <DEDUP_REMOVED lines=19> */
[----:B---3--:R-:W-:-:S02]  /*f070*/  IMAD.X R15, R0, 0x1, R23, P1 ;  /* 0x00000001000f7824 */ /* 0x008fc400008e0617 */
[----:B------:R-:W3:Y:S04]  /*f080*/  LDL R23, [R1+0x584] ;  /* 0x0005840001177983 */ /* 0x000ee80000100800 */
[----:B------:R4:W3:Y:S02]  /*f090*/  LDG.E.U8 R174, desc[UR60][R14.64] ;  /* 0x0000003c0eae7981 */ /* 0x0008e4000c1e1100 */
[----:B----4-:R-:W-:Y:S02]  /*f0a0*/  IADD3 R14, P1, R4, R13, RZ ;  /* 0x0000000d040e7210 */ /* 0x010fe40007f3e0ff */
[----:B------:R-:W4:Y:S03]  /*f0b0*/  LDL R13, [R1+0x580] ;  /* 0x00058000010d7983 */ /* 0x000f260000100800 */
[----:B------:R-:W-:-:S02]  /*f0c0*/  IMAD.X R15, R0, 0x1, R44, P1 ;  /* 0x00000001000f7824 */ /* 0x000fc400008e062c */
[----:B------:R-:W4:Y:S04]  /*f0d0*/  LDL R44, [R1+0x5b0] ;  /* 0x0005b000012c7983 */ /* 0x000f280000100800 */
[----:B------:R2:W4:Y:S02]  /*f0e0*/  LDG.E.U8 R173, desc[UR60][R14.64] ;  /* 0x0000003c0ead7981 */ /* 0x000524000c1e1100 */
[----:B--2---:R-:W-:Y:S02]  /*f0f0*/  IADD3 R14, P1, R4, R2, RZ ;  /* 0x00000002040e7210 */ /* 0x004fe40007f3e0ff */
        /* <DEDUP_REMOVED lines=24> */
[----:B---3--:R-:W-:Y:S02]  /*f280*/  IADD3 R14, P1, R4, R23, RZ ;  /* 0x00000017040e7210 */ /* 0x008fe40007f3e0ff */
[----:B------:R-:W3:Y:S03]  /*f290*/  LDL R23, [R1+0x5c8] ;  /* 0x0005c80001177983 */ /* 0x000ee60000100800 */
[----:B----4-:R-:W-:-:S02]  /*f2a0*/  IMAD.X R15, R0, 0x1, R13, P1 ;  /* 0x00000001000f7824 */ /* 0x010fc400008e060d */
[----:B------:R-:W4:Y:S04]  /*f2b0*/  LDL R13, [R1+0x5b8] ;  /* 0x0005b800010d7983 */ /* 0x000f280000100800 */
[----:B------:R2:W3:Y:S02]  /*f2c0*/  LDG.E.U8 R167, desc[UR60][R14.64] ;  /* 0x0000003c0ea77981 */ /* 0x0004e4000c1e1100 */
[----:B--2---:R-:W-:Y:S02]  /*f2d0*/  IADD3 R14, P1, R4, R2, RZ ;  /* 0x00000002040e7210 */ /* 0x004fe40007f3e0ff */
[----:B------:R-:W2:Y:S03]  /*f2e0*/  LDL R2, [R1+0x5c0] ;  /* 0x0005c00001027983 */ /* 0x000ea60000100800 */
[----:B------:R-:W-:-:S02]  /*f2f0*/  IMAD.X R15, R0, 0x1, R21, P1 ;  /* 0x00000001000f7824 */ /* 0x000fc400008e0615 */
[----:B------:R-:W3:Y:S04]  /*f300*/  LDL R21, [R1+0x5d4] ;  /* 0x0005d40001157983 */ /* 0x000ee80000100800 */
[----:B------:R0:W3:Y:S02]  /*f310*/  LDG.E.U8 R166, desc[UR60][R14.64] ;  /* 0x0000003c0ea67981 */ /* 0x0000e4000c1e1100 */
[----:B0-----:R-:W-:Y:S02]  /*f320*/  IADD3 R14, P1, R4, R20, RZ ;  /* 0x00000014040e7210 */ /* 0x001fe40007f3e0ff */
[----:B------:R-:W3:Y:S03]  /*f330*/  LDL R20, [R1+0x5d0] ;  /* 0x0005d00001147983 */ /* 0x000ee60000100800 */
        /* <DEDUP_REMOVED lines=9> */
[----:B------:R-:W-:Y:S01]  /*f3d0*/  R2UR UR54, R158 ;  /* 0x000000009e3672ca */ /* 0x000fe200000e0000 */
[----:B------:R-:W3:Y:S02]  /*f3e0*/  LDL R47, [R1+0x614] ;  /* 0x00061400012f7983 */ /* 0x000ee40000100800 */
        /* <DEDUP_REMOVED lines=15> */
[----:B----4-:R-:W-:-:S02]  /*f4e0*/  IMAD.X R15, R0, 0x1, R13, P1 ;  /* 0x00000001000f7824 */ /* 0x010fc400008e060d */
        /* <DEDUP_REMOVED lines=9> */
[----:B---3--:R-:W-:-:S02]  /*f580*/  IMAD.X R15, R0, 0x1, R23, P1 ;  /* 0x00000001000f7824 */ /* 0x008fc400008e0617 */
        /* <DEDUP_REMOVED lines=17> */
[----:B----4-:R-:W-:Y:S02]  /*f6a0*/  IADD3 R14, P1, R4, R13, RZ ;  /* 0x0000000d040e7210 */ /* 0x010fe40007f3e0ff */
[----:B------:R-:W4:Y:S03]  /*f6b0*/  LDL R13, [R1+0x628] ;  /* 0x00062800010d7983 */ /* 0x000f260000100800 */
[----:B--2---:R-:W-:-:S02]  /*f6c0*/  IMAD.X R15, R0, 0x1, R2, P1 ;  /* 0x00000001000f7824 */ /* 0x004fc400008e0602 */
[----:B------:R-:W2:Y:S04]  /*f6d0*/  LDL R2, [R1+0x630] ;  /* 0x0006300001027983 */ /* 0x000ea80000100800 */
[----:B------:R0:W2:Y:S02]  /*f6e0*/  LDG.E.U8 R154, desc[UR60][R14.64] ;  /* 0x0000003c0e9a7981 */ /* 0x0000a4000c1e1100 */
[----:B0-----:R-:W-:-:S05]  /*f6f0*/  IADD3 R14, P1, R4, R53, RZ ;  /* 0x00000035040e7210 */ /* 0x001fca0007f3e0ff */
[----:B------:R-:W-:-:S05]  /*f700*/  IMAD.X R15, R0, 0x1, R52, P1 ;  /* 0x00000001000f7824 */ /* 0x000fca00008e0634 */
[----:B------:R0:W2:Y:S02]  /*f710*/  LDG.E.U8 R153, desc[UR60][R14.64] ;  /* 0x0000003c0e997981 */ /* 0x0000a4000c1e1100 */
[----:B0-----:R-:W-:-:S05]  /*f720*/  IADD3 R14, P1, R4, R51, RZ ;  /* 0x00000033040e7210 */ /* 0x001fca0007f3e0ff */
[----:B------:R-:W-:-:S05]  /*f730*/  IMAD.X R15, R0, 0x1, R50, P1 ;  /* 0x00000001000f7824 */ /* 0x000fca00008e0632 */
[----:B------:R0:W2:Y:S02]  /*f740*/  LDG.E.U8 R152, desc[UR60][R14.64] ;  /* 0x0000003c0e987981 */ /* 0x0000a4000c1e1100 */
[----:B0-----:R-:W-:-:S05]  /*f750*/  IADD3 R14, P1, R4, R49, RZ ;  /* 0x00000031040e7210 */ /* 0x001fca0007f3e0ff */
[----:B---3--:R-:W-:-:S05]  /*f760*/  IMAD.X R15, R0, 0x1, R23, P1 ;  /* 0x00000001000f7824 */ /* 0x008fca00008e0617 */
[----:B------:R0:W3:Y:S02]  /*f770*/  LDG.E.U8 R23, desc[UR60][R14.64] ;  /* 0x0000003c0e177981 */ /* 0x0000e4000c1e1100 */
[----:B0-----:R-:W-:-:S05]  /*f780*/  IADD3 R14, P1, R4, R48, RZ ;  /* 0x00000030040e7210 */ /* 0x001fca0007f3e0ff */
[----:B------:R-:W-:-:S05]  /*f790*/  IMAD.X R15, R0, 0x1, R21, P1 ;  /* 0x00000001000f7824 */ /* 0x000fca00008e0615 */
        /* <DEDUP_REMOVED lines=11> */
[----:B----4-:R-:W-:-:S05]  /*f850*/  IMAD.X R15, R0, 0x1, R13, P1 ;  /* 0x00000001000f7824 */ /* 0x010fca00008e060d */
[----:B------:R0:W4:Y:S02]  /*f860*/  LDG.E.U8 R13, desc[UR60][R14.64] ;  /* 0x0000003c0e0d7981 */ /* 0x000124000c1e1100 */
[----:B0-----:R-:W-:-:S05]  /*f870*/  IADD3 R14, P1, R4, R17, RZ ;  /* 0x00000011040e7210 */ /* 0x001fca0007f3e0ff */
[----:B--2---:R-:W-:Y:S01]  /*f880*/  IMAD.X R15, R0, 0x1, R2, P1 ;  /* 0x00000001000f7824 */ /* 0x004fe200008e0602 */
[----:B------:R-:W-:-:S04]  /*f890*/  IADD3 R16, P1, R4, R16, RZ ;  /* 0x0000001004107210 */ /* 0x000fc80007f3e0ff */
[----:B------:R0:W2:Y:S01]  /*f8a0*/  LDG.E.U8 R2, desc[UR60][R14.64] ;  /* 0x0000003c0e027981 */ /* 0x0000a2000c1e1100 */
[----:B------:R-:W-:-:S05]  /*f8b0*/  IMAD.X R17, R0, 0x1, R42, P1 ;  /* 0x0000000100117824 */ /* 0x000fca00008e062a */
[----:B------:R-:W2:Y:S01]  /*f8c0*/  LDG.E.U8 R16, desc[UR60][R16.64] ;  /* 0x0000003c10107981 */ /* 0x000ea2000c1e1100 */
[----:B0-----:R-:W-:-:S05]  /*f8d0*/  IADD3 R14, P2, R4, R43, RZ ;  /* 0x0000002b040e7210 */ /* 0x001fca0007f5e0ff */
[----:B------:R-:W-:Y:S01]  /*f8e0*/  IMAD.X R15, R0, 0x1, R41, P2 ;  /* 0x00000001000f7824 */ /* 0x000fe200010e0629 */
[----:B------:R-:W2:Y:S04]  /*f8f0*/  LDL R17, [R1+0x64c] ;  /* 0x00064c0001117983 */ /* 0x000ea80000100800 */
[----:B------:R-:W2:Y:S01]  /*f900*/  LDG.E.U8 R14, desc[UR60][R14.64] ;  /* 0x0000003c0e0e7981 */ /* 0x000ea2000c1e1100 */
[----:B------:R-:W-:Y:S06]  /*f910*/  BAR.SYNC.DEFER_BLOCKING 0x0 ;  /* 0x0000000000007b1d */ /* 0x000fec0000010000 */
[----:B------:R-:W2:Y:S04]  /*f920*/  LDL R15, [R1+0xa44] ;  /* 0x000a4400010f7983 */ /* 0x000ea80000100800 */
        /* <DEDUP_REMOVED lines=19> */
[----:B------:R1:W-:Y:S04]  /*fa60*/  STS.U8 [R5+0xb080], R33 ;  /* 0x00b0802105007388 */ /* 0x0003e80000000000 */
        /* <DEDUP_REMOVED lines=30> */
[----:B0-----:R-:W2:Y:S04]  /*fc50*/  LDL R34, [R1+0xa40] ;  /* 0x000a400001227983 */ /* 0x001ea80000100800 */
[----:B-1----:R-:W2:Y:S04]  /*fc60*/  LDL R33, [R1+0x654] ;  /* 0x0006540001217983 */ /* 0x002ea80000100800 */
[----:B---3--:R-:W3:Y:S04]  /*fc70*/  LDL.64 R26, [R1+0x240] ;  /* 0x00024000011a7983 */ /* 0x008ee80000100a00 */
        /* <DEDUP_REMOVED lines=15> */
[----:B------:R-:W2:Y:S04]  /*fd70*/  LDL R30, [R1+0x65c] ;  /* 0x00065c00011e7983 */ /* 0x000ea80000100800 */
[----:B------:R-:W2:Y:S04]  /*fd80*/  LDL R29, [R1+0x650] ;  /* 0x00065000011d7983 */ /* 0x000ea80000100800 */
[----:B0-----:R-:W2:Y:S04]  /*fd90*/  LDL R6, [R1+0x648] ;  /* 0x0006480001067983 */ /* 0x001ea80000100800 */
[----:B------:R-:W2:Y:S04]  /*fda0*/  LDL R25, [R1+0x658] ;  /* 0x0006580001197983 */ /* 0x000ea80000100800 */
[----:B------:R0:W-:Y:S04]  /*fdb0*/  STS.U8 [R10+0x8200], R24 ;  /* 0x008200180a007388 */ /* 0x0001e80000000000 */
[----:B------:R-:W2:Y:S01]  /*fdc0*/  LDL R32, [R1+0x664] ;  /* 0x0006640001207983 */ /* 0x000ea20000100800 */
[----:B------:R-:W-:-:S03]  /*fdd0*/  MOV R0, 0x400 ;  /* 0x0000040000007802 */ /* 0x000fc60000000f00 */
[----:B------:R-:W2:Y:S01]  /*fde0*/  LDL R31, [R1+0x66c] ;  /* 0x00066c00011f7983 */ /* 0x000ea20000100800 */
[----:B0-----:R-:W0:Y:S03]  /*fdf0*/  S2R R24, SR_CgaCtaId ;  /* 0x0000000000187919 */ /* 0x001e260000008800 */
[----:B------:R-:W2:Y:S04]  /*fe00*/  LDL R28, [R1+0x660] ;  /* 0x00066000011c7983 */ /* 0x000ea80000100800 */
[----:B------:R-:W-:Y:S04]  /*fe10*/  STS.U8 [R10+0xa200], R252 ;  /* 0x00a200fc0a007388 */ /* 0x000fe80000000000 */
[----:B------:R-:W-:Y:S04]  /*fe20*/  STS.U8 [R10+0xb200], R251 ;  /* 0x00b200fb0a007388 */ /* 0x000fe80000000000 */
[----:B------:R-:W-:Y:S04]  /*fe30*/  STS.U8 [R10+0x8600], R222 ;  /* 0x008600de0a007388 */ /* 0x000fe80000000000 */
[----:B------:R-:W-:Y:S04]  /*fe40*/  STS.U8 [R10+0x9600], R221 ;  /* 0x009600dd0a007388 */ /* 0x000fe80000000000 */
[----:B------:R-:W-:Y:S04]  /*fe50*/  STS.U8 [R10+0xa600], R220 ;  /* 0x00a600dc0a007388 */ /* 0x000fe80000000000 */
[----:B------:R-:W-:Y:S01]  /*fe60*/  STS.U8 [R10+0xb600], R219 ;  /* 0x00b600db0a007388 */ /* 0x000fe20000000000 */
[----:B0-----:R-:W-:-:S03]  /*fe70*/  LEA R0, R24, R0, 0x18 ;  /* 0x0000000018007211 */ /* 0x001fc600078ec0ff */
[----:B------:R-:W-:Y:S04]  /*fe80*/  STS.U8 [R10+0x8a00], R190 ;  /* 0x008a00be0a007388 */ /* 0x000fe80000000000 */
        /* <DEDUP_REMOVED lines=40> */
[----:B----4-:R4:W-:Y:S04]  /*10110*/  STS.U8 [R7+0x8f80], R13 ;  /* 0x008f800d07007388 */ /* 0x0109e80000000000 */
[----:B0-----:R-:W2:Y:S04]  /*10120*/  LDL R23, [R1+0x670] ;  /* 0x0006700001177983 */ /* 0x001ea80000100800 */
[----:B-1----:R-:W2:Y:S01]  /*10130*/  LDL R21, [R1+0x678] ;  /* 0x0006780001157983 */ /* 0x002ea20000100800 */
[----:B---3--:R-:W-:-:S03]  /*10140*/  R2UR UR58, R26 ;  /* 0x000000001a3a72ca */ /* 0x008fc600000e0000 */
[----:B------:R-:W3:Y:S04]  /*10150*/  LDL R27, [R1+0x674] ;  /* 0x00067400011b7983 */ /* 0x000ee80000100800 */
[----:B------:R-:W3:Y:S04]  /*10160*/  LDL R26, [R1+0x668] ;  /* 0x00066800011a7983 */ /* 0x000ee80000100800 */
[----:B----4-:R-:W4:Y:S04]  /*10170*/  LDL R13, [R1+0x684] ;  /* 0x00068400010d7983 */ /* 0x010f280000100800 */
[----:B--2---:R0:W-:Y:S01]  /*10180*/  STS.U8 [R7+0x9f80], R2 ;  /* 0x009f800207007388 */ /* 0x0041e20000000000 */
[----:B------:R-:W-:-:S03]  /*10190*/  SHF.R.U32.HI R0, RZ, 0x4, R0 ;  /* 0x00000004ff007819 */ /* 0x000fc60000011600 */
[----:B------:R-:W2:Y:S04]  /*101a0*/  LDL R20, [R1+0x690] ;  /* 0x0006900001147983 */ /* 0x000ea80000100800 */
[----:B0-----:R-:W2:Y:S04]  /*101b0*/  LDL R2, [R1+0x68c] ;  /* 0x00068c0001027983 */ /* 0x001ea80000100800 */
        /* <DEDUP_REMOVED lines=14> */
[----:B------:R1:W-:Y:S06]  /*102a0*/  MEMBAR.ALL.CTA ;  /* 0x0000000000007992 */ /* 0x0003ec0000008000 */
[----:B-1----:R-:W1:Y:S01]  /*102b0*/  FENCE.VIEW.ASYNC.S ;  /* 0x00000000000073c6 */ /* 0x002e620000000000 */
[----:B------:R-:W-:-:S04]  /*102c0*/  SGXT.U32 R0, R0, 0xe ;  /* 0x0000000e0000781a */ /* 0x000fc80000000000 */
[----:B------:R-:W-:Y:S02]  /*102d0*/  R2UR UR56, R0 ;  /* 0x00000000003872ca */ /* 0x000fe400000e0000 */
[----:B------:R-:W-:Y:S01]  /*102e0*/  SHF.R.S32.HI R0, RZ, 0x1f, R3 ;  /* 0x0000001fff007819 */ /* 0x000fe20000011403 */
[----:B-1----:R-:W-:Y:S01]  /*102f0*/  BAR.SYNC.DEFER_BLOCKING 0x0 ;  /* 0x0000000000007b1d */ /* 0x002fe20000010000 */
[C---:B0-----:R-:W-:Y:S02]  /*10300*/  IADD3 R14, P2, R3.reuse, R15, RZ ;  /* 0x0000000f030e7210 */ /* 0x041fe40007f5e0ff */
[----:B------:R-:W-:-:S03]  /*10310*/  IADD3 R16, P1, R3, R17, RZ ;  /* 0x0000001103107210 */ /* 0x000fc60007f3e0ff */
[C---:B------:R-:W-:Y:S01]  /*10320*/  IMAD.X R15, R0.reuse, 0x1, R34, P2 ;  /* 0x00000001000f7824 */ /* 0x040fe200010e0622 */
[C---:B------:R-:W-:Y:S01]  /*10330*/  IADD3 R18, P2, R3.reuse, R33, RZ ;  /* 0x0000002103127210 */ /* 0x040fe20007f5e0ff */
[C---:B------:R-:W-:Y:S01]  /*10340*/  IMAD.X R17, R0.reuse, 0x1, R6, P1 ;  /* 0x0000000100117824 */ /* 0x040fe200008e0606 */
[----:B------:R-:W2:Y:S03]  /*10350*/  LDL R33, [R1+0x6a8] ;  /* 0x0006a80001217983 */ /* 0x000ea60000100800 */
[----:B------:R-:W-:Y:S01]  /*10360*/  IMAD.X R19, R0, 0x1, R29, P2 ;  /* 0x0000000100137824 */ /* 0x000fe200010e061d */
[----:B------:R-:W-:Y:S01]  /*10370*/  UIADD3.64 UR52, UR4, 0x2, URZ ;  /* 0x0000000204347897 */ /* 0x000fe2000fffe03f */
[----:B------:R-:W2:Y:S04]  /*10380*/  LDL R29, [R1+0x694] ;  /* 0x00069400011d7983 */ /* 0x000ea80000100800 */
[----:B------:R-:W2:Y:S04]  /*10390*/  LDL R34, [R1+0x72c] ;  /* 0x00072c0001227983 */ /* 0x000ea80000100800 */
[----:B------:R0:W2:Y:S04]  /*103a0*/  LDG.E.U8 R6, desc[UR60][R14.64] ;  /* 0x0000003c0e067981 */ /* 0x0000a8000c1e1100 */
[----:B------:R1:W2:Y:S04]  /*103b0*/  LDG.E.U8 R58, desc[UR60][R16.64] ;  /* 0x0000003c103a7981 */ /* 0x0002a8000c1e1100 */
[----:B------:R1:W2:Y:S01]  /*103c0*/  LDG.E.U8 R51, desc[UR60][R18.64] ;  /* 0x0000003c12337981 */ /* 0x0002a2000c1e1100 */
[----:B0-----:R-:W-:-:S03]  /*103d0*/  IADD3 R14, P1, R3, R30, RZ ;  /* 0x0000001e030e7210 */ /* 0x001fc60007f3e0ff */
[----:B------:R-:W2:Y:S02]  /*103e0*/  LDL R30, [R1+0x680] ;  /* 0x00068000011e7983 */ /* 0x000ea40000100800 */
[C---:B------:R-:W-:Y:S02]  /*103f0*/  IMAD.X R15, R0.reuse, 0x1, R25, P1 ;  /* 0x00000001000f7824 */ /* 0x040fe400008e0619 */
[----:B------:R-:W2:Y:S01]  /*10400*/  LDL R25, [R1+0x688] ;  /* 0x0006880001197983 */ /* 0x000ea20000100800 */
[C---:B-1----:R-:W-:Y:S02]  /*10410*/  IADD3 R16, P2, R3.reuse, R32, RZ ;  /* 0x0000002003107210 */ /* 0x042fe40007f5e0ff */
[----:B------:R-:W-:Y:S01]  /*10420*/  IADD3 R18, P1, R3, R31, RZ ;  /* 0x0000001f03127210 */ /* 0x000fe20007f3e0ff */
[----:B------:R3:W2:Y:S02]  /*10430*/  LDG.E.U8 R57, desc[UR60][R14.64] ;  /* 0x0000003c0e397981 */ /* 0x0006a4000c1e1100 */
[----:B------:R-:W-:-:S02]  /*10440*/  IMAD.X R17, R0, 0x1, R28, P2 ;  /* 0x0000000100117824 */ /* 0x000fc400010e061c */
[----:B------:R-:W2:Y:S04]  /*10450*/  LDL R28, [R1+0x69c] ;  /* 0x00069c00011c7983 */ /* 0x000ea80000100800 */
[----:B------:R0:W2:Y:S04]  /*10460*/  LDG.E.U8 R50, desc[UR60][R16.64] ;  /* 0x0000003c10327981 */ /* 0x0000a8000c1e1100 */
[----:B------:R-:W2:Y:S04]  /*10470*/  LDL R32, [R1+0x6c4] ;  /* 0x0006c40001207983 */ /* 0x000ea80000100800 */
[----:B------:R-:W2:Y:S01]  /*10480*/  LDL R31, [R1+0x6b8] ;  /* 0x0006b800011f7983 */ /* 0x000ea20000100800 */
[----:B---3--:R-:W-:-:S03]  /*10490*/  IADD3 R14, P2, R3, R27, RZ ;  /* 0x0000001b030e7210 */ /* 0x008fc60007f5e0ff */
[----:B------:R-:W3:Y:S01]  /*104a0*/  LDL R27, [R1+0x6a4] ;  /* 0x0006a400011b7983 */ /* 0x000ee20000100800 */
[C---:B------:R-:W-:Y:S01]  /*104b0*/  IMAD.X R19, R0.reuse, 0x1, R26, P1 ;  /* 0x0000000100137824 */ /* 0x040fe200008e061a */
[----:B0-----:R-:W-:Y:S02]  /*104c0*/  IADD3 R16, P1, R3, R24, RZ ;  /* 0x0000001803107210 */ /* 0x001fe40007f3e0ff */
[----:B------:R-:W3:Y:S01]  /*104d0*/  LDL R26, [R1+0x698] ;  /* 0x00069800011a7983 */ /* 0x000ee20000100800 */
[----:B------:R-:W-:-:S03]  /*104e0*/  IMAD.X R15, R0, 0x1, R23, P2 ;  /* 0x00000001000f7824 */ /* 0x000fc600010e0617 */
[----:B------:R-:W3:Y:S04]  /*104f0*/  LDL R24, [R1+0x6ac] ;  /* 0x0006ac0001187983 */ /* 0x000ee80000100800 */
[----:B------:R4:W3:Y:S04]  /*10500*/  LDG.E.U8 R56, desc[UR60][R18.64] ;  /* 0x0000003c12387981 */ /* 0x0008e8000c1e1100 */
[----:B------:R-:W3:Y:S01]  /*10510*/  LDL R23, [R1+0x6a0] ;  /* 0x0006a00001177983 */ /* 0x000ee20000100800 */
[----:B------:R-:W-:-:S03]  /*10520*/  IMAD.X R17, R0, 0x1, R21, P1 ;  /* 0x0000000100117824 */ /* 0x000fc600008e0615 */
[----:B------:R2:W3:Y:S01]  /*10530*/  LDG.E.U8 R49, desc[UR60][R14.64] ;  /* 0x0000003c0e317981 */ /* 0x0004e2000c1e1100 */
[----:B----4-:R-:W-:-:S03]  /*10540*/  IADD3 R18, P2, R3, R13, RZ ;  /* 0x0000000d03127210 */ /* 0x010fc60007f5e0ff */
[----:B------:R-:W4:Y:S04]  /*10550*/  LDL R13, [R1+0x6b4] ;  /* 0x0006b400010d7983 */ /* 0x000f280000100800 */
[----:B------:R-:W4:Y:S01]  /*10560*/  LDL R21, [R1+0x6bc] ;  /* 0x0006bc0001157983 */ /* 0x000f220000100800 */
[----:B--2---:R-:W-:-:S03]  /*10570*/  IADD3 R14, P1, R3, R2, RZ ;  /* 0x00000002030e7210 */ /* 0x004fc60007f3e0ff */
[----:B------:R-:W2:Y:S04]  /*10580*/  LDL R2, [R1+0x6b0] ;  /* 0x0006b00001027983 */ /* 0x000ea80000100800 */
[----:B------:R0:W2:Y:S01]  /*10590*/  LDG.E.U8 R55, desc[UR60][R16.64] ;  /* 0x0000003c10377981 */ /* 0x0000a2000c1e1100 */
[C---:B------:R-:W-:Y:S01]  /*105a0*/  IMAD.X R19, R0.reuse, 0x1, R30, P2 ;  /* 0x0000000100137824 */ /* 0x040fe200010e061e */
[----:B0-----:R-:W-:Y:S02]  /*105b0*/  IADD3 R16, P2, R3, R29, RZ ;  /* 0x0000001d03107210 */ /* 0x001fe40007f5e0ff */
[----:B------:R-:W2:Y:S01]  /*105c0*/  LDL R30, [R1+0x6cc] ;  /* 0x0006cc00011e7983 */ /* 0x000ea20000100800 */
[----:B------:R-:W-:-:S03]  /*105d0*/  IMAD.X R15, R0, 0x1, R25, P1 ;  /* 0x00000001000f7824 */ /* 0x000fc600008e0619 */
[----:B------:R0:W2:Y:S01]  /*105e0*/  LDG.E.U8 R48, desc[UR60][R18.64] ;  /* 0x0000003c12307981 */ /* 0x0000a2000c1e1100 */
[----:B------:R-:W-:-:S03]  /*105f0*/  IMAD.X R17, R0, 0x1, R20, P2 ;  /* 0x0000000100117824 */ /* 0x000fc600010e0614 */
[----:B------:R-:W2:Y:S04]  /*10600*/  LDL R25, [R1+0x6c0] ;  /* 0x0006c00001197983 */ /* 0x000ea80000100800 */
[----:B------:R-:W2:Y:S01]  /*10610*/  LDL R20, [R1+0x6c8] ;  /* 0x0006c80001147983 */ /* 0x000ea20000100800 */
[----:B0-----:R-:W-:-:S03]  /*10620*/  IADD3 R18, P1, R3, R28, RZ ;  /* 0x0000001c03127210 */ /* 0x001fc60007f3e0ff */
[----:B------:R-:W2:Y:S04]  /*10630*/  LDL R29, [R1+0x6d4] ;  /* 0x0006d400011d7983 */ /* 0x000ea80000100800 */
[----:B------:R3:W2:Y:S04]  /*10640*/  LDG.E.U8 R54, desc[UR60][R14.64] ;  /* 0x0000003c0e367981 */ /* 0x0006a8000c1e1100 */
[----:B------:R-:W2:Y:S04]  /*10650*/  LDL R28, [R1+0x6dc] ;  /* 0x0006dc00011c7983 */ /* 0x000ea80000100800 */
[----:B------:R0:W2:Y:S01]  /*10660*/  LDG.E.U8 R47, desc[UR60][R16.64] ;  /* 0x0000003c102f7981 */ /* 0x0000a2000c1e1100 */
[----:B---3--:R-:W-:-:S03]  /*10670*/  IADD3 R14, P2, R3, R27, RZ ;  /* 0x0000001b030e7210 */ /* 0x008fc60007f5e0ff */
[----:B------:R-:W3:Y:S01]  /*10680*/  LDL R27, [R1+0x6d0] ;  /* 0x0006d000011b7983 */ /* 0x000ee20000100800 */
[----:B------:R-:W-:-:S03]  /*10690*/  IMAD.X R19, R0, 0x1, R26, P1 ;  /* 0x0000000100137824 */ /* 0x000fc600008e061a */
[----:B------:R-:W3:Y:S01]  /*106a0*/  LDL R26, [R1+0x6d8] ;  /* 0x0006d800011a7983 */ /* 0x000ee20000100800 */
[----:B0-----:R-:W-:-:S03]  /*106b0*/  IADD3 R16, P1, R3, R24, RZ ;  /* 0x0000001803107210 */ /* 0x001fc60007f3e0ff */
[----:B------:R-:W3:Y:S04]  /*106c0*/  LDL R24, [R1+0x6e4] ;  /* 0x0006e40001187983 */ /* 0x000ee80000100800 */
[----:B------:R4:W3:Y:S01]  /*106d0*/  LDG.E.U8 R53, desc[UR60][R18.64] ;  /* 0x0000003c12357981 */ /* 0x0008e2000c1e1100 */
[----:B------:R-:W-:-:S03]  /*106e0*/  IMAD.X R15, R0, 0x1, R23, P2 ;  /* 0x00000001000f7824 */ /* 0x000fc600010e0617 */
[----:B------:R-:W3:Y:S01]  /*106f0*/  LDL R23, [R1+0x6ec] ;  /* 0x0006ec0001177983 */ /* 0x000ee20000100800 */
[----:B------:R-:W-:-:S03]  /*10700*/  IMAD.X R17, R0, 0x1, R33, P1 ;  /* 0x0000000100117824 */ /* 0x000fc600008e0621 */
[----:B------:R0:W3:Y:S01]  /*10710*/  LDG.E.U8 R46, desc[UR60][R14.64] ;  /* 0x0000003c0e2e7981 */ /* 0x0000e2000c1e1100 */
[----:B----4-:R-:W-:-:S03]  /*10720*/  IADD3 R18, P2, R3, R13, RZ ;  /* 0x0000000d03127210 */ /* 0x010fc60007f5e0ff */
[----:B------:R-:W4:Y:S04]  /*10730*/  LDL R13, [R1+0x6e0] ;  /* 0x0006e000010d7983 */ /* 0x000f280000100800 */
[----:B------:R1:W4:Y:S01]  /*10740*/  LDG.E.U8 R52, desc[UR60][R16.64] ;  /* 0x0000003c10347981 */ /* 0x000322000c1e1100 */
[----:B--2---:R-:W-:-:S03]  /*10750*/  IMAD.X R19, R0, 0x1, R2, P2 ;  /* 0x0000000100137824 */ /* 0x004fc600010e0602 */
[----:B------:R-:W2:Y:S01]  /*10760*/  LDL R2, [R1+0x6e8] ;  /* 0x0006e80001027983 */ /* 0x000ea20000100800 */
[----:B0-----:R-:W-:-:S03]  /*10770*/  IADD3 R14, P1, R3, R21, RZ ;  /* 0x00000015030e7210 */ /* 0x001fc60007f3e0ff */
[----:B------:R0:W2:Y:S01]  /*10780*/  LDG.E.U8 R45, desc[UR60][R18.64] ;  /* 0x0000003c122d7981 */ /* 0x0000a2000c1e1100 */
[----:B-1----:R-:W-:Y:S01]  /*10790*/  IADD3 R16, P2, R3, R32, RZ ;  /* 0x0000002003107210 */ /* 0x002fe20007f5e0ff */
[----:B------:R-:W-:Y:S02]  /*107a0*/  IMAD.X R15, R0, 0x1, R31, P1 ;  /* 0x00000001000f7824 */ /* 0x000fe400008e061f */
[----:B------:R-:W2:Y:S04]  /*107b0*/  LDL R21, [R1+0x6f4] ;  /* 0x0006f40001157983 */ /* 0x000ea80000100800 */
[----:B------:R1:W2:Y:S04]  /*107c0*/  LDG.E.U8 R252, desc[UR60][R14.64] ;  /* 0x0000003c0efc7981 */ /* 0x0002a8000c1e1100 */
[----:B------:R-:W2:Y:S01]  /*107d0*/  LDL.64 R32, [R1+0x250] ;  /* 0x0002500001207983 */ /* 0x000ea20000100a00 */
[----:B------:R-:W-:-:S03]  /*107e0*/  WARPGROUP.ARRIVE ;  /* 0x00000000000079c5 */ /* 0x000fc60000000000 */
[----:B------:R-:W2:Y:S03]  /*107f0*/  LDL R31, [R1+0x730] ;  /* 0x00073000011f7983 */ /* 0x000ea60000100800 */
[----:B------:R-:W-:Y:S01]  /*10800*/  QGMMA.64x32x32.F32.E4M3.E4M3 R152, gdesc[UR56], RZ, !UPT, gsb0 ;  /* 0x00600000389879f3 */ /* 0x000fe2000c0008ff */
[----:B0-----:R-:W-:Y:S02]  /*10810*/  IADD3 R18, P1, R3, R30, RZ ;  /* 0x0000001e03127210 */ /* 0x001fe40007f3e0ff */
[----:B------:R-:W2:Y:S01]  /*10820*/  LDL R30, [R1+0x6fc] ;  /* 0x0006fc00011e7983 */ /* 0x000ea20000100800 */
[----:B------:R-:W-:-:S03]  /*10830*/  IMAD.X R17, R0, 0x1, R25, P2 ;  /* 0x0000000100117824 */ /* 0x000fc600010e0619 */
[----:B------:R-:W2:Y:S01]  /*10840*/  LDL R25, [R1+0x6f0] ;  /* 0x0006f00001197983 */ /* 0x000ea20000100800 */
[----:B------:R-:W-:-:S03]  /*10850*/  IMAD.X R19, R0, 0x1, R20, P1 ;  /* 0x0000000100137824 */ /* 0x000fc600008e0614 */
[----:B------:R-:W2:Y:S01]  /*10860*/  LDL R20, [R1+0x704] ;  /* 0x0007040001147983 */ /* 0x000ea20000100800 */
[----:B-1----:R-:W-:-:S03]  /*10870*/  IADD3 R14, P2, R3, R29, RZ ;  /* 0x0000001d030e7210 */ /* 0x002fc60007f5e0ff */
[----:B------:R0:W2:Y:S04]  /*10880*/  LDG.E.U8 R44, desc[UR60][R16.64] ;  /* 0x0000003c102c7981 */ /* 0x0000a8000c1e1100 */
[----:B------:R-:W2:Y:S04]  /*10890*/  LDL R29, [R1+0x6f8] ;  /* 0x0006f800011d7983 */ /* 0x000ea80000100800 */
[----:B------:R1:W2:Y:S01]  /*108a0*/  LDG.E.U8 R250, desc[UR60][R18.64] ;  /* 0x0000003c12fa7981 */ /* 0x0002a2000c1e1100 */
[----:B0-----:R-:W-:-:S03]  /*108b0*/  IADD3 R16, P1, R3, R28, RZ ;  /* 0x0000001c03107210 */ /* 0x001fc60007f3e0ff */
[----:B------:R-:W2:Y:S01]  /*108c0*/  LDL R28, [R1+0x70c] ;  /* 0x00070c00011c7983 */ /* 0x000ea20000100800 */
[----:B---3--:R-:W-:-:S03]  /*108d0*/  IMAD.X R15, R0, 0x1, R27, P2 ;  /* 0x00000001000f7824 */ /* 0x008fc600010e061b */
[----:B------:R-:W3:Y:S01]  /*108e0*/  LDL R27, [R1+0x71c] ;  /* 0x00071c00011b7983 */ /* 0x000ee20000100800 */
[----:B------:R-:W-:-:S03]  /*108f0*/  IMAD.X R17, R0, 0x1, R26, P1 ;  /* 0x0000000100117824 */ /* 0x000fc600008e061a */
[----:B------:R0:W3:Y:S01]  /*10900*/  LDG.E.U8 R43, desc[UR60][R14.64] ;  /* 0x0000003c0e2b7981 */ /* 0x0000e2000c1e1100 */
[----:B-1----:R-:W-:-:S03]  /*10910*/  IADD3 R18, P2, R3, R24, RZ ;  /* 0x0000001803127210 */ /* 0x002fc60007f5e0ff */
[----:B------:R-:W3:Y:S04]  /*10920*/  LDL R24, [R1+0x700] ;  /* 0x0007000001187983 */ /* 0x000ee80000100800 */
[----:B------:R-:W3:Y:S01]  /*10930*/  LDL R26, [R1+0x710] ;  /* 0x00071000011a7983 */ /* 0x000ee20000100800 */
[----:B0-----:R-:W-:-:S03]  /*10940*/  IADD3 R14, P1, R3, R23, RZ ;  /* 0x00000017030e7210 */ /* 0x001fc60007f3e0ff */
[----:B------:R-:W3:Y:S01]  /*10950*/  LDL R23, [R1+0x714] ;  /* 0x0007140001177983 */ /* 0x000ee20000100800 */
[----:B------:R-:W-:-:S03]  /*10960*/  WARPGROUP.DEPBAR.LE gsb0, 0x0 ;  /* 0x00008000000079c5 */ /* 0x000fc60000010000 */
[----:B------:R0:W3:Y:S01]  /*10970*/  LDG.E.U8 R248, desc[UR60][R16.64] ;  /* 0x0000003c10f87981 */ /* 0x0000e2000c1e1100 */
[----:B----4-:R-:W-:-:S03]  /*10980*/  IMAD.X R19, R0, 0x1, R13, P2 ;  /* 0x0000000100137824 */ /* 0x010fc600010e060d */
[----:B------:R-:W4:Y:S01]  /*10990*/  LDL R13, [R1+0x708] ;  /* 0x00070800010d7983 */ /* 0x000f220000100800 */
[----:B--2---:R-:W-:Y:S01]  /*109a0*/  IMAD.X R15, R0, 0x1, R2, P1 ;  /* 0x00000001000f7824 */ /* 0x004fe200008e0602 */
[----:B------:R-:W-:Y:S02]  /*109b0*/  WARPGROUP.ARRIVE ;  /* 0x00000000000079c5 */ /* 0x000fe40000000000 */
[----:B------:R-:W2:Y:S04]  /*109c0*/  LDL R2, [R1+0x718] ;  /* 0x0007180001027983 */ /* 0x000ea80000100800 */
[----:B------:R1:W2:Y:S01]  /*109d0*/  LDG.E.U8 R246, desc[UR60][R14.64] ;  /* 0x0000003c0ef67981 */ /* 0x0002a2000c1e1100 */
[----:B------:R-:W-:Y:S01]  /*109e0*/  QGMMA.64x32x32.F32.E4M3.E4M3 R152, gdesc[UR4], R152, gsb0 ;  /* 0x00600000049879f3 */ /* 0x000fe20008000898 */
[----:B0-----:R-:W-:-:S02]  /*109f0*/  IADD3 R16, P2, R3, R21, RZ ;  /* 0x0000001503107210 */ /* 0x001fc40007f5e0ff */
[----:B------:R-:W2:Y:S04]  /*10a00*/  LDL R21, [R1+0x724] ;  /* 0x0007240001157983 */ /* 0x000ea80000100800 */
[----:B------:R0:W2:Y:S01]  /*10a10*/  LDG.E.U8 R42, desc[UR60][R18.64] ;  /* 0x0000003c122a7981 */ /* 0x0000a2000c1e1100 */
[----:B------:R-:W-:Y:S02]  /*10a20*/  WARPGROUP.DEPBAR.LE gsb0, 0x0 ;  /* 0x00008000000079c5 */ /* 0x000fe40000010000 */
[----:B------:R-:W-:-:S06]  /*10a30*/  WARPGROUP.ARRIVE ;  /* 0x00000000000079c5 */ /* 0x000fcc0000000000 */
[----:B------:R-:W-:Y:S01]  /*10a40*/  QGMMA.64x32x32.F32.E4M3.E4M3 R152, gdesc[UR52], R152, gsb0 ;  /* 0x00600000349879f3 */ /* 0x000fe20008000898 */
[----:B------:R-:W-:Y:S02]  /*10a50*/  IMAD.X R17, R0, 0x1, R25, P2 ;  /* 0x0000000100117824 */ /* 0x000fe400010e0619 */
[----:B------:R-:W2:Y:S01]  /*10a60*/  LDL R25, [R1+0x720] ;  /* 0x0007200001197983 */ /* 0x000ea20000100800 */
[----:B-1----:R-:W-:-:S03]  /*10a70*/  IADD3 R14, P2, R3, R20, RZ ;  /* 0x00000014030e7210 */ /* 0x002fc60007f5e0ff */
[----:B------:R-:W2:Y:S01]  /*10a80*/  LDL R20, [R1+0x734] ;  /* 0x0007340001147983 */ /* 0x000ea20000100800 */
[----:B------:R-:W-:Y:S02]  /*10a90*/  R2UR UR55, R33 ;  /* 0x00000000213772ca */ /* 0x000fe400000e0000 */
[----:B------:R-:W-:Y:S01]  /*10aa0*/  R2UR UR54, R32 ;  /* 0x00000000203672ca */ /* 0x000fe200000e0000 */
[----:B------:R-:W2:Y:S01]  /*10ab0*/  LDL R33, [R1+0x728] ;  /* 0x0007280001217983 */ /* 0x000ea20000100800 */
[----:B0-----:R-:W-:-:S03]  /*10ac0*/  IADD3 R18, P1, R3, R30, RZ ;  /* 0x0000001e03127210 */ /* 0x001fc60007f3e0ff */
[----:B------:R-:W2:Y:S02]  /*10ad0*/  LDL R32, [R1+0x73c] ;  /* 0x00073c0001207983 */ /* 0x000ea40000100800 */
[----:B------:R-:W-:Y:S02]  /*10ae0*/  IMAD.X R19, R0, 0x1, R29, P1 ;  /* 0x0000000100137824 */ /* 0x000fe400008e061d */
[----:B------:R0:W2:Y:S04]  /*10af0*/  LDG.E.U8 R41, desc[UR60][R16.64] ;  /* 0x0000003c10297981 */ /* 0x0000a8000c1e1100 */
[----:B------:R-:W2:Y:S04]  /*10b00*/  LDL R30, [R1+0x744] ;  /* 0x00074400011e7983 */ /* 0x000ea80000100800 */
[----:B------:R-:W2:Y:S01]  /*10b10*/  LDL R29, [R1+0x738] ;  /* 0x00073800011d7983 */ /* 0x000ea20000100800 */
[----:B0-----:R-:W-:-:S03]  /*10b20*/  IADD3 R16, P1, R3, R28, RZ ;  /* 0x0000001c03107210 */ /* 0x001fc60007f3e0ff */
[----:B------:R-:W2:Y:S04]  /*10b30*/  LDL R28, [R1+0x74c] ;  /* 0x00074c00011c7983 */ /* 0x000ea80000100800 */
[----:B------:R0:W2:Y:S01]  /*10b40*/  LDG.E.U8 R245, desc[UR60][R18.64] ;  /* 0x0000003c12f57981 */ /* 0x0000a2000c1e1100 */
[----:B---3--:R-:W-:-:S03]  /*10b50*/  IMAD.X R15, R0, 0x1, R24, P2 ;  /* 0x00000001000f7824 */ /* 0x008fc600010e0618 */
[----:B------:R-:W3:Y:S04]  /*10b60*/  LDL R24, [R1+0x740] ;  /* 0x0007400001187983 */ /* 0x000ee80000100800 */
[----:B------:R1:W3:Y:S01]  /*10b70*/  LDG.E.U8 R40, desc[UR60][R14.64] ;  /* 0x0000003c0e287981 */ /* 0x0002e2000c1e1100 */
[----:B0-----:R-:W-:-:S03]  /*10b80*/  IADD3 R18, P2, R3, R23, RZ ;  /* 0x0000001703127210 */ /* 0x001fc60007f5e0ff */
[----:B------:R-:W3:Y:S01]  /*10b90*/  LDL R23, [R1+0x754] ;  /* 0x0007540001177983 */ /* 0x000ee20000100800 */
[----:B----4-:R-:W-:-:S03]  /*10ba0*/  IMAD.X R17, R0, 0x1, R13, P1 ;  /* 0x0000000100117824 */ /* 0x010fc600008e060d */
[----:B------:R-:W4:Y:S01]  /*10bb0*/  LDL R13, [R1+0x748] ;  /* 0x00074800010d7983 */ /* 0x000f220000100800 */
[C---:B-1----:R-:W-:Y:S01]  /*10bc0*/  IADD3 R14, P1, R3.reuse, R27, RZ ;  /* 0x0000001b030e7210 */ /* 0x042fe20007f3e0ff */
[C---:B------:R-:W-:Y:S02]  /*10bd0*/  IMAD.X R19, R0.reuse, 0x1, R26, P2 ;  /* 0x0000000100137824 */ /* 0x040fe400010e061a */
[----:B------:R-:W4:Y:S02]  /*10be0*/  LDL R26, [R1+0x750] ;  /* 0x00075000011a7983 */ /* 0x000f240000100800 */
[----:B--2---:R-:W-:Y:S02]  /*10bf0*/  IMAD.X R15, R0, 0x1, R2, P1 ;  /* 0x00000001000f7824 */ /* 0x004fe400008e0602 */
[----:B------:R-:W2:Y:S04]  /*10c00*/  LDL R2, [R1+0x764] ;  /* 0x0007640001027983 */ /* 0x000ea80000100800 */
[----:B------:R0:W2:Y:S04]  /*10c10*/  LDG.E.U8 R243, desc[UR60][R16.64] ;  /* 0x0000003c10f37981 */ /* 0x0000a8000c1e1100 */
[----:B------:R-:W2:Y:S04]  /*10c20*/  LDL R27, [R1+0x75c] ;  /* 0x00075c00011b7983 */ /* 0x000ea80000100800 */
[----:B------:R-:W2:Y:S01]  /*10c30*/  LDG.E.U8 R242, desc[UR60][R14.64] ;  /* 0x0000003c0ef27981 */ /* 0x000ea2000c1e1100 */
[----:B0-----:R-:W-:-:S03]  /*10c40*/  IADD3 R16, P2, R3, R21, RZ ;  /* 0x0000001503107210 */ /* 0x001fc60007f5e0ff */
[----:B------:R-:W2:Y:S04]  /*10c50*/  LDL R21, [R1+0x758] ;  /* 0x0007580001157983 */ /* 0x000ea80000100800 */
[----:B------:R0:W2:Y:S02]  /*10c60*/  LDG.E.U8 R39, desc[UR60][R18.64] ;  /* 0x0000003c12277981 */ /* 0x0000a4000c1e1100 */
[C---:B0-----:R-:W-:Y:S01]  /*10c70*/  IADD3 R18, P1, R3.reuse, R34, RZ ;  /* 0x0000002203127210 */ /* 0x041fe20007f3e0ff */
[----:B------:R-:W-:Y:S02]  /*10c80*/  IMAD.X R17, R0, 0x1, R25, P2 ;  /* 0x0000000100117824 */ /* 0x000fe400010e0619 */
[----:B------:R-:W2:Y:S01]  /*10c90*/  LDL R25, [R1+0x76c] ;  /* 0x00076c0001197983 */ /* 0x000ea20000100800 */
[----:B------:R-:W-:-:S03]  /*10ca0*/  IADD3 R14, P2, R3, R20, RZ ;  /* 0x00000014030e7210 */ /* 0x000fc60007f5e0ff */
[----:B------:R-:W2:Y:S01]  /*10cb0*/  LDL R20, [R1+0x760] ;  /* 0x0007600001147983 */ /* 0x000ea20000100800 */
[----:B------:R-:W-:-:S03]  /*10cc0*/  IMAD.X R19, R0, 0x1, R33, P1 ;  /* 0x0000000100137824 */ /* 0x000fc600008e0621 */
[----:B------:R0:W2:Y:S01]  /*10cd0*/  LDG.E.U8 R38, desc[UR60][R16.64] ;  /* 0x0000003c10267981 */ /* 0x0000a2000c1e1100 */
[----:B------:R-:W-:-:S03]  /*10ce0*/  IMAD.X R15, R0, 0x1, R31, P2 ;  /* 0x00000001000f7824 */ /* 0x000fc600010e061f */
[----:B------:R1:W2:Y:S04]  /*10cf0*/  LDG.E.U8 R240, desc[UR60][R18.64] ;  /* 0x0000003c12f07981 */ /* 0x0002a8000c1e1100 */
[----:B------:R1:W2:Y:S01]  /*10d00*/  LDG.E.U8 R37, desc[UR60][R14.64] ;  /* 0x0000003c0e257981 */ /* 0x0002a2000c1e1100 */
[----:B0-----:R-:W-:-:S03]  /*10d10*/  IADD3 R16, P1, R3, R32, RZ ;  /* 0x0000002003107210 */ /* 0x001fc60007f3e0ff */
[----:B------:R-:W2:Y:S01]  /*10d20*/  LDL R31, [R1+0x794] ;  /* 0x00079400011f7983 */ /* 0x000ea20000100800 */
[C---:B-1----:R-:W-:Y:S01]  /*10d30*/  IADD3 R18, P2, R3.reuse, R30, RZ ;  /* 0x0000001e03127210 */ /* 0x042fe20007f5e0ff */
[----:B------:R-:W-:Y:S02]  /*10d40*/  IMAD.X R17, R0, 0x1, R29, P1 ;  /* 0x0000000100117824 */ /* 0x000fe400008e061d */
[----:B------:R-:W2:Y:S01]  /*10d50*/  LDL R30, [R1+0x770] ;  /* 0x00077000011e7983 */ /* 0x000ea20000100800 */
[----:B------:R-:W-:-:S03]  /*10d60*/  IADD3 R14, P1, R3, R28, RZ ;  /* 0x0000001c030e7210 */ /* 0x000fc60007f3e0ff */
[----:B------:R0:W2:Y:S04]  /*10d70*/  LDG.E.U8 R238, desc[UR60][R16.64] ;  /* 0x0000003c10ee7981 */ /* 0x0000a8000c1e1100 */
[----:B------:R-:W2:Y:S04]  /*10d80*/  LDL R29, [R1+0x78c] ;  /* 0x00078c00011d7983 */ /* 0x000ea80000100800 */
[----:B------:R-:W2:Y:S01]  /*10d90*/  LDL R28, [R1+0x79c] ;  /* 0x00079c00011c7983 */ /* 0x000ea20000100800 */
[----:B---3--:R-:W-:-:S03]  /*10da0*/  IMAD.X R19, R0, 0x1, R24, P2 ;  /* 0x0000000100137824 */ /* 0x008fc600010e0618 */
[----:B------:R-:W3:Y:S04]  /*10db0*/  LDL R24, [R1+0x774] ;  /* 0x0007740001187983 */ /* 0x000ee80000100800 */
[----:B------:R-:W3:Y:S01]  /*10dc0*/  LDG.E.U8 R36, desc[UR60][R18.64] ;  /* 0x0000003c12247981 */ /* 0x000ee2000c1e1100 */
[----:B0-----:R-:W-:-:S03]  /*10dd0*/  IADD3 R16, P2, R3, R23, RZ ;  /* 0x0000001703107210 */ /* 0x001fc60007f5e0ff */
[----:B------:R-:W3:Y:S01]  /*10de0*/  LDL R23, [R1+0x768] ;  /* 0x0007680001177983 */ /* 0x000ee20000100800 */
[----:B----4-:R-:W-:-:S03]  /*10df0*/  IMAD.X R15, R0, 0x1, R13, P1 ;  /* 0x00000001000f7824 */ /* 0x010fc600008e060d */
[----:B------:R-:W4:Y:S01]  /*10e00*/  LDL R13, [R1+0x77c] ;  /* 0x00077c00010d7983 */ /* 0x000f220000100800 */
[----:B------:R-:W-:-:S03]  /*10e10*/  IMAD.X R17, R0, 0x1, R26, P2 ;  /* 0x0000000100117824 */ /* 0x000fc600010e061a */
[----:B------:R2:W4:Y:S04]  /*10e20*/  LDG.E.U8 R237, desc[UR60][R14.64] ;  /* 0x0000003c0eed7981 */ /* 0x000528000c1e1100 */
[----:B------:R-:W4:Y:S04]  /*10e30*/  LDL R26, [R1+0x784] ;  /* 0x00078400011a7983 */ /* 0x000f280000100800 */
[----:B------:R0:W4:Y:S01]  /*10e40*/  LDG.E.U8 R35, desc[UR60][R16.64] ;  /* 0x0000003c10237981 */ /* 0x000122000c1e1100 */
[----:B--2---:R-:W-:-:S03]  /*10e50*/  IADD3 R14, P2, R3, R2, RZ ;  /* 0x00000002030e7210 */ /* 0x004fc60007f5e0ff */
[----:B------:R-:W2:Y:S01]  /*10e60*/  LDL R2, [R1+0x778] ;  /* 0x0007780001027983 */ /* 0x000ea20000100800 */
[----:B------:R-:W-:-:S03]  /*10e70*/  IADD3 R18, P1, R3, R27, RZ ;  /* 0x0000001b03127210 */ /* 0x000fc60007f3e0ff */
[----:B------:R-:W2:Y:S02]  /*10e80*/  LDL R27, [R1+0x7a4] ;  /* 0x0007a400011b7983 */ /* 0x000ea40000100800 */
[C---:B------:R-:W-:Y:S02]  /*10e90*/  IMAD.X R19, R0.reuse, 0x1, R21, P1 ;  /* 0x0000000100137824 */ /* 0x040fe400008e0615 */
[----:B------:R-:W2:Y:S04]  /*10ea0*/  LDL R21, [R1+0x780] ;  /* 0x0007800001157983 */ /* 0x000ea80000100800 */
[----:B------:R3:W2:Y:S01]  /*10eb0*/  LDG.E.U8 R236, desc[UR60][R18.64] ;  /* 0x0000003c12ec7981 */ /* 0x0006a2000c1e1100 */
[----:B------:R-:W-:-:S03]  /*10ec0*/  IMAD.X R15, R0, 0x1, R20, P2 ;  /* 0x00000001000f7824 */ /* 0x000fc600010e0614 */
[----:B------:R-:W2:Y:S01]  /*10ed0*/  LDL R20, [R1+0x788] ;  /* 0x0007880001147983 */ /* 0x000ea20000100800 */
[----:B0-----:R-:W-:-:S03]  /*10ee0*/  IADD3 R16, P1, R3, R25, RZ ;  /* 0x0000001903107210 */ /* 0x001fc60007f3e0ff */
[----:B------:R-:W2:Y:S04]  /*10ef0*/  LDL R25, [R1+0x790] ;  /* 0x0007900001197983 */ /* 0x000ea80000100800 */
[----:B------:R4:W2:Y:S01]  /*10f00*/  LDG.E.U8 R34, desc[UR60][R14.64] ;  /* 0x0000003c0e227981 */ /* 0x0008a2000c1e1100 */
[----:B---3--:R-:W-:-:S03]  /*10f10*/  IADD3 R18, P2, R3, R24, RZ ;  /* 0x0000001803127210 */ /* 0x008fc60007f5e0ff */
[----:B------:R-:W3:Y:S01]  /*10f20*/  LDL R24, [R1+0x798] ;  /* 0x0007980001187983 */ /* 0x000ee20000100800 */
[----:B------:R-:W-:-:S03]  /*10f30*/  IMAD.X R17, R0, 0x1, R23, P1 ;  /* 0x0000000100117824 */ /* 0x000fc600008e0617 */
[----:B------:R-:W3:Y:S01]  /*10f40*/  LDL R23, [R1+0x7ac] ;  /* 0x0007ac0001177983 */ /* 0x000ee20000100800 */
[----:B------:R-:W-:-:S03]  /*10f50*/  IMAD.X R19, R0, 0x1, R30, P2 ;  /* 0x0000000100137824 */ /* 0x000fc600010e061e */
[----:B------:R-:W3:Y:S01]  /*10f60*/  LDL R30, [R1+0x7a8] ;  /* 0x0007a800011e7983 */ /* 0x000ee20000100800 */
[----:B----4-:R-:W-:-:S03]  /*10f70*/  IADD3 R14, P1, R3, R13, RZ ;  /* 0x0000000d030e7210 */ /* 0x010fc60007f3e0ff */
[----:B------:R-:W4:Y:S04]  /*10f80*/  LDL R13, [R1+0x7a0] ;  /* 0x0007a000010d7983 */ /* 0x000f280000100800 */
[----:B------:R0:W4:Y:S04]  /*10f90*/  LDG.E.U8 R234, desc[UR60][R16.64] ;  /* 0x0000003c10ea7981 */ /* 0x000128000c1e1100 */
[----:B------:R1:W4:Y:S01]  /*10fa0*/  LDG.E.U8 R33, desc[UR60][R18.64] ;  /* 0x0000003c12217981 */ /* 0x000322000c1e1100 */
[----:B--2---:R-:W-:-:S03]  /*10fb0*/  IMAD.X R15, R0, 0x1, R2, P1 ;  /* 0x00000001000f7824 */ /* 0x004fc600008e0602 */
[----:B------:R-:W2:Y:S01]  /*10fc0*/  LDL R2, [R1+0x7bc] ;  /* 0x0007bc0001027983 */ /* 0x000ea20000100800 */
[C---:B0-----:R-:W-:Y:S02]  /*10fd0*/  IADD3 R16, P2, R3.reuse, R26, RZ ;  /* 0x0000001a03107210 */ /* 0x041fe40007f5e0ff */
[C---:B-1----:R-:W-:Y:S01]  /*10fe0*/  IADD3 R18, P1, R3.reuse, R29, RZ ;  /* 0x0000001d03127210 */ /* 0x042fe20007f3e0ff */
[----:B------:R-:W2:Y:S02]  /*10ff0*/  LDL R26, [R1+0x7b0] ;  /* 0x0007b000011a7983 */ /* 0x000ea40000100800 */
[C---:B------:R-:W-:Y:S02]  /*11000*/  IMAD.X R17, R0.reuse, 0x1, R21, P2 ;  /* 0x0000000100117824 */ /* 0x040fe400010e0615 */
[----:B------:R-:W2:Y:S04]  /*11010*/  LDL R29, [R1+0x7c4] ;  /* 0x0007c400011d7983 */ /* 0x000ea80000100800 */
[----:B------:R-:W2:Y:S04]  /*11020*/  LDL R21, [R1+0x7b8] ;  /* 0x0007b80001157983 */ /* 0x000ea80000100800 */
[----:B------:R0:W2:Y:S04]  /*11030*/  LDG.E.U8 R233, desc[UR60][R14.64] ;  /* 0x0000003c0ee97981 */ /* 0x0000a8000c1e1100 */
[----:B------:R1:W2:Y:S01]  /*11040*/  LDG.E.U8 R32, desc[UR60][R16.64] ;  /* 0x0000003c10207981 */ /* 0x0002a2000c1e1100 */
[----:B0-----:R-:W-:Y:S01]  /*11050*/  IADD3 R14, P2, R3, R31, RZ ;  /* 0x0000001f030e7210 */ /* 0x001fe20007f5e0ff */
[----:B------:R-:W-:-:S02]  /*11060*/  IMAD.X R19, R0, 0x1, R20, P1 ;  /* 0x0000000100137824 */ /* 0x000fc400008e0614 */
[----:B------:R-:W2:Y:S02]  /*11070*/  LDL R20, [R1+0x7c0] ;  /* 0x0007c00001147983 */ /* 0x000ea40000100800 */
[----:B------:R-:W-:Y:S02]  /*11080*/  IMAD.X R15, R0, 0x1, R25, P2 ;  /* 0x00000001000f7824 */ /* 0x000fe400010e0619 */
[----:B------:R-:W2:Y:S01]  /*11090*/  LDL R25, [R1+0x7c8] ;  /* 0x0007c80001197983 */ /* 0x000ea20000100800 */
[----:B-1----:R-:W-:-:S03]  /*110a0*/  IADD3 R16, P1, R3, R28, RZ ;  /* 0x0000001c03107210 */ /* 0x002fc60007f3e0ff */
[----:B------:R-:W2:Y:S04]  /*110b0*/  LDL R28, [R1+0x7d4] ;  /* 0x0007d400011c7983 */ /* 0x000ea80000100800 */
[----:B------:R0:W2:Y:S04]  /*110c0*/  LDG.E.U8 R231, desc[UR60][R18.64] ;  /* 0x0000003c12e77981 */ /* 0x0000a8000c1e1100 */
[----:B------:R1:W2:Y:S01]  /*110d0*/  LDG.E.U8 R31, desc[UR60][R14.64] ;  /* 0x0000003c0e1f7981 */ /* 0x0002a2000c1e1100 */
[----:B0-----:R-:W-:-:S03]  /*110e0*/  IADD3 R18, P2, R3, R27, RZ ;  /* 0x0000001b03127210 */ /* 0x001fc60007f5e0ff */
[----:B------:R-:W2:Y:S01]  /*110f0*/  LDL R27, [R1+0x7dc] ;  /* 0x0007dc00011b7983 */ /* 0x000ea20000100800 */
[----:B---3--:R-:W-:-:S03]  /*11100*/  IMAD.X R17, R0, 0x1, R24, P1 ;  /* 0x0000000100117824 */ /* 0x008fc600008e0618 */
[----:B------:R-:W3:Y:S04]  /*11110*/  LDL R24, [R1+0x7d0] ;  /* 0x0007d00001187983 */ /* 0x000ee80000100800 */
[----:B------:R0:W3:Y:S01]  /*11120*/  LDG.E.U8 R229, desc[UR60][R16.64] ;  /* 0x0000003c10e57981 */ /* 0x0000e2000c1e1100 */
[----:B-1----:R-:W-:-:S03]  /*11130*/  IADD3 R14, P1, R3, R23, RZ ;  /* 0x00000017030e7210 */ /* 0x002fc60007f3e0ff */
[----:B------:R-:W3:Y:S01]  /*11140*/  LDL R23, [R1+0x7e4] ;  /* 0x0007e40001177983 */ /* 0x000ee20000100800 */
[----:B----4-:R-:W-:-:S03]  /*11150*/  IMAD.X R19, R0, 0x1, R13, P2 ;  /* 0x0000000100137824 */ /* 0x010fc600010e060d */
[----:B------:R-:W4:Y:S01]  /*11160*/  LDL R13, [R1+0x7d8] ;  /* 0x0007d800010d7983 */ /* 0x000f220000100800 */
[----:B------:R-:W-:-:S03]  /*11170*/  IMAD.X R15, R0, 0x1, R30, P1 ;  /* 0x00000001000f7824 */ /* 0x000fc600008e061e */
[----:B------:R2:W4:Y:S01]  /*11180*/  LDG.E.U8 R30, desc[UR60][R18.64] ;  /* 0x0000003c121e7981 */ /* 0x000522000c1e1100 */
[----:B0-----:R-:W-:-:S03]  /*11190*/  IADD3 R16, P2, R3, R60, RZ ;  /* 0x0000003c03107210 */ /* 0x001fc60007f5e0ff */
[----:B------:R0:W4:Y:S04]  /*111a0*/  LDG.E.U8 R227, desc[UR60][R14.64] ;  /* 0x0000003c0ee37981 */ /* 0x000128000c1e1100 */
[----:B------:R-:W4:Y:S01]  /*111b0*/  LDL R60, [R1+0x80c] ;  /* 0x00080c00013c7983 */ /* 0x000f220000100800 */
[----:B--2---:R-:W-:-:S03]  /*111c0*/  IADD3 R18, P1, R3, R2, RZ ;  /* 0x0000000203127210 */ /* 0x004fc60007f3e0ff */
[----:B------:R-:W2:Y:S01]  /*111d0*/  LDL R2, [R1+0x7ec] ;  /* 0x0007ec0001027983 */ /* 0x000ea20000100800 */
[----:B------:R-:W-:-:S03]  /*111e0*/  IMAD.X R17, R0, 0x1, R26, P2 ;  /* 0x0000000100117824 */ /* 0x000fc600010e061a */
[----:B------:R-:W2:Y:S01]  /*111f0*/  LDL R26, [R1+0x7f4] ;  /* 0x0007f400011a7983 */ /* 0x000ea20000100800 */
[----:B0-----:R-:W-:-:S03]  /*11200*/  IADD3 R14, P2, R3, R29, RZ ;  /* 0x0000001d030e7210 */ /* 0x001fc60007f5e0ff */
[----:B------:R0:W2:Y:S01]  /*11210*/  LDG.E.U8 R29, desc[UR60][R16.64] ;  /* 0x0000003c101d7981 */ /* 0x0000a2000c1e1100 */
[----:B------:R-:W-:-:S03]  /*11220*/  IMAD.X R19, R0, 0x1, R21, P1 ;  /* 0x0000000100137824 */ /* 0x000fc600008e0615 */
        /* <DEDUP_REMOVED lines=8> */
[----:B-1----:R-:W-:-:S03]  /*112b0*/  IADD3 R18, P2, R3, R28, RZ ;  /* 0x0000001c03127210 */ /* 0x002fc60007f5e0ff */
[----:B------:R0:W2:Y:S04]  /*112c0*/  LDG.E.U8 R28, desc[UR60][R14.64] ;  /* 0x0000003c0e1c7981 */ /* 0x0000a8000c1e1100 */
[----:B------:R1:W2:Y:S01]  /*112d0*/  LDG.E.U8 R223, desc[UR60][R16.64] ;  /* 0x0000003c10df7981 */ /* 0x0002a2000c1e1100 */
[C---:B0-----:R-:W-:Y:S01]  /*112e0*/  IADD3 R14, P1, R3.reuse, R27, RZ ;  /* 0x0000001b030e7210 */ /* 0x041fe20007f3e0ff */
[----:B---3--:R-:W-:Y:S02]  /*112f0*/  IMAD.X R19, R0, 0x1, R24, P2 ;  /* 0x0000000100137824 */ /* 0x008fe400010e0618 */
[----:B------:R-:W3:Y:S04]  /*11300*/  LDL R24, [R1+0x814] ;  /* 0x0008140001187983 */ /* 0x000ee80000100800 */
[----:B------:R2:W3:Y:S01]  /*11310*/  LDG.E.U8 R27, desc[UR60][R18.64] ;  /* 0x0000003c121b7981 */ /* 0x0004e2000c1e1100 */
[----:B-1----:R-:W-:-:S03]  /*11320*/  IADD3 R16, P2, R3, R23, RZ ;  /* 0x0000001703107210 */ /* 0x002fc60007f5e0ff */
[----:B------:R-:W3:Y:S01]  /*11330*/  LDL R23, [R1+0x81c] ;  /* 0x00081c0001177983 */ /* 0x000ee20000100800 */
[----:B----4-:R-:W-:-:S03]  /*11340*/  IMAD.X R15, R0, 0x1, R13, P1 ;  /* 0x00000001000f7824 */ /* 0x010fc600008e060d */
[----:B------:R-:W4:Y:S01]  /*11350*/  LDL R13, [R1+0x808] ;  /* 0x00080800010d7983 */ /* 0x000f220000100800 */
[----:B------:R-:W-:-:S03]  /*11360*/  IMAD.X R17, R0, 0x1, R62, P2 ;  /* 0x0000000100117824 */ /* 0x000fc600010e063e */
[----:B------:R-:W4:Y:S04]  /*11370*/  LDL R62, [R1+0x818] ;  /* 0x00081800013e7983 */ /* 0x000f280000100800 */
[----:B------:R0:W4:Y:S01]  /*11380*/  LDG.E.U8 R221, desc[UR60][R14.64] ;  /* 0x0000003c0edd7981 */ /* 0x000122000c1e1100 */
[----:B--2---:R-:W-:-:S03]  /*11390*/  IADD3 R18, P1, R3, R2, RZ ;  /* 0x0000000203127210 */ /* 0x004fc60007f3e0ff */
[----:B------:R-:W2:Y:S01]  /*113a0*/  LDL R2, [R1+0x810] ;  /* 0x0008100001027983 */ /* 0x000ea20000100800 */
[----:B0-----:R-:W-:-:S03]  /*113b0*/  IADD3 R14, P2, R3, R26, RZ ;  /* 0x0000001a030e7210 */ /* 0x001fc60007f5e0ff */
[----:B------:R0:W2:Y:S01]  /*113c0*/  LDG.E.U8 R26, desc[UR60][R16.64] ;  /* 0x0000003c101a7981 */ /* 0x0000a2000c1e1100 */
[----:B------:R-:W-:-:S03]  /*113d0*/  IMAD.X R19, R0, 0x1, R21, P1 ;  /* 0x0000000100137824 */ /* 0x000fc600008e0615 */
[----:B------:R-:W2:Y:S01]  /*113e0*/  LDL R21, [R1+0x820] ;  /* 0x0008200001157983 */ /* 0x000ea20000100800 */
[----:B0-----:R-:W-:-:S03]  /*113f0*/  IADD3 R16, P1, R3, R63, RZ ;  /* 0x0000003f03107210 */ /* 0x001fc60007f3e0ff */
[----:B------:R0:W2:Y:S04]  /*11400*/  LDG.E.U8 R219, desc[UR60][R18.64] ;  /* 0x0000003c12db7981 */ /* 0x0000a8000c1e1100 */
[----:B------:R-:W2:Y:S01]  /*11410*/  LDL R63, [R1+0x83c] ;  /* 0x00083c00013f7983 */ /* 0x000ea20000100800 */
[----:B------:R-:W-:-:S03]  /*11420*/  IMAD.X R15, R0, 0x1, R20, P2 ;  /* 0x00000001000f7824 */ /* 0x000fc600010e0614 */
[----:B------:R-:W2:Y:S01]  /*11430*/  LDL R20, [R1+0x834] ;  /* 0x0008340001147983 */ /* 0x000ea20000100800 */
[----:B0-----:R-:W-:-:S03]  /*11440*/  IADD3 R18, P2, R3, R61, RZ ;  /* 0x0000003d03127210 */ /* 0x001fc60007f5e0ff */
[----:B------:R-:W2:Y:S01]  /*11450*/  LDL R61, [R1+0x830] ;  /* 0x00083000013d7983 */ /* 0x000ea20000100800 */
[----:B------:R-:W-:-:S03]  /*11460*/  IMAD.X R17, R0, 0x1, R25, P1 ;  /* 0x0000000100117824 */ /* 0x000fc600008e0619 */
[----:B------:R0:W2:Y:S01]  /*11470*/  LDG.E.U8 R25, desc[UR60][R14.64] ;  /* 0x0000003c0e197981 */ /* 0x0000a2000c1e1100 */
[----:B------:R-:W-:-:S03]  /*11480*/  IMAD.X R19, R0, 0x1, R59, P2 ;  /* 0x0000000100137824 */ /* 0x000fc600010e063b */
[----:B------:R-:W2:Y:S04]  /*11490*/  LDL R59, [R1+0x838] ;  /* 0x00083800013b7983 */ /* 0x000ea80000100800 */
[----:B------:R3:W2:Y:S01]  /*114a0*/  LDG.E.U8 R217, desc[UR60][R16.64] ;  /* 0x0000003c10d97981 */ /* 0x0006a2000c1e1100 */
[----:B0-----:R-:W-:-:S03]  /*114b0*/  IADD3 R14, P1, R3, R60, RZ ;  /* 0x0000003c030e7210 */ /* 0x001fc60007f3e0ff */
[----:B------:R-:W2:Y:S01]  /*114c0*/  LDL R60, [R1+0x844] ;  /* 0x00084400013c7983 */ /* 0x000ea20000100800 */
[----:B---3--:R-:W-:-:S03]  /*114d0*/  IADD3 R16, P2, R3, R24, RZ ;  /* 0x0000001803107210 */ /* 0x008fc60007f5e0ff */
[----:B------:R0:W3:Y:S01]  /*114e0*/  LDG.E.U8 R24, desc[UR60][R18.64] ;  /* 0x0000003c12187981 */ /* 0x0000e2000c1e1100 */
[C---:B----4-:R-:W-:Y:S01]  /*114f0*/  IMAD.X R15, R0.reuse, 0x1, R13, P1 ;  /* 0x00000001000f7824 */ /* 0x050fe200008e060d */
[----:B0-----:R-:W-:Y:S02]  /*11500*/  IADD3 R18, P1, R3, R23, RZ ;  /* 0x0000001703127210 */ /* 0x001fe40007f3e0ff */
[----:B------:R-:W4:Y:S04]  /*11510*/  LDL R13, [R1+0x84c] ;  /* 0x00084c00010d7983 */ /* 0x000f280000100800 */
[----:B------:R-:W3:Y:S01]  /*11520*/  LDL R23, [R1+0x854] ;  /* 0x0008540001177983 */ /* 0x000ee20000100800 */
[----:B------:R-:W-:-:S03]  /*11530*/  IMAD.X R19, R0, 0x1, R62, P1 ;  /* 0x0000000100137824 */ /* 0x000fc600008e063e */
[----:B------:R-:W4:Y:S04]  /*11540*/  LDL R62, [R1+0x85c] ;  /* 0x00085c00013e7983 */ /* 0x000f280000100800 */
[----:B------:R0:W4:Y:S01]  /*11550*/  LDG.E.U8 R214, desc[UR60][R14.64] ;  /* 0x0000003c0ed67981 */ /* 0x000122000c1e1100 */
[----:B--2---:R-:W-:-:S03]  /*11560*/  IMAD.X R17, R0, 0x1, R2, P2 ;  /* 0x0000000100117824 */ /* 0x004fc600010e0602 */
[----:B------:R-:W2:Y:S04]  /*11570*/  LDL R2, [R1+0x848] ;  /* 0x0008480001027983 */ /* 0x000ea80000100800 */
[----:B------:R1:W2:Y:S01]  /*11580*/  LDG.E.U8 R251, desc[UR60][R16.64] ;  /* 0x0000003c10fb7981 */ /* 0x0002a2000c1e1100 */
[----:B0-----:R-:W-:-:S03]  /*11590*/  IADD3 R14, P2, R3, R66, RZ ;  /* 0x00000042030e7210 */ /* 0x001fc60007f5e0ff */
[----:B------:R-:W2:Y:S04]  /*115a0*/  LDL R66, [R1+0x864] ;  /* 0x0008640001427983 */ /* 0x000ea80000100800 */
[----:B------:R-:W2:Y:S01]  /*115b0*/  LDG.E.U8 R212, desc[UR60][R18.64] ;  /* 0x0000003c12d47981 */ /* 0x000ea2000c1e1100 */
[----:B-1----:R-:W-:-:S03]  /*115c0*/  IADD3 R16, P1, R3, R65, RZ ;  /* 0x0000004103107210 */ /* 0x002fc60007f3e0ff */
[----:B------:R-:W2:Y:S01]  /*115d0*/  LDL R65, [R1+0x858] ;  /* 0x0008580001417983 */ /* 0x000ea20000100800 */
[C---:B------:R-:W-:Y:S02]  /*115e0*/  IMAD.X R15, R0.reuse, 0x1, R21, P2 ;  /* 0x00000001000f7824 */ /* 0x040fe400010e0615 */
[----:B------:R-:W-:Y:S02]  /*115f0*/  IMAD.X R17, R0, 0x1, R64, P1 ;  /* 0x0000000100117824 */ /* 0x000fe400008e0640 */
[----:B------:R-:W2:Y:S04]  /*11600*/  LDL R64, [R1+0x86c] ;  /* 0x00086c0001407983 */ /* 0x000ea80000100800 */
[----:B------:R0:W2:Y:S04]  /*11610*/  LDG.E.U8 R249, desc[UR60][R14.64] ;  /* 0x0000003c0ef97981 */ /* 0x0000a8000c1e1100 */
[----:B------:R3:W2:Y:S01]  /*11620*/  LDG.E.U8 R210, desc[UR60][R16.64] ;  /* 0x0000003c10d27981 */ /* 0x0006a2000c1e1100 */
[----:B0-----:R-:W-:-:S03]  /*11630*/  IADD3 R14, P1, R3, R63, RZ ;  /* 0x0000003f030e7210 */ /* 0x001fc60007f3e0ff */
[----:B------:R-:W2:Y:S01]  /*11640*/  LDL R63, [R1+0x860] ;  /* 0x00086000013f7983 */ /* 0x000ea20000100800 */
[----:B------:R-:W-:-:S05]  /*11650*/  IADD3 R20, P2, R3, R20, RZ ;  /* 0x0000001403147210 */ /* 0x000fca0007f5e0ff */
[C---:B------:R-:W-:Y:S02]  /*11660*/  IMAD.X R21, R0.reuse, 0x1, R61, P2 ;  /* 0x0000000100157824 */ /* 0x040fe400010e063d */
[----:B------:R-:W2:Y:S04]  /*11670*/  LDL R61, [R1+0x874] ;  /* 0x00087400013d7983 */ /* 0x000ea80000100800 */
[----:B------:R4:W2:Y:S01]  /*11680*/  LDG.E.U8 R247, desc[UR60][R20.64] ;  /* 0x0000003c14f77981 */ /* 0x0008a2000c1e1100 */
[----:B------:R-:W-:-:S03]  /*11690*/  IMAD.X R15, R0, 0x1, R59, P1 ;  /* 0x00000001000f7824 */ /* 0x000fc600008e063b */
[----:B------:R-:W2:Y:S04]  /*116a0*/  LDL R59, [R1+0x87c] ;  /* 0x00087c00013b7983 */ /* 0x000ea80000100800 */
[----:B------:R0:W2:Y:S01]  /*116b0*/  LDG.E.U8 R203, desc[UR60][R14.64] ;  /* 0x0000003c0ecb7981 */ /* 0x0000a2000c1e1100 */
[----:B------:R-:W-:-:S03]  /*116c0*/  IADD3 R18, P2, R3, R60, RZ ;  /* 0x0000003c03127210 */ /* 0x000fc60007f5e0ff */
[----:B------:R-:W2:Y:S02]  /*116d0*/  LDL R60, [R1+0x868] ;  /* 0x00086800013c7983 */ /* 0x000ea40000100800 */
[----:B------:R-:W-:Y:S02]  /*116e0*/  IMAD.X R19, R0, 0x1, R68, P2 ;  /* 0x0000000100137824 */ /* 0x000fe400010e0644 */
[----:B------:R-:W2:Y:S04]  /*116f0*/  LDL R68, [R1+0x894] ;  /* 0x0008940001447983 */ /* 0x000ea80000100800 */
[----:B------:R1:W2:Y:S01]  /*11700*/  LDG.E.U8 R244, desc[UR60][R18.64] ;  /* 0x0000003c12f47981 */ /* 0x0002a2000c1e1100 */
[----:B---3--:R-:W-:-:S03]  /*11710*/  IADD3 R16, P2, R3, R23, RZ ;  /* 0x0000001703107210 */ /* 0x008fc60007f5e0ff */
[----:B------:R-:W3:Y:S01]  /*11720*/  LDL R23, [R1+0x878] ;  /* 0x0008780001177983 */ /* 0x000ee20000100800 */
[----:B----4-:R-:W-:-:S03]  /*11730*/  IADD3 R20, P1, R3, R13, RZ ;  /* 0x0000000d03147210 */ /* 0x010fc60007f3e0ff */
[----:B------:R-:W4:Y:S02]  /*11740*/  LDL R13, [R1+0x870] ;  /* 0x00087000010d7983 */ /* 0x000f240000100800 */
[----:B--2---:R-:W-:Y:S02]  /*11750*/  IMAD.X R21, R0, 0x1, R2, P1 ;  /* 0x0000000100157824 */ /* 0x004fe400008e0602 */
[----:B------:R-:W2:Y:S01]  /*11760*/  LDL R2, [R1+0x884] ;  /* 0x0008840001027983 */ /* 0x000ea20000100800 */
[----:B0-----:R-:W-:-:S03]  /*11770*/  IADD3 R14, P1, R3, R62, RZ ;  /* 0x0000003e030e7210 */ /* 0x001fc60007f3e0ff */
[----:B------:R-:W2:Y:S01]  /*11780*/  LDL R62, [R1+0x880] ;  /* 0x00088000013e7983 */ /* 0x000ea20000100800 */
[----:B------:R-:W-:-:S03]  /*11790*/  IMAD.X R17, R0, 0x1, R67, P2 ;  /* 0x0000000100117824 */ /* 0x000fc600010e0643 */
[----:B------:R-:W2:Y:S01]  /*117a0*/  LDL R67, [R1+0x890] ;  /* 0x0008900001437983 */ /* 0x000ea20000100800 */
[----:B-1----:R-:W-:-:S03]  /*117b0*/  IADD3 R18, P2, R3, R66, RZ ;  /* 0x0000004203127210 */ /* 0x002fc60007f5e0ff */
[----:B------:R-:W2:Y:S01]  /*117c0*/  LDL R66, [R1+0x89c] ;  /* 0x00089c0001427983 */ /* 0x000ea20000100800 */
[----:B------:R-:W-:-:S03]  /*117d0*/  IMAD.X R15, R0, 0x1, R65, P1 ;  /* 0x00000001000f7824 */ /* 0x000fc600008e0641 */
[----:B------:R-:W2:Y:S04]  /*117e0*/  LDL R65, [R1+0x898] ;  /* 0x0008980001417983 */ /* 0x000ea80000100800 */
[----:B------:R0:W2:Y:S04]  /*117f0*/  LDG.E.U8 R241, desc[UR60][R16.64] ;  /* 0x0000003c10f17981 */ /* 0x0000a8000c1e1100 */
[----:B------:R1:W2:Y:S04]  /*11800*/  LDG.E.U8 R197, desc[UR60][R14.64] ;  /* 0x0000003c0ec57981 */ /* 0x0002a8000c1e1100 */
[----:B------:R-:W2:Y:S01]  /*11810*/  LDG.E.U8 R200, desc[UR60][R20.64] ;  /* 0x0000003c14c87981 */ /* 0x000ea2000c1e1100 */
[----:B0-----:R-:W-:-:S03]  /*11820*/  IADD3 R16, P1, R3, R64, RZ ;  /* 0x0000004003107210 */ /* 0x001fc60007f3e0ff */
[----:B------:R-:W2:Y:S01]  /*11830*/  LDL R64, [R1+0x8a4] ;  /* 0x0008a40001407983 */ /* 0x000ea20000100800 */
[----:B------:R-:W-:-:S03]  /*11840*/  IMAD.X R19, R0, 0x1, R63, P2 ;  /* 0x0000000100137824 */ /* 0x000fc600010e063f */
[----:B------:R-:W2:Y:S04]  /*11850*/  LDL R63, [R1+0x8b4] ;  /* 0x0008b400013f7983 */ /* 0x000ea80000100800 */
[----:B------:R0:W2:Y:S04]  /*11860*/  LDG.E.U8 R239, desc[UR60][R18.64] ;  /* 0x0000003c12ef7981 */ /* 0x0000a8000c1e1100 */
[----:B------:R-:W2:Y:S04]  /*11870*/  LDL R21, [R1+0x8b8] ;  /* 0x0008b80001157983 */ /* 0x000ea80000100800 */
[----:B------:R-:W2:Y:S01]  /*11880*/  LDL R20, [R1+0x8c4] ;  /* 0x0008c40001147983 */ /* 0x000ea20000100800 */
[----:B-1----:R-:W-:-:S03]  /*11890*/  IADD3 R14, P2, R3, R61, RZ ;  /* 0x0000003d030e7210 */ /* 0x002fc60007f5e0ff */
[----:B------:R-:W2:Y:S01]  /*118a0*/  LDL R61, [R1+0x8a0] ;  /* 0x0008a000013d7983 */ /* 0x000ea20000100800 */
[----:B------:R-:W-:-:S03]  /*118b0*/  IMAD.X R17, R0, 0x1, R60, P1 ;  /* 0x0000000100117824 */ /* 0x000fc600008e063c */
[----:B------:R-:W2:Y:S01]  /*118c0*/  LDL R60, [R1+0x8ac] ;  /* 0x0008ac00013c7983 */ /* 0x000ea20000100800 */
[----:B0-----:R-:W-:-:S03]  /*118d0*/  IADD3 R18, P1, R3, R59, RZ ;  /* 0x0000003b03127210 */ /* 0x001fc60007f3e0ff */
[----:B------:R-:W2:Y:S02]  /*118e0*/  LDL R59, [R1+0x8a8] ;  /* 0x0008a800013b7983 */ /* 0x000ea40000100800 */
[C---:B---3--:R-:W-:Y:S02]  /*118f0*/  IMAD.X R19, R0.reuse, 0x1, R23, P1 ;  /* 0x0000000100137824 */ /* 0x048fe400008e0617 */
[----:B------:R-:W3:Y:S01]  /*11900*/  LDL R23, [R1+0x8b0] ;  /* 0x0008b00001177983 */ /* 0x000ee20000100800 */
[----:B----4-:R-:W-:-:S03]  /*11910*/  IMAD.X R15, R0, 0x1, R13, P2 ;  /* 0x00000001000f7824 */ /* 0x010fc600010e060d */
[----:B------:R2:W4:Y:S04]  /*11920*/  LDG.E.U8 R13, desc[UR60][R16.64] ;  /* 0x0000003c100d7981 */ /* 0x000528000c1e1100 */
[----:B------:R0:W4:Y:S01]  /*11930*/  LDG.E.U8 R235, desc[UR60][R14.64] ;  /* 0x0000003c0eeb7981 */ /* 0x000122000c1e1100 */
[----:B--2---:R-:W-:-:S03]  /*11940*/  IADD3 R16, P1, R3, R2, RZ ;  /* 0x0000000203107210 */ /* 0x004fc60007f3e0ff */
[----:B------:R-:W2:Y:S02]  /*11950*/  LDG.E.U8 R2, desc[UR60][R18.64] ;  /* 0x0000003c12027981 */ /* 0x000ea4000c1e1100 */
[----:B------:R-:W-:Y:S02]  /*11960*/  IMAD.X R17, R0, 0x1, R62, P1 ;  /* 0x0000000100117824 */ /* 0x000fe400008e063e */
[----:B------:R-:W4:Y:S01]  /*11970*/  LDL R62, [R1+0x8bc] ;  /* 0x0008bc00013e7983 */ /* 0x000f220000100800 */
[----:B0-----:R-:W-:-:S03]  /*11980*/  IADD3 R14, P2, R3, R70, RZ ;  /* 0x00000046030e7210 */ /* 0x001fc60007f5e0ff */
[----:B------:R-:W2:Y:S04]  /*11990*/  LDG.E.U8 R232, desc[UR60][R16.64] ;  /* 0x0000003c10e87981 */ /* 0x000ea8000c1e1100 */
[----:B------:R-:W2:Y:S01]  /*119a0*/  LDL R19, [R1+0x8c0] ;  /* 0x0008c00001137983 */ /* 0x000ea20000100800 */
[----:B------:R-:W-:-:S03]  /*119b0*/  IMAD.X R15, R0, 0x1, R69, P2 ;  /* 0x00000001000f7824 */ /* 0x000fc600010e0645 */
[----:B------:R-:W2:Y:S04]  /*119c0*/  LDL R18, [R1+0x8cc] ;  /* 0x0008cc0001127983 */ /* 0x000ea80000100800 */
[----:B------:R0:W2:Y:S04]  /*119d0*/  LDG.E.U8 R215, desc[UR60][R14.64] ;  /* 0x0000003c0ed77981 */ /* 0x0000a8000c1e1100 */
[----:B------:R-:W2:Y:S04]  /*119e0*/  LDL R17, [R1+0x8c8] ;  /* 0x0008c80001117983 */ /* 0x000ea80000100800 */
[----:B------:R-:W2:Y:S01]  /*119f0*/  LDL R16, [R1+0x8d0] ;  /* 0x0008d00001107983 */ /* 0x000ea20000100800 */
[----:B0-----:R-:W-:Y:S01]  /*11a00*/  IADD3 R14, P1, R3, R68, RZ ;  /* 0x00000044030e7210 */ /* 0x001fe20007f3e0ff */
[----:B------:R-:W-:Y:S01]  /*11a10*/  UIADD3.64 UR52, UR4, 0x4, URZ ;  /* 0x0000000404347897 */ /* 0x000fe2000fffe03f */
[----:B------:R-:W-:-:S02]  /*11a20*/  WARPGROUP.DEPBAR.LE gsb0, 0x0 ;  /* 0x00008000000079c5 */ /* 0x000fc40000010000 */
[----:B------:R-:W2:Y:S01]  /*11a30*/  LDL R70, [R1+0xa34] ;  /* 0x000a340001467983 */ /* 0x000ea20000100800 */
[----:B------:R-:W-:-:S03]  /*11a40*/  IMAD.X R15, R0, 0x1, R67, P1 ;  /* 0x00000001000f7824 */ /* 0x000fc600008e0643 */
[----:B------:R-:W2:Y:S04]  /*11a50*/  LDL R67, [R1+0x99c] ;  /* 0x00099c0001437983 */ /* 0x000ea80000100800 */
[----:B------:R0:W2:Y:S04]  /*11a60*/  LDG.E.U8 R230, desc[UR60][R14.64] ;  /* 0x0000003c0ee67981 */ /* 0x0000a8000c1e1100 */
[----:B------:R-:W2:Y:S04]  /*11a70*/  LDL R69, [R1+0xa20] ;  /* 0x000a200001457983 */ /* 0x000ea80000100800 */
[----:B------:R-:W2:Y:S01]  /*11a80*/  LDL R68, [R1+0xa28] ;  /* 0x000a280001447983 */ /* 0x000ea20000100800 */
[----:B0-----:R-:W-:-:S03]  /*11a90*/  IADD3 R14, P1, R3, R66, RZ ;  /* 0x00000042030e7210 */ /* 0x001fc60007f3e0ff */
[----:B------:R-:W2:Y:S02]  /*11aa0*/  LDL R66, [R1+0x998] ;  /* 0x0009980001427983 */ /* 0x000ea40000100800 */
[----:B------:R-:W-:Y:S02]  /*11ab0*/  IMAD.X R15, R0, 0x1, R65, P1 ;  /* 0x00000001000f7824 */ /* 0x000fe400008e0641 */
[----:B------:R-:W2:Y:S04]  /*11ac0*/  LDL R65, [R1+0x8ec] ;  /* 0x0008ec0001417983 */ /* 0x000ea80000100800 */
[----:B------:R0:W2:Y:S02]  /*11ad0*/  LDG.E.U8 R213, desc[UR60][R14.64] ;  /* 0x0000003c0ed57981 */ /* 0x0000a4000c1e1100 */
[----:B0-----:R-:W-:-:S02]  /*11ae0*/  IADD3 R14, P1, R3, R64, RZ ;  /* 0x00000040030e7210 */ /* 0x001fc40007f3e0ff */
[----:B------:R-:W2:Y:S03]  /*11af0*/  LDL R64, [R1+0x8f4] ;  /* 0x0008f40001407983 */ /* 0x000ea60000100800 */
        /* <DEDUP_REMOVED lines=10> */
[----:B---3--:R-:W-:Y:S02]  /*11ba0*/  IMAD.X R15, R0, 0x1, R23, P1 ;  /* 0x00000001000f7824 */ /* 0x008fe400008e0617 */
[----:B------:R-:W3:Y:S04]  /*11bb0*/  LDL R23, [R1+0x8e0] ;  /* 0x0008e00001177983 */ /* 0x000ee80000100800 */
[----:B------:R4:W3:Y:S02]  /*11bc0*/  LDG.E.U8 R226, desc[UR60][R14.64] ;  /* 0x0000003c0ee27981 */ /* 0x0008e4000c1e1100 */
[----:B----4-:R-:W-:-:S02]  /*11bd0*/  IADD3 R14, P1, R3, R62, RZ ;  /* 0x0000003e030e7210 */ /* 0x010fc40007f3e0ff */
[----:B------:R-:W4:Y:S03]  /*11be0*/  LDL R62, [R1+0x904] ;  /* 0x00090400013e7983 */ /* 0x000f260000100800 */
[----:B------:R-:W-:Y:S02]  /*11bf0*/  IMAD.X R15, R0, 0x1, R21, P1 ;  /* 0x00000001000f7824 */ /* 0x000fe400008e0615 */
[----:B------:R-:W4:Y:S04]  /*11c00*/  LDL R21, [R1+0x8e8] ;  /* 0x0008e80001157983 */ /* 0x000f280000100800 */
[----:B------:R0:W4:Y:S02]  /*11c10*/  LDG.E.U8 R204, desc[UR60][R14.64] ;  /* 0x0000003c0ecc7981 */ /* 0x000124000c1e1100 */
[----:B0-----:R-:W-:-:S02]  /*11c20*/  IADD3 R14, P1, R3, R20, RZ ;  /* 0x00000014030e7210 */ /* 0x001fc40007f3e0ff */
[----:B------:R-:W4:Y:S03]  /*11c30*/  LDL R20, [R1+0x8f0] ;  /* 0x0008f00001147983 */ /* 0x000f260000100800 */
[----:B--2---:R-:W-:Y:S02]  /*11c40*/  IMAD.X R15, R0, 0x1, R19, P1 ;  /* 0x00000001000f7824 */ /* 0x004fe400008e0613 */
        /* <DEDUP_REMOVED lines=22> */
[----:B0-----:R-:W-:-:S02]  /*11db0*/  IADD3 R14, P1, R3, R65, RZ ;  /* 0x00000041030e7210 */ /* 0x001fc40007f3e0ff */
[----:B------:R-:W3:Y:S03]  /*11dc0*/  LDL R65, [R1+0x94c] ;  /* 0x00094c0001417983 */ /* 0x000ee60000100800 */
[----:B----4-:R-:W-:Y:S02]  /*11dd0*/  IMAD.X R15, R0, 0x1, R21, P1 ;  /* 0x00000001000f7824 */ /* 0x010fe400008e0615 */
[----:B------:R-:W4:Y:S04]  /*11de0*/  LDL R21, [R1+0x924] ;  /* 0x0009240001157983 */ /* 0x000f280000100800 */
[----:B------:R0:W4:Y:S02]  /*11df0*/  LDG.E.U8 R195, desc[UR60][R14.64] ;  /* 0x0000003c0ec37981 */ /* 0x000124000c1e1100 */
[----:B0-----:R-:W-:-:S02]  /*11e00*/  IADD3 R14, P1, R3, R64, RZ ;  /* 0x00000040030e7210 */ /* 0x001fc40007f3e0ff */
[----:B------:R-:W4:Y:S03]  /*11e10*/  LDL R64, [R1+0x948] ;  /* 0x0009480001407983 */ /* 0x000f260000100800 */
[----:B------:R-:W-:Y:S02]  /*11e20*/  IMAD.X R15, R0, 0x1, R20, P1 ;  /* 0x00000001000f7824 */ /* 0x000fe400008e0614 */
[----:B------:R-:W4:Y:S04]  /*11e30*/  LDL R20, [R1+0x920] ;  /* 0x0009200001147983 */ /* 0x000f280000100800 */
[----:B------:R2:W4:Y:S02]  /*11e40*/  LDG.E.U8 R218, desc[UR60][R14.64] ;  /* 0x0000003c0eda7981 */ /* 0x000524000c1e1100 */
[----:B--2---:R-:W-:-:S02]  /*11e50*/  IADD3 R14, P1, R3, R19, RZ ;  /* 0x00000013030e7210 */ /* 0x004fc40007f3e0ff */
        /* <DEDUP_REMOVED lines=54> */
[----:B---3--:R-:W-:-:S02]  /*121c0*/  IADD3 R14, P1, R3, R23, RZ ;  /* 0x00000017030e7210 */ /* 0x008fc40007f3e0ff */
        /* <DEDUP_REMOVED lines=28> */
[----:B------:R3:W2:Y:S01]  /*12390*/  LDG.E.U8 R179, desc[UR60][R14.64] ;  /* 0x0000003c0eb37981 */ /* 0x0006a2000c1e1100 */
[----:B------:R-:W-:-:S06]  /*123a0*/  WARPGROUP.ARRIVE ;  /* 0x00000000000079c5 */ /* 0x000fcc0000000000 */
[----:B------:R-:W-:Y:S01]  /*123b0*/  QGMMA.64x32x32.F32.E4M3.E4M3 R152, gdesc[UR52], R152, gsb0 ;  /* 0x00600000349879f3 */ /* 0x000fe20008000898 */
[C---:B---3--:R-:W-:Y:S02]  /*123c0*/  IADD3 R14, P1, R3.reuse, R23, RZ ;  /* 0x00000017030e7210 */ /* 0x048fe40007f3e0ff */
[----:B------:R-:W3:Y:S03]  /*123d0*/  LDL R23, [R1+0x9cc] ;  /* 0x0009cc0001177983 */ /* 0x000ee60000100800 */
[----:B----4-:R-:W-:Y:S02]  /*123e0*/  IMAD.X R15, R0, 0x1, R21, P1 ;  /* 0x00000001000f7824 */ /* 0x010fe400008e0615 */
[----:B------:R-:W4:Y:S04]  /*123f0*/  LDL R21, [R1+0xa1c] ;  /* 0x000a1c0001157983 */ /* 0x000f280000100800 */
[----:B------:R0:W4:Y:S02]  /*12400*/  LDG.E.U8 R196, desc[UR60][R14.64] ;  /* 0x0000003c0ec47981 */ /* 0x000124000c1e1100 */
[----:B0-----:R-:W-:-:S02]  /*12410*/  IADD3 R14, P1, R3, R20, RZ ;  /* 0x00000014030e7210 */ /* 0x001fc40007f3e0ff */
[----:B------:R-:W4:Y:S03]  /*12420*/  LDL R20, [R1+0xa24] ;  /* 0x000a240001147983 */ /* 0x000f260000100800 */
[----:B--2---:R-:W-:Y:S02]  /*12430*/  IMAD.X R15, R0, 0x1, R19, P1 ;  /* 0x00000001000f7824 */ /* 0x004fe400008e0613 */
[----:B------:R-:W2:Y:S01]  /*12440*/  LDL R19, [R1+0x9d8] ;  /* 0x0009d80001137983 */ /* 0x000ea20000100800 */
[----:B------:R-:W-:Y:S02]  /*12450*/  WARPGROUP.DEPBAR.LE gsb0, 0x0 ;  /* 0x00008000000079c5 */ /* 0x000fe40000010000 */
[----:B------:R-:W-:Y:S01]  /*12460*/  WARPGROUP.ARRIVE ;  /* 0x00000000000079c5 */ /* 0x000fe20000000000 */
[----:B------:R0:W2:Y:S05]  /*12470*/  LDG.E.U8 R181, desc[UR60][R14.64] ;  /* 0x0000003c0eb57981 */ /* 0x0000aa000c1e1100 */
[----:B------:R-:W-:Y:S01]  /*12480*/  QGMMA.64x32x32.F32.E4M3.E4M3 R152, gdesc[UR8], R152, gsb0 ;  /* 0x00600000089879f3 */ /* 0x000fe20008000898 */
[----:B0-----:R-:W-:-:S02]  /*12490*/  IADD3 R14, P1, R3, R18, RZ ;  /* 0x00000012030e7210 */ /* 0x001fc40007f3e0ff */
[----:B------:R-:W2:Y:S03]  /*124a0*/  LDL R18, [R1+0xa2c] ;  /* 0x000a2c0001127983 */ /* 0x000ea60000100800 */
[----:B------:R-:W-:Y:S02]  /*124b0*/  IMAD.X R15, R0, 0x1, R17, P1 ;  /* 0x00000001000f7824 */ /* 0x000fe400008e0611 */
[----:B------:R-:W2:Y:S04]  /*124c0*/  LDL R17, [R1+0xa0c] ;  /* 0x000a0c0001117983 */ /* 0x000ea80000100800 */
[----:B------:R0:W2:Y:S01]  /*124d0*/  LDG.E.U8 R194, desc[UR60][R14.64] ;  /* 0x0000003c0ec27981 */ /* 0x0000a2000c1e1100 */
[----:B------:R-:W-:-:S02]  /*124e0*/  WARPGROUP.DEPBAR.LE gsb0, 0x0 ;  /* 0x00008000000079c5 */ /* 0x000fc40000010000 */
[----:B------:R-:W-:-:S06]  /*124f0*/  WARPGROUP.ARRIVE ;  /* 0x00000000000079c5 */ /* 0x000fcc0000000000 */
[----:B------:R-:W-:Y:S01]  /*12500*/  QGMMA.64x32x32.F32.E4M3.E4M3 R152, gdesc[UR12], R152, gsb0 ;  /* 0x006000000c9879f3 */ /* 0x000fe20008000898 */
[C---:B0-----:R-:W-:Y:S02]  /*12510*/  IADD3 R14, P1, R3.reuse, R67, RZ ;  /* 0x00000043030e7210 */ /* 0x041fe40007f3e0ff */
        /* <DEDUP_REMOVED lines=25> */
[C---:B---3--:R-:W-:Y:S02]  /*126b0*/  IADD3 R14, P1, R3.reuse, R23, RZ ;  /* 0x00000017030e7210 */ /* 0x048fe40007f3e0ff */
[----:B------:R-:W3:Y:S03]  /*126c0*/  LDL R23, [R1+0x9f8] ;  /* 0x0009f80001177983 */ /* 0x000ee60000100800 */
[----:B------:R-:W-:Y:S02]  /*126d0*/  IMAD.X R15, R0, 0x1, R62, P1 ;  /* 0x00000001000f7824 */ /* 0x000fe400008e063e */
[----:B------:R-:W3:Y:S04]  /*126e0*/  LDL R62, [R1+0x9fc] ;  /* 0x0009fc00013e7983 */ /* 0x000ee80000100800 */
[----:B------:R0:W3:Y:S02]  /*126f0*/  LDG.E.U8 R175, desc[UR60][R14.64] ;  /* 0x0000003c0eaf7981 */ /* 0x0000e4000c1e1100 */
[----:B0-----:R-:W-:-:S02]  /*12700*/  IADD3 R14, P1, R3, R59, RZ ;  /* 0x0000003b030e7210 */ /* 0x001fc40007f3e0ff */
[----:B------:R-:W3:Y:S03]  /*12710*/  LDL R59, [R1+0xa00] ;  /* 0x000a0000013b7983 */ /* 0x000ee60000100800 */
[----:B----4-:R-:W-:Y:S02]  /*12720*/  IMAD.X R15, R0, 0x1, R21, P1 ;  /* 0x00000001000f7824 */ /* 0x010fe400008e0615 */
[----:B------:R-:W4:Y:S04]  /*12730*/  LDL R21, [R1+0x9e8] ;  /* 0x0009e80001157983 */ /* 0x000f280000100800 */
[----:B------:R0:W4:Y:S01]  /*12740*/  LDG.E.U8 R173, desc[UR60][R14.64] ;  /* 0x0000003c0ead7981 */ /* 0x000122000c1e1100 */
[----:B------:R-:W-:-:S02]  /*12750*/  WARPGROUP.DEPBAR.LE gsb0, 0x0 ;  /* 0x00008000000079c5 */ /* 0x000fc40000010000 */
[----:B------:R-:W-:-:S06]  /*12760*/  WARPGROUP.ARRIVE ;  /* 0x00000000000079c5 */ /* 0x000fcc0000000000 */
[----:B------:R-:W-:Y:S01]  /*12770*/  QGMMA.64x32x32.F32.E4M3.E4M3 R152, gdesc[UR24], R152, gsb0 ;  /* 0x00600000189879f3 */ /* 0x000fe20008000898 */
[----:B0-----:R-:W-:Y:S02]  /*12780*/  IADD3 R14, P1, R3, R20, RZ ;  /* 0x00000014030e7210 */ /* 0x001fe40007f3e0ff */
[----:B------:R-:W4:Y:S03]  /*12790*/  LDL R20, [R1+0x9f4] ;  /* 0x0009f40001147983 */ /* 0x000f260000100800 */
[----:B--2---:R-:W-:Y:S02]  /*127a0*/  IMAD.X R15, R0, 0x1, R19, P1 ;  /* 0x00000001000f7824 */ /* 0x004fe400008e0613 */
[----:B------:R-:W2:Y:S04]  /*127b0*/  LDL R19, [R1+0x9f0] ;  /* 0x0009f00001137983 */ /* 0x000ea80000100800 */
[----:B------:R0:W2:Y:S01]  /*127c0*/  LDG.E.U8 R171, desc[UR60][R14.64] ;  /* 0x0000003c0eab7981 */ /* 0x0000a2000c1e1100 */
[----:B------:R-:W-:-:S02]  /*127d0*/  WARPGROUP.DEPBAR.LE gsb0, 0x0 ;  /* 0x00008000000079c5 */ /* 0x000fc40000010000 */
[----:B------:R-:W-:-:S06]  /*127e0*/  WARPGROUP.ARRIVE ;  /* 0x00000000000079c5 */ /* 0x000fcc0000000000 */
[----:B------:R-:W-:Y:S01]  /*127f0*/  QGMMA.64x32x32.F32.E4M3.E4M3 R152, gdesc[UR28], R152, gsb0 ;  /* 0x006000001c9879f3 */ /* 0x000fe20008000898 */
[----:B0-----:R-:W-:Y:S02]  /*12800*/  IADD3 R14, P1, R3, R18, RZ ;  /* 0x00000012030e7210 */ /* 0x001fe40007f3e0ff */
[----:B------:R-:W2:Y:S03]  /*12810*/  LDL R18, [R1+0x9b4] ;  /* 0x0009b40001127983 */ /* 0x000ea60000100800 */
[----:B------:R-:W-:Y:S02]  /*12820*/  IMAD.X R15, R0, 0x1, R17, P1 ;  /* 0x00000001000f7824 */ /* 0x000fe400008e0611 */
        /* <DEDUP_REMOVED lines=15> */
[----:B---3--:R-:W-:-:S05]  /*12920*/  IMAD.X R15, R0, 0x1, R23, P1 ;  /* 0x00000001000f7824 */ /* 0x008fca00008e0617 */
[----:B------:R0:W3:Y:S02]  /*12930*/  LDG.E.U8 R23, desc[UR60][R14.64] ;  /* 0x0000003c0e177981 */ /* 0x0000e4000c1e1100 */
[----:B0-----:R-:W-:Y:S02]  /*12940*/  IADD3 R14, P1, R3, R59, RZ ;  /* 0x0000003b030e7210 */ /* 0x001fe40007f3e0ff */
[----:B------:R-:W3:Y:S01]  /*12950*/  LDL R59, [R1+0x9ec] ;  /* 0x0009ec00013b7983 */ /* 0x000ee20000100800 */
[----:B------:R-:W-:Y:S02]  /*12960*/  WARPGROUP.DEPBAR.LE gsb0, 0x0 ;  /* 0x00008000000079c5 */ /* 0x000fe40000010000 */
[----:B------:R-:W-:-:S06]  /*12970*/  WARPGROUP.ARRIVE ;  /* 0x00000000000079c5 */ /* 0x000fcc0000000000 */
[----:B------:R-:W-:Y:S01]  /*12980*/  QGMMA.64x32x32.F32.E4M3.E4M3 R152, gdesc[UR40], R152, gsb0 ;  /* 0x00600000289879f3 */ /* 0x000fe20008000898 */
[----:B----4-:R-:W-:-:S05]  /*12990*/  IMAD.X R15, R0, 0x1, R21, P1 ;  /* 0x00000001000f7824 */ /* 0x010fca00008e0615 */
[----:B------:R0:W4:Y:S02]  /*129a0*/  LDG.E.U8 R21, desc[UR60][R14.64] ;  /* 0x0000003c0e157981 */ /* 0x000124000c1e1100 */
[----:B0-----:R-:W-:-:S05]  /*129b0*/  IADD3 R14, P1, R3, R20, RZ ;  /* 0x00000014030e7210 */ /* 0x001fca0007f3e0ff */
[----:B--2---:R-:W-:-:S05]  /*129c0*/  IMAD.X R15, R0, 0x1, R19, P1 ;  /* 0x00000001000f7824 */ /* 0x004fca00008e0613 */
[----:B------:R0:W2:Y:S01]  /*129d0*/  LDG.E.U8 R20, desc[UR60][R14.64] ;  /* 0x0000003c0e147981 */ /* 0x0000a2000c1e1100 */
[----:B------:R-:W-:Y:S02]  /*129e0*/  WARPGROUP.DEPBAR.LE gsb0, 0x0 ;  /* 0x00008000000079c5 */ /* 0x000fe40000010000 */
[----:B------:R-:W-:-:S06]  /*129f0*/  WARPGROUP.ARRIVE ;  /* 0x00000000000079c5 */ /* 0x000fcc0000000000 */
[----:B------:R-:W-:Y:S03]  /*12a00*/  QGMMA.64x32x32.F32.E4M3.E4M3 R152, gdesc[UR44], R152, gsb0 ;  /* 0x006000002c9879f3 */ /* 0x000fe60008000898 */
[----:B------:R-:W-:Y:S02]  /*12a10*/  WARPGROUP.DEPBAR.LE gsb0, 0x0 ;  /* 0x00008000000079c5 */ /* 0x000fe40000010000 */
[----:B------:R-:W-:-:S06]  /*12a20*/  WARPGROUP.ARRIVE ;  /* 0x00000000000079c5 */ /* 0x000fcc0000000000 */
[----:B------:R-:W-:Y:S01]  /*12a30*/  QGMMA.64x32x32.F32.E4M3.E4M3 R152, gdesc[UR48], R152, gsb0 ;  /* 0x00600000309879f3 */ /* 0x000fe20008000898 */
[----:B------:R-:W-:Y:S02]  /*12a40*/  IADD3 R18, P1, R3, R18, RZ ;  /* 0x0000001203127210 */ /* 0x000fe40007f3e0ff */
[----:B------:R-:W-:Y:S02]  /*12a50*/  R2UR UR55, R148 ;  /* 0x00000000943772ca */ /* 0x000fe400000e0000 */
[----:B------:R-:W-:Y:S01]  /*12a60*/  R2UR UR54, R149 ;  /* 0x00000000953672ca */ /* 0x000fe200000e0000 */
[----:B------:R-:W-:Y:S01]  /*12a70*/  IMAD.X R19, R0, 0x1, R17, P1 ;  /* 0x0000000100137824 */ /* 0x000fe200008e0611 */
[----:B------:R-:W-:Y:S02]  /*12a80*/  R2UR UR53, R150 ;  /* 0x00000000963572ca */ /* 0x000fe400000e0000 */
[----:B------:R-:W-:Y:S02]  /*12a90*/  R2UR UR52, R151 ;  /* 0x00000000973472ca */ /* 0x000fe400000e0000 */
[----:B------:R-:W2:Y:S01]  /*12aa0*/  LDG.E.U8 R185, desc[UR60][R18.64] ;  /* 0x0000003c12b97981 */ /* 0x000ea2000c1e1100 */
[----:B------:R-:W-:-:S05]  /*12ab0*/  IADD3 R16, P1, R3, R16, RZ ;  /* 0x0000001003107210 */ /* 0x000fca0007f3e0ff */
[----:B------:R-:W-:Y:S01]  /*12ac0*/  IMAD.X R17, R0, 0x1, R73, P1 ;  /* 0x0000000100117824 */ /* 0x000fe200008e0649 */
[----:B0-----:R-:W-:-:S04]  /*12ad0*/  IADD3 R14, P1, R3, R72, RZ ;  /* 0x00000048030e7210 */ /* 0x001fc80007f3e0ff */
[----:B------:R-:W2:Y:S01]  /*12ae0*/  LDG.E.U8 R183, desc[UR60][R16.64] ;  /* 0x0000003c10b77981 */ /* 0x000ea2000c1e1100 */
[----:B------:R-:W-:-:S05]  /*12af0*/  IMAD.X R15, R0, 0x1, R71, P1 ;  /* 0x00000001000f7824 */ /* 0x000fca00008e0647 */
[----:B------:R0:W2:Y:S02]  /*12b00*/  LDG.E.U8 R182, desc[UR60][R14.64] ;  /* 0x0000003c0eb67981 */ /* 0x0000a4000c1e1100 */
[----:B0-----:R-:W-:Y:S01]  /*12b10*/  IADD3 R14, P1, R3, R70, RZ ;  /* 0x00000046030e7210 */ /* 0x001fe20007f3e0ff */
[----:B------:R-:W-:Y:S02]  /*12b20*/  WARPGROUP.DEPBAR.LE gsb0, 0x0 ;  /* 0x00008000000079c5 */ /* 0x000fe40000010000 */
[----:B------:R-:W-:-:S06]  /*12b30*/  WARPGROUP.ARRIVE ;  /* 0x00000000000079c5 */ /* 0x000fcc0000000000 */
[----:B------:R-:W-:Y:S01]  /*12b40*/  QGMMA.64x32x32.F32.E4M3.E4M3 R152, gdesc[UR52], R152, gsb0 ;  /* 0x00600000349879f3 */ /* 0x000fe20008000898 */
[----:B------:R-:W-:-:S05]  /*12b50*/  IMAD.X R15, R0, 0x1, R69, P1 ;  /* 0x00000001000f7824 */ /* 0x000fca00008e0645 */
        /* <DEDUP_REMOVED lines=8> */
[----:B------:R-:W-:Y:S01]  /*12be0*/  IMAD.X R15, R0, 0x1, R63, P1 ;  /* 0x00000001000f7824 */ /* 0x000fe200008e063f */
[----:B------:R-:W-:-:S04]  /*12bf0*/  IADD3 R16, P1, R3, R62, RZ ;  /* 0x0000003e03107210 */ /* 0x000fc80007f3e0ff */
[----:B------:R0:W2:Y:S01]  /*12c00*/  LDG.E.U8 R170, desc[UR60][R14.64] ;  /* 0x0000003c0eaa7981 */ /* 0x0000a2000c1e1100 */
[----:B------:R-:W-:Y:S01]  /*12c10*/  IMAD.X R17, R0, 0x1, R60, P1 ;  /* 0x0000000100117824 */ /* 0x000fe200008e063c */
[----:B------:R-:W-:-:S04]  /*12c20*/  WARPGROUP.DEPBAR.LE gsb0, 0x0 ;  /* 0x00008000000079c5 */ /* 0x000fc80000010000 */
[----:B------:R-:W2:Y:S01]  /*12c30*/  LDG.E.U8 R19, desc[UR60][R16.64] ;  /* 0x0000003c10137981 */ /* 0x000ea2000c1e1100 */
[----:B0-----:R-:W-:-:S05]  /*12c40*/  IADD3 R14, P2, R3, R61, RZ ;  /* 0x0000003d030e7210 */ /* 0x001fca0007f5e0ff */
[----:B---3--:R-:W-:-:S05]  /*12c50*/  IMAD.X R15, R0, 0x1, R59, P2 ;  /* 0x00000001000f7824 */ /* 0x008fca00010e063b */
[----:B------:R0:W3:Y:S01]  /*12c60*/  LDG.E.U8 R18, desc[UR60][R14.64] ;  /* 0x0000003c0e127981 */ /* 0x0000e2000c1e1100 */
[----:B------:R-:W-:Y:S08]  /*12c70*/  BAR.SYNC.DEFER_BLOCKING 0x0 ;  /* 0x0000000000007b1d */ /* 0x000ff00000010000 */
[----:B0-----:R-:W0:Y:S01]  /*12c80*/  LDC R15, c[0x0][0x238] ;  /* 0x00008e00ff0f7b82 */ /* 0x001e220000000800 */
[----:B------:R1:W-:Y:S04]  /*12c90*/  STS.U8 [R22+0x8700], R252 ;  /* 0x008700fc16007388 */ /* 0x0003e80000000000 */
[----:B------:R4:W-:Y:S04]  /*12ca0*/  STS.U8 [R22+0x8800], R250 ;  /* 0x008800fa16007388 */ /* 0x0009e80000000000 */
[----:B-1----:R-:W3:Y:S04]  /*12cb0*/  LDL.LU R252, [R1+0x20c] ;  /* 0x00020c0001fc7983 */ /* 0x002ee80000300800 */
[----:B----4-:R-:W4:Y:S04]  /*12cc0*/  LDL.LU R250, [R1+0x208] ;  /* 0x0002080001fa7983 */ /* 0x010f280000300800 */
        /* <DEDUP_REMOVED lines=62> */
[----:B------:R1:W-:Y:S04]  /*130b0*/  STS.U8 [R5+0x9a80], R25 ;  /* 0x009a801905007388 */ /* 0x0003e80000000000 */
[----:B------:R2:W-:Y:S04]  /*130c0*/  STS.U8 [R5+0x9b80], R24 ;  /* 0x009b801805007388 */ /* 0x0005e80000000000 */
[----:B-1----:R-:W3:Y:S04]  /*130d0*/  LDL R25, [R1+0x234] ;  /* 0x0002340001197983 */ /* 0x002ee80000100800 */
[----:B--2---:R-:W2:Y:S01]  /*130e0*/  LDL R24, [R1+0xa4c] ;  /* 0x000a4c0001187983 */ /* 0x004ea20000100800 */
[-C--:B0-----:R-:W-:Y:S01]  /*130f0*/  FMUL R2, R152, R15.reuse ;  /* 0x0000000f98027220 */ /* 0x081fe20000400000 */
[----:B------:R-:W-:-:S05]  /*13100*/  FMUL R0, R153, R15 ;  /* 0x0000000f99007220 */ /* 0x000fca0000400000 */
[----:B------:R-:W-:Y:S01]  /*13110*/  FMNMX R0, R2, R0, !PT ;  /* 0x0000000002007209 */ /* 0x000fe20007800000 */
        /* <DEDUP_REMOVED lines=10> */
[-C--:B------:R-:W-:Y:S01]  /*131c0*/  FMUL R2, R165, R15.reuse ;  /* 0x0000000fa5027220 */ /* 0x080fe20000400000 */
[----:B------:R-:W-:-:S04]  /*131d0*/  FMUL R13, R154, R15 ;  /* 0x0000000f9a0d7220 */ /* 0x000fc80000400000 */
[----:B------:R-:W-:Y:S01]  /*131e0*/  FMNMX R0, R2, R0, !PT ;  /* 0x0000000002007209 */ /* 0x000fe20007800000 */
[----:B------:R-:W-:-:S05]  /*131f0*/  FMUL R2, R155, R15 ;  /* 0x0000000f9b027220 */ /* 0x000fca0000400000 */
[----:B------:R-:W-:Y:S01]  /*13200*/  FMNMX R2, R13, R2, !PT ;  /* 0x000000020d027209 */ /* 0x000fe20007800000 */
[----:B------:R-:W-:-:S05]  /*13210*/  FMUL R13, R158, R15 ;  /* 0x0000000f9e0d7220 */ /* 0x000fca0000400000 */
[----:B------:R-:W-:Y:S01]  /*13220*/  FMNMX R2, R13, R2, !PT ;  /* 0x000000020d027209 */ /* 0x000fe20007800000 */
[-C--:B------:R-:W-:Y:S01]  /*13230*/  FMUL R13, R159, R15.reuse ;  /* 0x0000000f9f0d7220 */ /* 0x080fe20000400000 */
[----:B------:R-:W0:Y:S04]  /*13240*/  SHFL.BFLY PT, R14, R0, 0x2, 0x1f ;  /* 0x0c401f00000e7f89 */ /* 0x000e2800000e0000 */
[----:B------:R-:W-:Y:S01]  /*13250*/  FMNMX R2, R13, R2, !PT ;  /* 0x000000020d027209 */ /* 0x000fe20007800000 */
[----:B------:R-:W-:-:S05]  /*13260*/  FMUL R13, R162, R15 ;  /* 0x0000000fa20d7220 */ /* 0x000fca0000400000 */
[----:B------:R-:W-:Y:S01]  /*13270*/  FMNMX R2, R13, R2, !PT ;  /* 0x000000020d027209 */ /* 0x000fe20007800000 */
[----:B------:R-:W-:-:S05]  /*13280*/  FMUL R13, R163, R15 ;  /* 0x0000000fa30d7220 */ /* 0x000fca0000400000 */
[----:B------:R-:W-:Y:S01]  /*13290*/  FMNMX R13, R13, R2, !PT ;  /* 0x000000020d0d7209 */ /* 0x000fe20007800000 */
[----:B------:R-:W-:-:S05]  /*132a0*/  FMUL R2, R166, R15 ;  /* 0x0000000fa6027220 */ /* 0x000fca0000400000 */
[----:B------:R-:W-:Y:S01]  /*132b0*/  FMNMX R2, R2, R13, !PT ;  /* 0x0000000d02027209 */ /* 0x000fe20007800000 */
[----:B------:R-:W-:Y:S01]  /*132c0*/  FMUL R13, R167, R15 ;  /* 0x0000000fa70d7220 */ /* 0x000fe20000400000 */
[----:B0-----:R-:W-:-:S04]  /*132d0*/  FMNMX R0, R0, R14, !PT ;  /* 0x0000000e00007209 */ /* 0x001fc80007800000 */
[----:B------:R-:W-:Y:S01]  /*132e0*/  FMNMX R2, R13, R2, !PT ;  /* 0x000000020d027209 */ /* 0x000fe20007800000 */
[----:B------:R-:W0:Y:S04]  /*132f0*/  SHFL.BFLY PT, R14, R0, 0x1, 0x1f ;  /* 0x0c201f00000e7f89 */ /* 0x000e2800000e0000 */
[----:B------:R-:W1:Y:S01]  /*13300*/  SHFL.BFLY PT, R13, R2, 0x2, 0x1f ;  /* 0x0c401f00020d7f89 */ /* 0x000e6200000e0000 */
[----:B0-----:R-:W-:Y:S02]  /*13310*/  FMNMX R14, R0, R14, !PT ;  /* 0x0000000e000e7209 */ /* 0x001fe40007800000 */
[----:B-1----:R-:W-:-:S05]  /*13320*/  FMNMX R0, R2, R13, !PT ;  /* 0x0000000d02007209 */ /* 0x002fca0007800000 */
[----:B------:R-:W0:Y:S01]  /*13330*/  SHFL.BFLY PT, R13, R0, 0x1, 0x1f ;  /* 0x0c201f00000d7f89 */ /* 0x000e2200000e0000 */
[----:B----4-:R-:W-:-:S05]  /*13340*/  FMNMX R14, R14, R250, !PT ;  /* 0x000000fa0e0e7209 */ /* 0x010fca0007800000 */
[-CC-:B------:R-:W-:Y:S01]  /*13350*/  FFMA R160, R160, R15.reuse, -R14.reuse ;  /* 0x0000000fa0a07223 */ /* 0x180fe2000000080e */
[-CC-:B------:R-:W-:Y:S01]  /*13360*/  FFMA R156, R156, R15.reuse, -R14.reuse ;  /* 0x0000000f9c9c7223 */ /* 0x180fe2000000080e */
[----:B------:R-:W-:Y:S02]  /*13370*/  FFMA R157, R157, R15, -R14 ;  /* 0x0000000f9d9d7223 */ /* 0x000fe4000000080e */
[----:B------:R-:W-:Y:S01]  /*13380*/  FMUL R160, R160, 1.4426950216293334961 ;  /* 0x3fb8aa3ba0a07820 */ /* 0x000fe20000400000 */
[----:B0-----:R-:W-:-:S04]  /*13390*/  FMNMX R13, R0, R13, !PT ;  /* 0x0000000d000d7209 */ /* 0x001fc80007800000 */
[----:B---3--:R-:W-:-:S05]  /*133a0*/  FMNMX R13, R13, R252, !PT ;  /* 0x000000fc0d0d7209 */ /* 0x008fca0007800000 */
[-CC-:B------:R-:W-:Y:S01]  /*133b0*/  FFMA R158, R158, R15.reuse, -R13.reuse ;  /* 0x0000000f9e9e7223 */ /* 0x180fe2000000080d */
[----:B------:R-:W-:Y:S01]  /*133c0*/  FMUL R156, R156, 1.4426950216293334961 ;  /* 0x3fb8aa3b9c9c7820 */ /* 0x000fe20000400000 */
[----:B------:R-:W-:Y:S01]  /*133d0*/  FMUL R157, R157, 1.4426950216293334961 ;  /* 0x3fb8aa3b9d9d7820 */ /* 0x000fe20000400000 */
[-CC-:B------:R-:W-:Y:S01]  /*133e0*/  FFMA R161, R161, R15.reuse, -R14.reuse ;  /* 0x0000000fa1a17223 */ /* 0x180fe2000000080e */
[----:B------:R-:W-:Y:S01]  /*133f0*/  FMUL R158, R158, 1.4426950216293334961 ;  /* 0x3fb8aa3b9e9e7820 */ /* 0x000fe20000400000 */
[-C--:B------:R-:W-:Y:S01]  /*13400*/  FFMA R164, R164, R15.reuse, -R14 ;  /* 0x0000000fa4a47223 */ /* 0x080fe2000000080e */
[-CC-:B------:R-:W-:Y:S01]  /*13410*/  FFMA R159, R159, R15.reuse, -R13.reuse ;  /* 0x0000000f9f9f7223 */ /* 0x180fe2000000080d */
[-CC-:B------:R-:W-:Y:S01]  /*13420*/  FFMA R162, R162, R15.reuse, -R13.reuse ;  /* 0x0000000fa2a27223 */ /* 0x180fe2000000080d */
[-CC-:B------:R-:W-:Y:S01]  /*13430*/  FFMA R163, R163, R15.reuse, -R13.reuse ;  /* 0x0000000fa3a37223 */ /* 0x180fe2000000080d */
[-CC-:B------:R-:W-:Y:S01]  /*13440*/  FFMA R166, R166, R15.reuse, -R13.reuse ;  /* 0x0000000fa6a67223 */ /* 0x180fe2000000080d */
[-CC-:B------:R-:W-:Y:S01]  /*13450*/  FFMA R167, R167, R15.reuse, -R13.reuse ;  /* 0x0000000fa7a77223 */ /* 0x180fe2000000080d */
[----:B------:R-:W-:Y:S01]  /*13460*/  MUFU.EX2 R179, R160 ;  /* 0x000000a000b37308 */ /* 0x000fe20000000800 */
[-CC-:B------:R-:W-:Y:S01]  /*13470*/  FFMA R154, R154, R15.reuse, -R13.reuse ;  /* 0x0000000f9a9a7223 */ /* 0x180fe2000000080d */
[----:B------:R-:W-:Y:S01]  /*13480*/  FFMA R155, R155, R15, -R13 ;  /* 0x0000000f9b9b7223 */ /* 0x000fe2000000080d */
[----:B------:R-:W-:Y:S01]  /*13490*/  FMUL R161, R161, 1.4426950216293334961 ;  /* 0x3fb8aa3ba1a17820 */ /* 0x000fe20000400000 */
[----:B------:R-:W-:Y:S01]  /*134a0*/  FMUL R164, R164, 1.4426950216293334961 ;  /* 0x3fb8aa3ba4a47820 */ /* 0x000fe20000400000 */
[----:B------:R-:W-:Y:S01]  /*134b0*/  FMUL R23, R166, 1.4426950216293334961 ;  /* 0x3fb8aa3ba6177820 */ /* 0x000fe20000400000 */
[----:B------:R-:W-:-:S02]  /*134c0*/  FMUL R21, R167, 1.4426950216293334961 ;  /* 0x3fb8aa3ba7157820 */ /* 0x000fc40000400000 */
[----:B------:R0:W-:Y:S01]  /*134d0*/  MUFU.EX2 R160, R158 ;  /* 0x0000009e00a07308 */ /* 0x0001e20000000800 */
[-CC-:B------:R-:W-:Y:S01]  /*134e0*/  FFMA R165, R165, R15.reuse, -R14.reuse ;  /* 0x0000000fa5a57223 */ /* 0x180fe2000000080e */
[-CC-:B------:R-:W-:Y:S01]  /*134f0*/  FFMA R152, R152, R15.reuse, -R14.reuse ;  /* 0x0000000f98987223 */ /* 0x180fe2000000080e */
[----:B------:R-:W-:Y:S01]  /*13500*/  FFMA R153, R153, R15, -R14 ;  /* 0x0000000f99997223 */ /* 0x000fe2000000080e */
[----:B------:R-:W-:Y:S01]  /*13510*/  FMUL R154, R154, 1.4426950216293334961 ;  /* 0x3fb8aa3b9a9a7820 */ /* 0x000fe20000400000 */
[----:B------:R-:W-:-:S03]  /*13520*/  FMUL R155, R155, 1.4426950216293334961 ;  /* 0x3fb8aa3b9b9b7820 */ /* 0x000fc60000400000 */
[----:B------:R1:W-:Y:S01]  /*13530*/  MUFU.EX2 R184, R156 ;  /* 0x0000009c00b87308 */ /* 0x0003e20000000800 */
[----:B0-----:R-:W-:Y:S01]  /*13540*/  FMUL R158, R159, 1.4426950216293334961 ;  /* 0x3fb8aa3b9f9e7820 */ /* 0x001fe20000400000 */
[----:B------:R-:W-:-:S06]  /*13550*/  FMUL R20, R165, 1.4426950216293334961 ;  /* 0x3fb8aa3ba5147820 */ /* 0x000fcc0000400000 */
[----:B------:R0:W-:Y:S01]  /*13560*/  MUFU.EX2 R181, R157 ;  /* 0x0000009d00b57308 */ /* 0x0001e20000000800 */
[----:B-1----:R-:W-:Y:S01]  /*13570*/  FMUL R156, R163, 1.4426950216293334961 ;  /* 0x3fb8aa3ba39c7820 */ /* 0x002fe20000400000 */
[----:B------:R-:W-:Y:S01]  /*13580*/  FMUL R152, R152, 1.4426950216293334961 ;  /* 0x3fb8aa3b98987820 */ /* 0x000fe20000400000 */
[----:B------:R-:W-:Y:S01]  /*13590*/  FMUL R153, R153, 1.4426950216293334961 ;  /* 0x3fb8aa3b99997820 */ /* 0x000fe20000400000 */
[----:B------:R-:W-:Y:S01]  /*135a0*/  STS.U8 [R5+0x9880], R27 ;  /* 0x0098801b05007388 */ /* 0x000fe20000000000 */
[----:B------:R-:W-:Y:S01]  /*135b0*/  UMOV UR59, 0xc0000010 ;  /* 0xc0000010003b7882 */ /* 0x000fe20000000000 */
[----:B------:R-:W1:Y:S01]  /*135c0*/  LDC R163, c[0x0][0x280] ;  /* 0x0000a000ffa37b82 */ /* 0x000e620000000800 */
[----:B0-----:R-:W-:Y:S01]  /*135d0*/  FMUL R157, R162, 1.4426950216293334961 ;  /* 0x3fb8aa3ba29d7820 */ /* 0x001fe20000400000 */
[----:B------:R-:W-:Y:S08]  /*135e0*/  MUFU.EX2 R178, R161 ;  /* 0x000000a100b27308 */ /* 0x000ff00000000800 */
[----:B------:R-:W-:Y:S08]  /*135f0*/  MUFU.EX2 R174, R164 ;  /* 0x000000a400ae7308 */ /* 0x000ff00000000800 */
[----:B------:R-:W-:Y:S08]  /*13600*/  MUFU.EX2 R164, R154 ;  /* 0x0000009a00a47308 */ /* 0x000ff00000000800 */
[----:B------:R-:W0:Y:S08]  /*13610*/  MUFU.EX2 R161, R155 ;  /* 0x0000009b00a17308 */ /* 0x000e300000000800 */
[----:B------:R-:W3:Y:S08]  /*13620*/  MUFU.EX2 R158, R158 ;  /* 0x0000009e009e7308 */ /* 0x000ef00000000800 */
[----:B------:R-:W-:Y:S08]  /*13630*/  MUFU.EX2 R157, R157 ;  /* 0x0000009d009d7308 */ /* 0x000ff00000000800 */
[----:B------:R-:W4:Y:S08]  /*13640*/  MUFU.EX2 R156, R156 ;  /* 0x0000009c009c7308 */ /* 0x000f300000000800 */
[----:B------:R-:W-:Y:S08]  /*13650*/  MUFU.EX2 R23, R23 ;  /* 0x0000001700177308 */ /* 0x000ff00000000800 */
[----:B------:R-:W1:Y:S08]  /*13660*/  MUFU.EX2 R21, R21 ;  /* 0x0000001500157308 */ /* 0x000e700000000800 */
[----:B------:R-:W-:Y:S08]  /*13670*/  MUFU.EX2 R187, R152 ;  /* 0x0000009800bb7308 */ /* 0x000ff00000000800 */
[----:B------:R-:W1:Y:S08]  /*13680*/  MUFU.EX2 R186, R153 ;  /* 0x0000009900ba7308 */ /* 0x000e700000000800 */
[----:B------:R-:W2:Y:S01]  /*13690*/  MUFU.EX2 R20, R20 ;  /* 0x0000001400147308 */ /* 0x000ea20000000800 */
[----:B0-----:R-:W-:-:S02]  /*136a0*/  F2FP.SATFINITE.E4M3.F32.PACK_AB_MERGE_C R16, R161, R164, RZ ;  /* 0x000000a4a110723e */ /* 0x001fc400048070ff */
[----:B---3--:R-:W-:Y:S02]  /*136b0*/  F2FP.SATFINITE.E4M3.F32.PACK_AB_MERGE_C R15, R158, R160, RZ ;  /* 0x000000a09e0f723e */ /* 0x008fe400048070ff */
[----:B----4-:R-:W-:Y:S02]  /*136c0*/  F2FP.SATFINITE.E4M3.F32.PACK_AB_MERGE_C R2, R156, R157, RZ ;  /* 0x0000009d9c02723e */ /* 0x010fe400048070ff */
[----:B-1----:R-:W-:Y:S02]  /*136d0*/  F2FP.SATFINITE.E4M3.F32.PACK_AB_MERGE_C R0, R21, R23, RZ ;  /* 0x000000171500723e */ /* 0x002fe400048070ff */
[----:B------:R-:W-:Y:S02]  /*136e0*/  F2FP.SATFINITE.E4M3.F32.PACK_AB_MERGE_C R16, R186, R187, R16 ;  /* 0x000000bbba10723e */ /* 0x000fe40004807010 */
[----:B------:R-:W-:Y:S02]  /*136f0*/  F2FP.SATFINITE.E4M3.F32.PACK_AB_MERGE_C R15, R181, R184, R15 ;  /* 0x000000b8b50f723e */ /* 0x000fe4000480700f */
[----:B------:R-:W-:-:S02]  /*13700*/  F2FP.SATFINITE.E4M3.F32.PACK_AB_MERGE_C R2, R178, R179, R2 ;  /* 0x000000b3b202723e */ /* 0x000fc40004807002 */
[----:B--2---:R-:W-:Y:S02]  /*13710*/  F2FP.SATFINITE.E4M3.F32.PACK_AB_MERGE_C R0, R20, R174, R0 ;  /* 0x000000ae1400723e */ /* 0x004fe40004807000 */
[----:B------:R-:W-:Y:S02]  /*13720*/  SEL R17, R16, R15, !P0 ;  /* 0x0000000f10117207 */ /* 0x000fe40004000000 */
[----:B------:R-:W-:Y:S02]  /*13730*/  SEL R153, R15, R16, !P0 ;  /* 0x000000100f997207 */ /* 0x000fe40004000000 */
[----:B------:R-:W-:Y:S02]  /*13740*/  SEL R15, R2, R0, !P0 ;  /* 0x00000000020f7207 */ /* 0x000fe40004000000 */
[----:B------:R-:W-:Y:S01]  /*13750*/  SEL R155, R0, R2, !P0 ;  /* 0x00000002009b7207 */ /* 0x000fe20004000000 */
[----:B------:R-:W-:Y:S04]  /*13760*/  STS.U8 [R5+0x9980], R26 ;  /* 0x0099801a05007388 */ /* 0x000fe80000000000 */
[----:B------:R-:W-:Y:S04]  /*13770*/  SHFL.IDX PT, R0, R17, R25, 0x1f ;  /* 0x00001f1911007589 */ /* 0x000fe800000e0000 */
[----:B------:R-:W0:Y:S04]  /*13780*/  SHFL.IDX PT, R153, R153, R24, 0x1f ;  /* 0x00001f1899997589 */ /* 0x000e2800000e0000 */
[----:B------:R-:W-:Y:S04]  /*13790*/  SHFL.IDX PT, R15, R15, R25, 0x1f ;  /* 0x00001f190f0f7589 */ /* 0x000fe800000e0000 */
[----:B------:R1:W2:Y:S04]  /*137a0*/  SHFL.IDX PT, R155, R155, R24, 0x1f ;  /* 0x00001f189b9b7589 */ /* 0x0002a800000e0000 */
[----:B------:R-:W-:Y:S04]  /*137b0*/  STS.U8 [R5+0x9680], R29 ;  /* 0x0096801d05007388 */ /* 0x000fe80000000000 */
[----:B------:R3:W-:Y:S04]  /*137c0*/  STS.U8 [R5+0x9780], R28 ;  /* 0x0097801c05007388 */ /* 0x0007e80000000000 */
[----:B-1----:R-:W4:Y:S04]  /*137d0*/  LDL.LU.64 R24, [R1] ;  /* 0x0000000001187983 */ /* 0x002f280000300a00 */
[----:B------:R-:W4:Y:S04]  /*137e0*/  LDL.LU.64 R26, [R1+0x8] ;  /* 0x00000800011a7983 */ /* 0x000f280000300a00 */
[----:B------:R-:W-:Y:S04]  /*137f0*/  STS.U8 [R5+0x9480], R31 ;  /* 0x0094801f05007388 */ /* 0x000fe80000000000 */
[----:B------:R1:W-:Y:S04]  /*13800*/  STS.U8 [R5+0x9580], R30 ;  /* 0x0095801e05007388 */ /* 0x0003e80000000000 */
[----:B---3--:R-:W3:Y:S04]  /*13810*/  LDL.LU.64 R28, [R1+0x10] ;  /* 0x00001000011c7983 */ /* 0x008ee80000300a00 */
[----:B------:R-:W-:Y:S04]  /*13820*/  STS.U8 [R5+0x9280], R33 ;  /* 0x0092802105007388 */ /* 0x000fe80000000000 */
[----:B------:R0:W-:Y:S04]  /*13830*/  STS.U8 [R5+0x9380], R32 ;  /* 0x0093802005007388 */ /* 0x0001e80000000000 */
[----:B-1----:R-:W3:Y:S04]  /*13840*/  LDL.LU.64 R30, [R1+0x18] ;  /* 0x00001800011e7983 */ /* 0x002ee80000300a00 */
[----:B------:R-:W-:Y:S04]  /*13850*/  STS.U8 [R5+0x9080], R35 ;  /* 0x0090802305007388 */ /* 0x000fe80000000000 */
[----:B------:R1:W-:Y:S04]  /*13860*/  STS.U8 [R5+0x9180], R34 ;  /* 0x0091802205007388 */ /* 0x0003e80000000000 */
[----:B0-----:R-:W3:Y:S04]  /*13870*/  LDL.LU.64 R32, [R1+0x20] ;  /* 0x0000200001207983 */ /* 0x001ee80000300a00 */
        /* <DEDUP_REMOVED lines=24> */
[----:B-1----:R-:W3:Y:S04]  /*13a00*/  LDL.LU.64 R50, [R1+0x68] ;  /* 0x0000680001327983 */ /* 0x002ee80000300a00 */
[----:B------:R-:W3:Y:S04]  /*13a10*/  LDL.LU.64 R52, [R1+0x70] ;  /* 0x0000700001347983 */ /* 0x000ee80000300a00 */
        /* <DEDUP_REMOVED lines=48> */
[----:B------:R-:W3:Y:S01]  /*13d20*/  LDL.LU.64 R150, [R1+0x1f8] ;  /* 0x0001f80001967983 */ /* 0x000ee20000300a00 */
[----:B------:R-:W0:Y:S01]  /*13d30*/  S2R R154, SR_TID.X ;  /* 0x00000000009a7919 */ /* 0x000e220000002100 */
[----:B------:R-:W1:Y:S02]  /*13d40*/  S2R R17, SR_TID.X ;  /* 0x0000000000117919 */ /* 0x000e640000002100 */
        /* <DEDUP_REMOVED lines=35> */
[----:B------:R4:W-:Y:S01]  /*13f80*/  STS.U8 [R5+0xbf80], R6 ;  /* 0x00bf800605007388 */ /* 0x0009e20000000000 */
[----:B0-----:R-:W-:Y:S01]  /*13f90*/  LOP3.LUT P2, RZ, R154, 0x2, RZ, 0xc0, !PT ;  /* 0x000000029aff7812 */ /* 0x001fe2000784c0ff */
[----:B------:R-:W-:Y:S01]  /*13fa0*/  FADD R2, -R14, R250 ;  /* 0x000000fa0e027221 */ /* 0x000fe20000000100 */
[----:B-1----:R-:W-:Y:S01]  /*13fb0*/  LOP3.LUT P1, RZ, R17, 0x2, RZ, 0xc0, !PT ;  /* 0x0000000211ff7812 */ /* 0x002fe2000782c0ff */
[----:B------:R0:W-:Y:S06]  /*13fc0*/  MEMBAR.ALL.CTA ;  /* 0x0000000000007992 */ /* 0x0001ec0000008000 */
[----:B0-----:R-:W0:Y:S01]  /*13fd0*/  FENCE.VIEW.ASYNC.S ;  /* 0x00000000000073c6 */ /* 0x001e220000000000 */
[----:B------:R-:W-:-:S02]  /*13fe0*/  IMAD.MOV.U32 R154, RZ, RZ, 0x5410 ;  /* 0x00005410ff9a7424 */ /* 0x000fc400078e00ff */
[----:B------:R-:W-:Y:S01]  /*13ff0*/  FADD R16, -R13, R252 ;  /* 0x000000fc0d107221 */ /* 0x000fe20000000100 */
[----:B------:R-:W-:Y:S01]  /*14000*/  IMAD.MOV.U32 R17, RZ, RZ, 0x7632 ;  /* 0x00007632ff117424 */ /* 0x000fe200078e00ff */
[----:B--2---:R-:W1:Y:S01]  /*14010*/  LDC R19, c[0x0][0x254] ;  /* 0x00009500ff137b82 */ /* 0x004e620000000800 */
[----:B------:R-:W-:Y:S01]  /*14020*/  SEL R154, R154, 0x1054, !P2 ;  /* 0x000010549a9a7807 */ /* 0x000fe20005000000 */
[----:B----4-:R2:W5:Y:S02]  /*14030*/  LDL.LU R6, [R1+0xc50] ;  /* 0x000c500001067983 */ /* 0x0105640000300800 */
[----:B------:R-:W-:Y:S02]  /*14040*/  SEL R17, R17, 0x3276, !P1 ;  /* 0x0000327611117807 */ /* 0x000fe40004800000 */
[--C-:B------:R-:W-:Y:S01]  /*14050*/  PRMT R152, R0, R154, R153.reuse ;  /* 0x0000009a00987216 */ /* 0x100fe20000000099 */
[----:B------:R-:W-:Y:S01]  /*14060*/  FMUL R2, R2, 1.4426950216293334961 ;  /* 0x3fb8aa3b02027820 */ /* 0x000fe20000400000 */
[----:B------:R-:W-:Y:S01]  /*14070*/  PRMT R153, R0, R17, R153 ;  /* 0x0000001100997216 */ /* 0x000fe20000000099 */
[----:B------:R-:W-:-:S04]  /*14080*/  FMUL R0, R16, 1.4426950216293334961 ;  /* 0x3fb8aa3b10007820 */ /* 0x000fc80000400000 */
[----:B------:R-:W4:Y:S08]  /*14090*/  MUFU.EX2 R2, R2 ;  /* 0x0000000200027308 */ /* 0x000f300000000800 */
[----:B------:R-:W2:Y:S01]  /*140a0*/  MUFU.EX2 R0, R0 ;  /* 0x0000000000007308 */ /* 0x000ea20000000800 */
[C-C-:B------:R-:W-:Y:S02]  /*140b0*/  PRMT R154, R15.reuse, R154, R155.reuse ;  /* 0x0000009a0f9a7216 */ /* 0x140fe4000000009b */
[----:B------:R-:W-:-:S02]  /*140c0*/  PRMT R155, R15, R17, R155 ;  /* 0x000000110f9b7216 */ /* 0x000fc4000000009b */
[----:B------:R-:W2:Y:S01]  /*140d0*/  LDL.64 R16, [R1+0x248] ;  /* 0x0002480001107983 */ /* 0x000ea20000100a00 */
[-C--:B----4-:R-:W-:Y:S01]  /*140e0*/  FMUL R24, R24, R2.reuse ;  /* 0x0000000218187220 */ /* 0x090fe20000400000 */
[-C--:B------:R-:W-:Y:S01]  /*140f0*/  FMUL R25, R25, R2.reuse ;  /* 0x0000000219197220 */ /* 0x080fe20000400000 */
[-C--:B---3--:R-:W-:Y:S01]  /*14100*/  FMUL R28, R28, R2.reuse ;  /* 0x000000021c1c7220 */ /* 0x088fe20000400000 */
[-C--:B------:R-:W-:Y:S01]  /*14110*/  FMUL R29, R29, R2.reuse ;  /* 0x000000021d1d7220 */ /* 0x080fe20000400000 */
        /* <DEDUP_REMOVED lines=43> */
[----:B------:R-:W-:Y:S01]  /*143d0*/  FMUL R117, R117, R2 ;  /* 0x0000000275757220 */ /* 0x000fe20000400000 */
[-C--:B--2---:R-:W-:Y:S01]  /*143e0*/  FMUL R26, R26, R0.reuse ;  /* 0x000000001a1a7220 */ /* 0x084fe20000400000 */
[----:B------:R-:W-:Y:S01]  /*143f0*/  FMUL R27, R27, R0 ;  /* 0x000000001b1b7220 */ /* 0x000fe20000400000 */
[-C--:B------:R-:W-:Y:S01]  /*14400*/  FMUL R120, R120, R2.reuse ;  /* 0x0000000278787220 */ /* 0x080fe20000400000 */
[----:B------:R-:W-:Y:S01]  /*14410*/  FMUL R121, R121, R2 ;  /* 0x0000000279797220 */ /* 0x000fe20000400000 */
[-C--:B------:R-:W-:Y:S01]  /*14420*/  FMUL R30, R30, R0.reuse ;  /* 0x000000001e1e7220 */ /* 0x080fe20000400000 */
[-C--:B------:R-:W-:Y:S01]  /*14430*/  FMUL R31, R31, R0.reuse ;  /* 0x000000001f1f7220 */ /* 0x080fe20000400000 */
[-C--:B------:R-:W-:Y:S01]  /*14440*/  FMUL R34, R34, R0.reuse ;  /* 0x0000000022227220 */ /* 0x080fe20000400000 */
[-C--:B------:R-:W-:Y:S01]  /*14450*/  FMUL R35, R35, R0.reuse ;  /* 0x0000000023237220 */ /* 0x080fe20000400000 */
[-C--:B------:R-:W-:Y:S01]  /*14460*/  FMUL R38, R38, R0.reuse ;  /* 0x0000000026267220 */ /* 0x080fe20000400000 */
        /* <DEDUP_REMOVED lines=71> */
[----:B0-----:R-:W-:Y:S06]  /*148e0*/  BAR.SYNC.DEFER_BLOCKING 0x0 ;  /* 0x0000000000007b1d */ /* 0x001fec0000010000 */
[----:B------:R-:W-:-:S06]  /*148f0*/  WARPGROUP.ARRIVE ;  /* 0x00000000000079c5 */ /* 0x000fcc0000000000 */
[----:B------:R-:W-:Y:S03]  /*14900*/  QGMMA.64x256x32.F32.E4M3.E4M3 R24, R152, gdesc[UR56], R24, gsb0 ;  /* 0x03e0003898187df3 */ /* 0x000fe60008000818 */
[----:B------:R-:W-:Y:S02]  /*14910*/  WARPGROUP.DEPBAR.LE gsb0, 0x0 ;  /* 0x00008000000079c5 */ /* 0x000fe40000010000 */
[----:B------:R-:W-:Y:S04]  /*14920*/  STL.64 [R1], R24 ;  /* 0x0000001801007387 */ /* 0x000fe80000100a00 */
        /* <DEDUP_REMOVED lines=63> */
[----:B0-----:R-:W2:Y:S04]  /*14d20*/  LDL.LU.64 R150, [R1+0xc48] ;  /* 0x000c480001967983 */ /* 0x001ea80000300a00 */
[----:B------:R-:W3:Y:S04]  /*14d30*/  LDL.LU.64 R148, [R1+0xc40] ;  /* 0x000c400001947983 */ /* 0x000ee80000300a00 */
[----:B------:R-:W4:Y:S04]  /*14d40*/  LDL.LU.64 R146, [R1+0xc38] ;  /* 0x000c380001927983 */ /* 0x000f280000300a00 */
        /* <DEDUP_REMOVED lines=61> */
[----:B------:R-:W4:Y:S04]  /*15120*/  LDL.LU R166, [R1+0x238] ;  /* 0x0002380001a67983 */ /* 0x000f280000300800 */
[----:B------:R-:W4:Y:S04]  /*15130*/  LDL.LU R165, [R1+0x23c] ;  /* 0x00023c0001a57983 */ /* 0x000f280000300800 */
[----:B------:R-:W4:Y:S04]  /*15140*/  LDL.LU R162, [R1+0x210] ;  /* 0x0002100001a27983 */ /* 0x000f280000300800 */
[----:B------:R-:W4:Y:S01]  /*15150*/  LDL R159, [R1+0x264] ;  /* 0x00026400019f7983 */ /* 0x000f220000100800 */
[----:B------:R-:W-:-:S02]  /*15160*/  R2UR UR58, R16 ;  /* 0x00000000103a72ca */ /* 0x000fc400000e0000 */
[----:B------:R-:W-:Y:S01]  /*15170*/  R2UR UR59, R17 ;  /* 0x00000000113b72ca */ /* 0x000fe200000e0000 */
[-C--:B--2---:R-:W-:Y:S01]  /*15180*/  FMUL R150, R150, R0.reuse ;  /* 0x0000000096967220 */ /* 0x084fe20000400000 */
[----:B------:R-:W-:Y:S01]  /*15190*/  FMUL R151, R151, R0 ;  /* 0x0000000097977220 */ /* 0x000fe20000400000 */
[-C--:B---3--:R-:W-:Y:S01]  /*151a0*/  FMUL R148, R148, R2.reuse ;  /* 0x0000000294947220 */ /* 0x088fe20000400000 */
[----:B------:R-:W-:Y:S01]  /*151b0*/  FMUL R149, R149, R2 ;  /* 0x0000000295957220 */ /* 0x000fe20000400000 */
[-C--:B----4-:R-:W-:Y:S01]  /*151c0*/  FMUL R146, R146, R0.reuse ;  /* 0x0000000092927220 */ /* 0x090fe20000400000 */
[----:B------:R-:W-:Y:S01]  /*151d0*/  FMUL R147, R147, R0 ;  /* 0x0000000093937220 */ /* 0x000fe20000400000 */
[-C--:B------:R-:W-:Y:S01]  /*151e0*/  FMUL R144, R144, R2.reuse ;  /* 0x0000000290907220 */ /* 0x080fe20000400000 */
        /* <DEDUP_REMOVED lines=120> */
[----:B------:R-:W-:-:S06]  /*15970*/  FMUL R25, R25, R2 ;  /* 0x0000000219197220 */ /* 0x000fcc0000400000 */
[----:B------:R-:W-:-:S06]  /*15980*/  WARPGROUP.ARRIVE ;  /* 0x00000000000079c5 */ /* 0x000fcc0000000000 */
[----:B------:R-:W-:Y:S01]  /*15990*/  QGMMA.64x256x32.F32.E4M3.E4M3 R24, R152, gdesc[UR56], R24, gsb0 ;  /* 0x03e0003898187df3 */ /* 0x000fe20008000818 */
[----:B------:R-:W-:Y:S01]  /*159a0*/  FADD R15, R187, R186 ;  /* 0x000000babb0f7221 */ /* 0x000fe20000000000 */
[----:B------:R-:W-:-:S03]  /*159b0*/  FADD R17, R164, R161 ;  /* 0x000000a1a4117221 */ /* 0x000fc60000000000 */
        /* <DEDUP_REMOVED lines=11> */
[----:B------:R-:W-:-:S04]  /*15a70*/  FADD R17, R21, R17 ;  /* 0x0000001115117221 */ /* 0x000fc80000000000 */
[----:B------:R-:W0:Y:S04]  /*15a80*/  SHFL.BFLY PT, R16, R15, 0x2, 0x1f ;  /* 0x0c401f000f107f89 */ /* 0x000e2800000e0000 */
[----:B------:R-:W2:Y:S01]  /*15a90*/  SHFL.BFLY PT, R18, R17, 0x2, 0x1f ;  /* 0x0c401f0011127f89 */ /* 0x000ea200000e0000 */
[----:B0-----:R-:W-:Y:S01]  /*15aa0*/  FADD R16, R15, R16 ;  /* 0x000000100f107221 */ /* 0x001fe20000000000 */
[----:B--2---:R-:W-:-:S04]  /*15ab0*/  FADD R15, R17, R18 ;  /* 0x00000012110f7221 */ /* 0x004fc80000000000 */
[----:B------:R-:W0:Y:S04]  /*15ac0*/  SHFL.BFLY PT, R17, R16, 0x1, 0x1f ;  /* 0x0c201f0010117f89 */ /* 0x000e2800000e0000 */
[----:B------:R-:W2:Y:S01]  /*15ad0*/  SHFL.BFLY PT, R18, R15, 0x1, 0x1f ;  /* 0x0c201f000f127f89 */ /* 0x000ea200000e0000 */
[----:B------:R-:W-:-:S05]  /*15ae0*/  VIADD R162, R162, 0x20 ;  /* 0x00000020a2a27836 */ /* 0x000fca0000000000 */
[----:B------:R3:W-:Y:S01]  /*15af0*/  STL [R1+0x210], R162 ;  /* 0x000210a201007387 */ /* 0x0007e20000100800 */
[----:B0-----:R-:W-:Y:S01]  /*15b00*/  FADD R16, R16, R17 ;  /* 0x0000001110107221 */ /* 0x001fe20000000000 */
[----:B--2---:R-:W-:-:S03]  /*15b10*/  FADD R15, R15, R18 ;  /* 0x000000120f0f7221 */ /* 0x004fc60000000000 */
[----:B------:R-:W-:Y:S01]  /*15b20*/  FFMA R166, R2, R166, R16 ;  /* 0x000000a602a67223 */ /* 0x000fe20000000010 */
[----:B------:R-:W-:-:S04]  /*15b30*/  FFMA R165, R0, R165, R15 ;  /* 0x000000a500a57223 */ /* 0x000fc8000000000f */
[----:B------:R3:W-:Y:S04]  /*15b40*/  STL [R1+0x238], R166 ;  /* 0x000238a601007387 */ /* 0x0007e80000100800 */
[----:B------:R3:W-:Y:S04]  /*15b50*/  STL [R1+0x23c], R165 ;  /* 0x00023ca501007387 */ /* 0x0007e80000100800 */
[----:B------:R3:W-:Y:S04]  /*15b60*/  STL [R1+0x208], R14 ;  /* 0x0002080e01007387 */ /* 0x0007e80000100800 */
[----:B------:R3:W-:Y:S01]  /*15b70*/  STL [R1+0x20c], R13 ;  /* 0x00020c0d01007387 */ /* 0x0007e20000100800 */
[----:B------:R-:W-:Y:S01]  /*15b80*/  ISETP.GE.AND P1, PT, R162, R163, PT ;  /* 0x000000a3a200720c */ /* 0x000fe20003f26270 */
[----:B-1----:R-:W-:-:S02]  /*15b90*/  IMAD R4, R19, 0x20, R4 ;  /* 0x0000002013047824 */ /* 0x002fc400078e0204 */
[----:B------:R-:W-:Y:S02]  /*15ba0*/  IMAD R3, R159, 0x20, R3 ;  /* 0x000000209f037824 */ /* 0x000fe400078e0203 */
[----:B------:R-:W-:Y:S02]  /*15bb0*/  IMAD.MOV.U32 R2, RZ, RZ, R14 ;  /* 0x000000ffff027224 */ /* 0x000fe400078e000e */
[----:B------:R-:W-:Y:S01]  /*15bc0*/  IMAD.MOV.U32 R0, RZ, RZ, R13 ;  /* 0x000000ffff007224 */ /* 0x000fe200078e000d */
[----:B------:R-:W-:-:S05]  /*15bd0*/  WARPGROUP.DEPBAR.LE gsb0, 0x0 ;  /* 0x00008000000079c5 */ /* 0x000fca0000010000 */
[----:B---3--:R-:W-:Y:S05]  /*15be0*/  @!P1 BRA `(.L_x_1) ;  /* 0xffffff6c00dc9947 */ /* 0x008fea000383ffff */
.L_x_0:
[----:B------:R0:W-:Y:S04]  /*15bf0*/  STL [R1+0xa58], R0 ;  /* 0x000a580001007387 */ /* 0x0001e80000100800 */
[----:B------:R-:W-:Y:S04]  /*15c00*/  STL [R1+0xa50], R2 ;  /* 0x000a500201007387 */ /* 0x000fe80000100800 */
[----:B------:R-:W2:Y:S04]  /*15c10*/  LDL.LU R4, [R1+0x238] ;  /* 0x0002380001047983 */ /* 0x000ea80000300800 */
[----:B------:R-:W3:Y:S04]  /*15c20*/  LDL.LU R172, [R1+0x23c] ;  /* 0x00023c0001ac7983 */ /* 0x000ee80000300800 */
[----:B------:R-:W4:Y:S04]  /*15c30*/  LDL.LU R171, [R1+0x8] ;  /* 0x0000080001ab7983 */ /* 0x000f280000300800 */
[----:B------:R-:W4:Y:S04]  /*15c40*/  LDL.LU R170, [R1] ;  /* 0x0000000001aa7983 */ /* 0x000f280000300800 */
[----:B------:R-:W4:Y:S04]  /*15c50*/  LDL.LU R169, [R1+0x4] ;  /* 0x0000040001a97983 */ /* 0x000f280000300800 */
        /* <DEDUP_REMOVED lines=26> */
[----:B------:R-:W4:Y:S01]  /*15e00*/  LDL.LU R156, [R1+0xe4] ;  /* 0x0000e400019c7983 */ /* 0x000f220000300800 */
[----:B------:R-:W-:-:S02]  /*15e10*/  IMAD.MOV.U32 R11, RZ, RZ, 0x3dc6b27f ;  /* 0x3dc6b27fff0b7424 */ /* 0x000fc400078e00ff */
[C---:B--2---:R-:W-:Y:S01]  /*15e20*/  FMUL R8, R4.reuse, 8388608 ;  /* 0x4b00000004087820 */ /* 0x044fe20000400000 */
[----:B------:R-:W-:Y:S01]  /*15e30*/  BAR.SYNC.DEFER_BLOCKING 0x0 ;  /* 0x0000000000007b1d */ /* 0x000fe20000010000 */
[----:B------:R-:W-:Y:S01]  /*15e40*/  FSETP.GEU.AND P1, PT, R4, 1.175494350822287508e-38, PT ;  /* 0x008000000400780b */ /* 0x000fe20003f2e000 */
[----:B---3--:R-:W-:-:S03]  /*15e50*/  IMAD.MOV.U32 R5, RZ, RZ, R172 ;  /* 0x000000ffff057224 */ /* 0x008fc600078e00ac */
[----:B------:R-:W-:Y:S01]  /*15e60*/  FSEL R8, R8, R4, !P1 ;  /* 0x0000000408087208 */ /* 0x000fe20004800000 */
[----:B----4-:R-:W-:-:S04]  /*15e70*/  IMAD.MOV.U32 R172, RZ, RZ, R171 ;  /* 0x000000ffffac7224 */ /* 0x010fc800078e00ab */
[----:B------:R-:W-:Y:S02]  /*15e80*/  VIADD R3, R8, 0xc0cafb0d ;  /* 0xc0cafb0d08037836 */ /* 0x000fe40000000000 */
[----:B------:R-:W-:Y:S01]  /*15e90*/  FMUL R7, R172, 0.25 ;  /* 0x3e800000ac077820 */ /* 0x000fe20000400000 */
[----:B------:R-:W-:Y:S01]  /*15ea0*/  FSETP.GT.AND P0, PT, |R5|, 8.50705917302346158658e+37, PT ;  /* 0x7e8000000500780b */ /* 0x000fe20003f04200 */
[----:B------:R-:W-:Y:S01]  /*15eb0*/  IMAD.MOV.U32 R171, RZ, RZ, R170 ;  /* 0x000000ffffab7224 */ /* 0x000fe200078e00aa */
[----:B------:R-:W-:Y:S01]  /*15ec0*/  LOP3.LUT R3, R3, 0xff800000, RZ, 0xc0, !PT ;  /* 0xff80000003037812 */ /* 0x000fe200078ec0ff */
[----:B------:R-:W-:Y:S01]  /*15ed0*/  IMAD.MOV.U32 R170, RZ, RZ, R169 ;  /* 0x000000ffffaa7224 */ /* 0x000fe200078e00a9 */
[----:B------:R-:W-:Y:S02]  /*15ee0*/  FSEL R200, R7, R172, P0 ;  /* 0x000000ac07c87208 */ /* 0x000fe40000000000 */
[----:B------:R-:W-:Y:S01]  /*15ef0*/  FSEL R7, RZ, -23, P1 ;  /* 0xc1b80000ff077808 */ /* 0x000fe20000800000 */
[C---:B------:R-:W-:Y:S01]  /*15f00*/  IMAD.IADD R9, R8.reuse, 0x1, -R3 ;  /* 0x0000000108097824 */ /* 0x040fe200078e0a03 */
[----:B------:R-:W-:Y:S01]  /*15f10*/  I2FP.F32.S32 R3, R3 ;  /* 0x0000000300037245 */ /* 0x000fe20000201400 */
[----:B------:R-:W-:Y:S01]  /*15f20*/  IMAD.MOV.U32 R169, RZ, RZ, R168 ;  /* 0x000000ffffa97224 */ /* 0x000fe200078e00a8 */
[----:B------:R-:W-:Y:S01]  /*15f30*/  ISETP.GE.U32.AND P1, PT, R8, 0x7f800000, PT ;  /* 0x7f8000000800780c */ /* 0x000fe20003f26070 */
[----:B------:R-:W-:-:S02]  /*15f40*/  IMAD.MOV.U32 R168, RZ, RZ, R167 ;  /* 0x000000ffffa87224 */ /* 0x000fc400078e00a7 */
[----:B------:R-:W-:Y:S01]  /*15f50*/  FFMA.FTZ R10, R3, 1.1920928955078125e-07, R7 ;  /* 0x34000000030a7823 */ /* 0x000fe20000010007 */
[----:B------:R-:W-:Y:S01]  /*15f60*/  FADD R3, R9, -1 ;  /* 0xbf80000009037421 */ /* 0x000fe20000000000 */
[----:B------:R-:W-:-:S03]  /*15f70*/  IMAD.MOV.U32 R167, RZ, RZ, R166 ;  /* 0x000000ffffa77224 */ /* 0x000fc600078e00a6 */
[----:B------:R-:W-:Y:S01]  /*15f80*/  FFMA.FTZ R7, R3, R11, -0.16845393180847167969 ;  /* 0xbe2c7f3003077423 */ /* 0x000fe2000001000b */
[----:B------:R-:W-:-:S03]  /*15f90*/  IMAD.MOV.U32 R166, RZ, RZ, R165 ;  /* 0x000000ffffa67224 */ /* 0x000fc600078e00a5 */
[C---:B------:R-:W-:Y:S01]  /*15fa0*/  FFMA.FTZ R7, R3.reuse, R7, 0.1716887056827545166 ;  /* 0x3e2fcf2a03077423 */ /* 0x040fe20000010007 */
[----:B------:R-:W-:Y:S02]  /*15fb0*/  IMAD.MOV.U32 R172, RZ, RZ, R171 ;  /* 0x000000ffffac7224 */ /* 0x000fe400078e00ab */
[----:B------:R-:W-:Y:S02]  /*15fc0*/  IMAD.MOV.U32 R165, RZ, RZ, R164 ;  /* 0x000000ffffa57224 */ /* 0x000fe400078e00a4 */
[C---:B------:R-:W-:Y:S01]  /*15fd0*/  FFMA.FTZ R7, R3.reuse, R7, -0.17900948226451873779 ;  /* 0xbe374e4303077423 */ /* 0x040fe20000010007 */
[----:B------:R-:W-:Y:S02]  /*15fe0*/  IMAD.MOV.U32 R171, RZ, RZ, R170 ;  /* 0x000000ffffab7224 */ /* 0x000fe400078e00aa */
[----:B------:R-:W-:Y:S02]  /*15ff0*/  IMAD.MOV.U32 R164, RZ, RZ, R163 ;  /* 0x000000ffffa47224 */ /* 0x000fe400078e00a3 */
[----:B------:R-:W-:Y:S01]  /*16000*/  FFMA.FTZ R7, R3, R7, 0.20512372255325317383 ;  /* 0x3e520bf403077423 */ /* 0x000fe20000010007 */
[----:B------:R-:W-:-:S02]  /*16010*/  IMAD.MOV.U32 R170, RZ, RZ, R169 ;  /* 0x000000ffffaa7224 */ /* 0x000fc400078e00a9 */
[----:B------:R-:W-:Y:S02]  /*16020*/  IMAD.MOV.U32 R163, RZ, RZ, R162 ;  /* 0x000000ffffa37224 */ /* 0x000fe400078e00a2 */
[C---:B------:R-:W-:Y:S01]  /*16030*/  FFMA.FTZ R7, R3.reuse, R7, -0.24046532809734344482 ;  /* 0xbe763c8b03077423 */ /* 0x040fe20000010007 */
[----:B------:R-:W-:Y:S02]  /*16040*/  IMAD.MOV.U32 R169, RZ, RZ, R168 ;  /* 0x000000ffffa97224 */ /* 0x000fe400078e00a8 */
[----:B------:R-:W-:Y:S02]  /*16050*/  IMAD.MOV.U32 R162, RZ, RZ, R161 ;  /* 0x000000ffffa27224 */ /* 0x000fe400078e00a1 */
[----:B------:R-:W-:Y:S01]  /*16060*/  FFMA.FTZ R7, R3, R7, 0.28857114911079406738 ;  /* 0x3e93bf9903077423 */ /* 0x000fe20000010007 */
[----:B------:R-:W-:Y:S02]  /*16070*/  IMAD.MOV.U32 R168, RZ, RZ, R167 ;  /* 0x000000ffffa87224 */ /* 0x000fe400078e00a7 */
[----:B------:R-:W-:-:S02]  /*16080*/  IMAD.MOV.U32 R161, RZ, RZ, R160 ;  /* 0x000000ffffa17224 */ /* 0x000fc400078e00a0 */
[C---:B------:R-:W-:Y:S01]  /*16090*/  FFMA.FTZ R7, R3.reuse, R7, -0.36067417263984680176 ;  /* 0xbeb8aa4903077423 */ /* 0x040fe20000010007 */
[----:B------:R-:W-:Y:S02]  /*160a0*/  IMAD.MOV.U32 R167, RZ, RZ, R166 ;  /* 0x000000ffffa77224 */ /* 0x000fe400078e00a6 */
[----:B------:R-:W-:Y:S02]  /*160b0*/  IMAD.MOV.U32 R160, RZ, RZ, R159 ;  /* 0x000000ffffa07224 */ /* 0x000fe400078e009f */
[C---:B------:R-:W-:Y:S01]  /*160c0*/  FFMA.FTZ R7, R3.reuse, R7, 0.48089820146560668945 ;  /* 0x3ef6384a03077423 */ /* 0x040fe20000010007 */
[----:B------:R-:W-:Y:S02]  /*160d0*/  IMAD.MOV.U32 R166, RZ, RZ, R165 ;  /* 0x000000ffffa67224 */ /* 0x000fe400078e00a5 */
[----:B------:R-:W-:Y:S02]  /*160e0*/  IMAD.MOV.U32 R159, RZ, RZ, R158 ;  /* 0x000000ffff9f7224 */ /* 0x000fe400078e009e */
[----:B------:R-:W-:-:S04]  /*160f0*/  FFMA.FTZ R7, R3, R7, -0.72134751081466674805 ;  /* 0xbf38aa3b03077423 */ /* 0x000fc80000010007 */
[----:B------:R-:W-:-:S04]  /*16100*/  FMUL R7, R3, R7 ;  /* 0x0000000703077220 */ /* 0x000fc80000400000 */
[----:B------:R-:W-:-:S04]  /*16110*/  FMUL R7, R3, R7 ;  /* 0x0000000703077220 */ /* 0x000fc80000400000 */
[----:B------:R-:W-:-:S04]  /*16120*/  FFMA.FTZ R3, R3, 1.4426950216293334961, R7 ;  /* 0x3fb8aa3b03037823 */ /* 0x000fc80000010007 */
[----:B0-----:R-:W-:Y:S01]  /*16130*/  FADD R0, R10, R3 ;  /* 0x000000030a007221 */ /* 0x001fe20000000000 */
[----:B------:R-:W-:Y:S02]  /*16140*/  @P1 IMAD.MOV.U32 R3, RZ, RZ, 0x7f800000 ;  /* 0x7f800000ff031424 */ /* 0x000fe400078e00ff */
[----:B------:R-:W-:Y:S02]  /*16150*/  IMAD.MOV.U32 R165, RZ, RZ, R164 ;  /* 0x000000ffffa57224 */ /* 0x000fe400078e00a4 */
[----:B------:R-:W-:Y:S01]  /*16160*/  @P1 FFMA.FTZ R0, R8, R3, +INF ;  /* 0x7f80000008001423 */ /* 0x000fe20000010003 */
[----:B------:R-:W-:Y:S02]  /*16170*/  IMAD.MOV.U32 R164, RZ, RZ, R163 ;  /* 0x000000ffffa47224 */ /* 0x000fe400078e00a3 */
[----:B------:R-:W-:Y:S02]  /*16180*/  IMAD.MOV.U32 R163, RZ, RZ, R162 ;  /* 0x000000ffffa37224 */ /* 0x000fe400078e00a2 */
[----:B------:R-:W-:-:S02]  /*16190*/  IMAD.MOV.U32 R162, RZ, RZ, R161 ;  /* 0x000000ffffa27224 */ /* 0x000fc400078e00a1 */
[----:B------:R-:W-:Y:S02]  /*161a0*/  IMAD.MOV.U32 R161, RZ, RZ, R160 ;  /* 0x000000ffffa17224 */ /* 0x000fe400078e00a0 */
[----:B------:R-:W-:Y:S02]  /*161b0*/  IMAD.MOV.U32 R160, RZ, RZ, R159 ;  /* 0x000000ffffa07224 */ /* 0x000fe400078e009f */
[----:B------:R-:W-:-:S04]  /*161c0*/  IMAD.MOV.U32 R158, RZ, RZ, R157 ;  /* 0x000000ffff9e7224 */ /* 0x000fc800078e009d */
[----:B------:R-:W-:Y:S02]  /*161d0*/  IMAD.MOV.U32 R159, RZ, RZ, R158 ;  /* 0x000000ffff9f7224 */ /* 0x000fe400078e009e */
[----:B------:R-:W-:Y:S02]  /*161e0*/  IMAD.MOV.U32 R157, RZ, RZ, R156 ;  /* 0x000000ffff9d7224 */ /* 0x000fe400078e009c */
[----:B------:R-:W2:Y:S04]  /*161f0*/  LDL.LU R156, [R1+0xe0] ;  /* 0x0000e000019c7983 */ /* 0x000ea80000300800 */
[----:B------:R0:W-:Y:S04]  /*16200*/  STL [R1+0x204], R0 ;  /* 0x0002040001007387 */ /* 0x0001e80000100800 */
[----:B------:R-:W3:Y:S01]  /*16210*/  LDL.LU R158, [R1+0xf4] ;  /* 0x0000f400019e7983 */ /* 0x000ee20000300800 */
[C---:B------:R-:W-:Y:S01]  /*16220*/  FMUL R7, R5.reuse, 8388608 ;  /* 0x4b00000005077820 */ /* 0x040fe20000400000 */
[----:B------:R-:W-:Y:S01]  /*16230*/  FSETP.GEU.AND P2, PT, R5, 1.175494350822287508e-38, PT ;  /* 0x008000000500780b */ /* 0x000fe20003f4e000 */
[----:B------:R-:W-:Y:S01]  /*16240*/  IMAD.MOV.U32 R201, RZ, RZ, R159 ;  /* 0x000000ffffc97224 */ /* 0x000fe200078e009f */
[----:B------:R-:W-:Y:S01]  /*16250*/  FSETP.NEU.AND P1, PT, R8, RZ, PT ;  /* 0x000000ff0800720b */ /* 0x000fe20003f2d000 */
[----:B------:R-:W-:Y:S01]  /*16260*/  IMAD.MOV.U32 R203, RZ, RZ, R161 ;  /* 0x000000ffffcb7224 */ /* 0x000fe200078e00a1 */
[----:B------:R-:W-:Y:S01]  /*16270*/  FSEL R7, R7, R5, !P2 ;  /* 0x0000000507077208 */ /* 0x000fe20005000000 */
[----:B------:R-:W-:Y:S01]  /*16280*/  IMAD.MOV.U32 R202, RZ, RZ, R160 ;  /* 0x000000ffffca7224 */ /* 0x000fe200078e00a0 */
[----:B------:R-:W-:Y:S01]  /*16290*/  FSEL R8, RZ, -23, P2 ;  /* 0xc1b80000ff087808 */ /* 0x000fe20001000000 */
[----:B------:R-:W-:Y:S01]  /*162a0*/  IMAD.MOV.U32 R205, RZ, RZ, R163 ;  /* 0x000000ffffcd7224 */ /* 0x000fe200078e00a3 */
[C---:B------:R-:W-:Y:S01]  /*162b0*/  ISETP.GE.U32.AND P2, PT, R7.reuse, 0x7f800000, PT ;  /* 0x7f8000000700780c */ /* 0x040fe20003f46070 */
[----:B------:R-:W-:-:S02]  /*162c0*/  VIADD R3, R7, 0xc0cafb0d ;  /* 0xc0cafb0d07037836 */ /* 0x000fc40000000000 */
[----:B------:R-:W-:Y:S01]  /*162d0*/  FMUL R197, R172, 0.25 ;  /* 0x3e800000acc57820 */ /* 0x000fe20000400000 */
[----:B------:R-:W-:Y:S01]  /*162e0*/  IMAD.MOV.U32 R204, RZ, RZ, R162 ;  /* 0x000000ffffcc7224 */ /* 0x000fe200078e00a2 */
[----:B------:R-:W-:Y:S01]  /*162f0*/  FSETP.GT.AND P3, PT, |R4|, 8.50705917302346158658e+37, PT ;  /* 0x7e8000000400780b */ /* 0x000fe20003f64200 */
[----:B------:R-:W-:Y:S01]  /*16300*/  IMAD.MOV.U32 R207, RZ, RZ, R165 ;  /* 0x000000ffffcf7224 */ /* 0x000fe200078e00a5 */
[----:B------:R-:W-:Y:S01]  /*16310*/  LOP3.LUT R3, R3, 0xff800000, RZ, 0xc0, !PT ;  /* 0xff80000003037812 */ /* 0x000fe200078ec0ff */
[----:B------:R-:W-:Y:S01]  /*16320*/  IMAD.MOV.U32 R206, RZ, RZ, R164 ;  /* 0x000000ffffce7224 */ /* 0x000fe200078e00a4 */
[----:B------:R-:W-:Y:S01]  /*16330*/  FSEL R197, R197, R172, P3 ;  /* 0x000000acc5c57208 */ /* 0x000fe20001800000 */
[----:B------:R-:W-:Y:S02]  /*16340*/  IMAD.MOV.U32 R190, RZ, RZ, R167 ;  /* 0x000000ffffbe7224 */ /* 0x000fe400078e00a7 */
[----:B------:R-:W-:Y:S01]  /*16350*/  IMAD.IADD R9, R7, 0x1, -R3 ;  /* 0x0000000107097824 */ /* 0x000fe200078e0a03 */
[----:B------:R-:W-:Y:S01]  /*16360*/  I2FP.F32.S32 R3, R3 ;  /* 0x0000000300037245 */ /* 0x000fe20000201400 */
[----:B------:R-:W-:-:S02]  /*16370*/  IMAD.MOV.U32 R208, RZ, RZ, R166 ;  /* 0x000000ffffd07224 */ /* 0x000fc400078e00a6 */
[----:B------:R-:W-:Y:S02]  /*16380*/  IMAD.MOV.U32 R192, RZ, RZ, R169 ;  /* 0x000000ffffc07224 */ /* 0x000fe400078e00a9 */
[----:B------:R-:W-:Y:S01]  /*16390*/  FFMA.FTZ R10, R3, 1.1920928955078125e-07, R8 ;  /* 0x34000000030a7823 */ /* 0x000fe20000010008 */
[----:B------:R-:W-:Y:S01]  /*163a0*/  FADD R3, R9, -1 ;  /* 0xbf80000009037421 */ /* 0x000fe20000000000 */
[----:B------:R-:W-:Y:S02]  /*163b0*/  IMAD.MOV.U32 R191, RZ, RZ, R168 ;  /* 0x000000ffffbf7224 */ /* 0x000fe400078e00a8 */
[----:B------:R-:W-:Y:S02]  /*163c0*/  IMAD.MOV.U32 R194, RZ, RZ, R171 ;  /* 0x000000ffffc27224 */ /* 0x000fe400078e00ab */
[----:B------:R-:W-:Y:S01]  /*163d0*/  FFMA.FTZ R8, R3, R11, -0.16845393180847167969 ;  /* 0xbe2c7f3003087423 */ /* 0x000fe2000001000b */
[----:B------:R-:W-:-:S03]  /*163e0*/  IMAD.MOV.U32 R193, RZ, RZ, R170 ;  /* 0x000000ffffc17224 */ /* 0x000fc600078e00aa */
[----:B------:R-:W-:-:S04]  /*163f0*/  FFMA.FTZ R8, R3, R8, 0.1716887056827545166 ;  /* 0x3e2fcf2a03087423 */ /* 0x000fc80000010008 */
[----:B------:R-:W-:-:S04]  /*16400*/  FFMA.FTZ R8, R3, R8, -0.17900948226451873779 ;  /* 0xbe374e4303087423 */ /* 0x000fc80000010008 */
[----:B------:R-:W-:-:S04]  /*16410*/  FFMA.FTZ R8, R3, R8, 0.20512372255325317383 ;  /* 0x3e520bf403087423 */ /* 0x000fc80000010008 */
[----:B------:R-:W-:-:S04]  /*16420*/  FFMA.FTZ R8, R3, R8, -0.24046532809734344482 ;  /* 0xbe763c8b03087423 */ /* 0x000fc80000010008 */
[----:B------:R-:W-:-:S04]  /*16430*/  FFMA.FTZ R8, R3, R8, 0.28857114911079406738 ;  /* 0x3e93bf9903087423 */ /* 0x000fc80000010008 */
[----:B------:R-:W-:-:S04]  /*16440*/  FFMA.FTZ R8, R3, R8, -0.36067417263984680176 ;  /* 0xbeb8aa4903087423 */ /* 0x000fc80000010008 */
[----:B------:R-:W-:-:S04]  /*16450*/  FFMA.FTZ R8, R3, R8, 0.48089820146560668945 ;  /* 0x3ef6384a03087423 */ /* 0x000fc80000010008 */
[----:B------:R-:W-:-:S04]  /*16460*/  FFMA.FTZ R8, R3, R8, -0.72134751081466674805 ;  /* 0xbf38aa3b03087423 */ /* 0x000fc80000010008 */
[----:B------:R-:W-:-:S04]  /*16470*/  FMUL R8, R3, R8 ;  /* 0x0000000803087220 */ /* 0x000fc80000400000 */
[----:B------:R-:W-:-:S04]  /*16480*/  FMUL R8, R3, R8 ;  /* 0x0000000803087220 */ /* 0x000fc80000400000 */
[----:B------:R-:W-:-:S04]  /*16490*/  FFMA.FTZ R3, R3, 1.4426950216293334961, R8 ;  /* 0x3fb8aa3b03037823 */ /* 0x000fc80000010008 */
[----:B0-----:R-:W-:Y:S01]  /*164a0*/  FADD R0, R10, R3 ;  /* 0x000000030a007221 */ /* 0x001fe20000000000 */
[----:B------:R-:W-:-:S04]  /*164b0*/  @P2 IMAD.MOV.U32 R3, RZ, RZ, 0x7f800000 ;  /* 0x7f800000ff032424 */ /* 0x000fc800078e00ff */
[----:B------:R-:W-:-:S05]  /*164c0*/  @P2 FFMA.FTZ R0, R7, R3, +INF ;  /* 0x7f80000007002423 */ /* 0x000fca0000010003 */
[----:B------:R0:W-:Y:S01]  /*164d0*/  STL [R1+0x200], R0 ;  /* 0x0002000001007387 */ /* 0x0001e20000100800 */
[----:B---3--:R-:W-:-:S03]  /*164e0*/  IMAD.MOV.U32 R159, RZ, RZ, R158 ;  /* 0x000000ffff9f7224 */ /* 0x008fc600078e009e */
[----:B------:R-:W3:Y:S04]  /*164f0*/  LDL.LU R158, [R1+0xf0] ;  /* 0x0000f000019e7983 */ /* 0x000ee80000300800 */
        /* <DEDUP_REMOVED lines=32> */
[----:B------:R-:W-:Y:S01]  /*16700*/  FMUL R11, R13, 0.25 ;  /* 0x3e8000000d0b7820 */ /* 0x000fe20000400000 */
[----:B------:R-:W-:Y:S01]  /*16710*/  FMUL R22, R153, 0.25 ;  /* 0x3e80000099167820 */ /* 0x000fe20000400000 */
[C---:B------:R-:W-:Y:S01]  /*16720*/  FSETP.GEU.AND P4, PT, |R4|.reuse, 1.175494350822287508e-38, PT ;  /* 0x008000000400780b */ /* 0x040fe20003f8e200 */
[----:B------:R-:W-:Y:S01]  /*16730*/  @P3 FMUL R4, R4, 0.25 ;  /* 0x3e80000004043820 */ /* 0x000fe20000400000 */
[----:B------:R-:W-:Y:S01]  /*16740*/  FMUL R196, R194, 0.25 ;  /* 0x3e800000c2c47820 */ /* 0x000fe20000400000 */
[----:B------:R-:W-:Y:S01]  /*16750*/  FSEL R11, R11, R13, P3 ;  /* 0x0000000d0b0b7208 */ /* 0x000fe20001800000 */
        /* <DEDUP_REMOVED lines=9> */
[----:B------:R-:W-:Y:S01]  /*167f0*/  @!P4 FMUL R4, R4, 16777216 ;  /* 0x4b8000000404c820 */ /* 0x000fe20000400000 */
[----:B------:R-:W-:Y:S01]  /*16800*/  FMUL R194, R192, 0.25 ;  /* 0x3e800000c0c27820 */ /* 0x000fe20000400000 */
[----:B------:R-:W-:Y:S01]  /*16810*/  FSEL R14, R14, R17, P3 ;  /* 0x000000110e0e7208 */ /* 0x000fe20001800000 */
[----:B------:R-:W-:Y:S01]  /*16820*/  FMUL R17, R18, 0.25 ;  /* 0x3e80000012117820 */ /* 0x000fe20000400000 */
[----:B------:R-:W-:Y:S01]  /*16830*/  FSEL R154, R154, R157, P3 ;  /* 0x0000009d9a9a7208 */ /* 0x000fe20001800000 */
[----:B------:R-:W-:Y:S01]  /*16840*/  @!P4 FMUL R197, R197, 16777216 ;  /* 0x4b800000c5c5c820 */ /* 0x000fe20000400000 */
[----:B------:R-:W1:Y:S01]  /*16850*/  MUFU.RCP R4, R4 ;  /* 0x0000000400047308 */ /* 0x000e620000001000 */
[----:B------:R-:W-:Y:S01]  /*16860*/  FSEL R195, R195, R193, P3 ;  /* 0x000000c1c3c37208 */ /* 0x000fe20001800000 */
[----:B------:R-:W-:Y:S01]  /*16870*/  FMUL R193, R191, 0.25 ;  /* 0x3e800000bfc17820 */ /* 0x000fe20000400000 */
[----:B------:R-:W-:Y:S01]  /*16880*/  FSEL R17, R17, R18, P3 ;  /* 0x0000001211117208 */ /* 0x000fe20001800000 */
[----:B------:R-:W-:Y:S01]  /*16890*/  FMUL R18, R21, 0.25 ;  /* 0x3e80000015127820 */ /* 0x000fe20000400000 */
[----:B------:R-:W-:Y:S01]  /*168a0*/  FSEL R194, R194, R192, P3 ;  /* 0x000000c0c2c27208 */ /* 0x000fe20001800000 */
[----:B------:R-:W-:Y:S01]  /*168b0*/  FMUL R192, R190, 0.25 ;  /* 0x3e800000bec07820 */ /* 0x000fe20000400000 */
[----:B------:R-:W-:Y:S01]  /*168c0*/  @!P4 FMUL R196, R196, 16777216 ;  /* 0x4b800000c4c4c820 */ /* 0x000fe20000400000 */
[----:B------:R-:W-:Y:S01]  /*168d0*/  FSEL R193, R193, R191, P3 ;  /* 0x000000bfc1c17208 */ /* 0x000fe20001800000 */
[----:B------:R-:W-:Y:S01]  /*168e0*/  @!P4 FMUL R195, R195, 16777216 ;  /* 0x4b800000c3c3c820 */ /* 0x000fe20000400000 */
[----:B------:R-:W-:Y:S01]  /*168f0*/  FSEL R18, R18, R21, P3 ;  /* 0x0000001512127208 */ /* 0x000fe20001800000 */
[----:B------:R-:W-:Y:S01]  /*16900*/  FMUL R21, R23, 0.25 ;  /* 0x3e80000017157820 */ /* 0x000fe20000400000 */
[----:B------:R-:W-:Y:S01]  /*16910*/  FSEL R192, R192, R190, P3 ;  /* 0x000000bec0c07208 */ /* 0x000fe20001800000 */
[----:B------:R-:W-:Y:S01]  /*16920*/  FMUL R191, R208, 0.25 ;  /* 0x3e800000d0bf7820 */ /* 0x000fe20000400000 */
[----:B------:R-:W-:Y:S01]  /*16930*/  FMUL R3, R206, 0.25 ;  /* 0x3e800000ce037820 */ /* 0x000fe20000400000 */
[----:B------:R-:W-:Y:S01]  /*16940*/  @!P4 FMUL R194, R194, 16777216 ;  /* 0x4b800000c2c2c820 */ /* 0x000fe20000400000 */
[----:B------:R-:W-:Y:S01]  /*16950*/  FSEL R21, R21, R23, P3 ;  /* 0x0000001715157208 */ /* 0x000fe20001800000 */
[----:B------:R-:W-:Y:S01]  /*16960*/  FMUL R23, R152, 0.25 ;  /* 0x3e80000098177820 */ /* 0x000fe20000400000 */
[C---:B-1----:R-:W-:Y:S01]  /*16970*/  FMUL R197, R4.reuse, R197 ;  /* 0x000000c504c57220 */ /* 0x042fe20000400000 */
[C---:B------:R-:W-:Y:S01]  /*16980*/  FMUL R2, R4.reuse, R196 ;  /* 0x000000c404027220 */ /* 0x040fe20000400000 */
[----:B0-----:R-:W-:Y:S01]  /*16990*/  FMUL R0, R4, R195 ;  /* 0x000000c304007220 */ /* 0x001fe20000400000 */
[----:B------:R-:W-:Y:S01]  /*169a0*/  FMUL R190, R207, 0.25 ;  /* 0x3e800000cfbe7820 */ /* 0x000fe20000400000 */
[----:B------:R-:W-:Y:S01]  /*169b0*/  FSEL R23, R23, R152, P3 ;  /* 0x0000009817177208 */ /* 0x000fe20001800000 */
[----:B------:R-:W-:Y:S01]  /*169c0*/  FMUL R152, R155, 0.25 ;  /* 0x3e8000009b987820 */ /* 0x000fe20000400000 */
[----:B------:R-:W-:Y:S01]  /*169d0*/  @!P4 FMUL R193, R193, 16777216 ;  /* 0x4b800000c1c1c820 */ /* 0x000fe20000400000 */
[----:B------:R-:W-:Y:S01]  /*169e0*/  FSEL R191, R191, R208, P3 ;  /* 0x000000d0bfbf7208 */ /* 0x000fe20001800000 */
[----:B------:R-:W-:Y:S01]  /*169f0*/  @!P4 FMUL R192, R192, 16777216 ;  /* 0x4b800000c0c0c820 */ /* 0x000fe20000400000 */
[----:B------:R-:W-:Y:S01]  /*16a00*/  FSETP.NEU.AND P2, PT, R7, RZ, PT ;  /* 0x000000ff0700720b */ /* 0x000fe20003f4d000 */
[----:B------:R-:W-:Y:S01]  /*16a10*/  STL [R1+0x8], R197 ;  /* 0x000008c501007387 */ /* 0x000fe20000100800 */
[----:B------:R-:W-:Y:S01]  /*16a20*/  FSEL R152, R152, R155, P3 ;  /* 0x0000009b98987208 */ /* 0x000fe20001800000 */
[----:B--2---:R-:W-:Y:S01]  /*16a30*/  FMUL R155, R156, 0.25 ;  /* 0x3e8000009c9b7820 */ /* 0x004fe20000400000 */
[----:B------:R-:W-:Y:S01]  /*16a40*/  FSEL R3, R3, R206, P3 ;  /* 0x000000ce03037208 */ /* 0x000fe20001800000 */
[----:B------:R-:W-:Y:S01]  /*16a50*/  FMUL R7, R205, 0.25 ;  /* 0x3e800000cd077820 */ /* 0x000fe20000400000 */
[----:B------:R-:W-:Y:S01]  /*16a60*/  FMUL R194, R4, R194 ;  /* 0x000000c204c27220 */ /* 0x000fe20000400000 */
[----:B------:R0:W-:Y:S01]  /*16a70*/  STL [R1], R2 ;  /* 0x0000000201007387 */ /* 0x0001e20000100800 */
[----:B------:R-:W-:Y:S01]  /*16a80*/  FSEL R155, R155, R156, P3 ;  /* 0x0000009c9b9b7208 */ /* 0x000fe20001800000 */
[----:B------:R-:W-:Y:S01]  /*16a90*/  FMUL R156, R159, 0.25 ;  /* 0x3e8000009f9c7820 */ /* 0x000fe20000400000 */
[----:B------:R-:W-:Y:S01]  /*16aa0*/  FSEL R190, R190, R207, P3 ;  /* 0x000000cfbebe7208 */ /* 0x000fe20001800000 */
[----:B------:R1:W-:Y:S01]  /*16ab0*/  STL [R1+0x24], R0 ;  /* 0x0000240001007387 */ /* 0x0003e20000100800 */
[----:B------:R-:W-:Y:S01]  /*16ac0*/  @!P4 FMUL R191, R191, 16777216 ;  /* 0x4b800000bfbfc820 */ /* 0x000fe20000400000 */
[----:B------:R-:W-:Y:S01]  /*16ad0*/  @!P4 FMUL R3, R3, 16777216 ;  /* 0x4b8000000303c820 */ /* 0x000fe20000400000 */
[----:B------:R-:W-:Y:S01]  /*16ae0*/  FSEL R156, R156, R159, P3 ;  /* 0x0000009f9c9c7208 */ /* 0x000fe20001800000 */
[----:B------:R-:W-:Y:S01]  /*16af0*/  STL [R1+0x10], R194 ;  /* 0x000010c201007387 */ /* 0x000fe20000100800 */
[----:B------:R-:W-:Y:S01]  /*16b00*/  FSEL R7, R7, R205, P3 ;  /* 0x000000cd07077208 */ /* 0x000fe20001800000 */
[----:B0-----:R-:W-:Y:S01]  /*16b10*/  FMUL R2, R4, R193 ;  /* 0x000000c104027220 */ /* 0x001fe20000400000 */
[----:B------:R-:W-:Y:S01]  /*16b20*/  @!P4 FMUL R190, R190, 16777216 ;  /* 0x4b800000bebec820 */ /* 0x000fe20000400000 */
[C---:B------:R-:W-:Y:S01]  /*16b30*/  FMUL R191, R4.reuse, R191 ;  /* 0x000000bf04bf7220 */ /* 0x040fe20000400000 */
[----:B------:R-:W-:Y:S01]  /*16b40*/  FMUL R12, R15, 0.25 ;  /* 0x3e8000000f0c7820 */ /* 0x000fe20000400000 */
[----:B-1----:R-:W-:Y:S01]  /*16b50*/  FMUL R0, R4, R192 ;  /* 0x000000c004007220 */ /* 0x002fe20000400000 */
[----:B------:R0:W-:Y:S01]  /*16b60*/  STL [R1+0x30], R2 ;  /* 0x0000300201007387 */ /* 0x0001e20000100800 */
[----:B------:R-:W-:Y:S01]  /*16b70*/  @!P4 FMUL R7, R7, 16777216 ;  /* 0x4b8000000707c820 */ /* 0x000fe20000400000 */
[----:B------:R-:W-:Y:S01]  /*16b80*/  FMUL R10, R202, 0.25 ;  /* 0x3e800000ca0a7820 */ /* 0x000fe20000400000 */
[----:B------:R-:W-:Y:S01]  /*16b90*/  FSEL R12, R12, R15, P3 ;  /* 0x0000000f0c0c7208 */ /* 0x000fe20001800000 */
[----:B------:R1:W-:Y:S01]  /*16ba0*/  STL [R1+0x14], R0 ;  /* 0x0000140001007387 */ /* 0x0003e20000100800 */
[----:B------:R-:W-:Y:S01]  /*16bb0*/  FMUL R15, R16, 0.25 ;  /* 0x3e800000100f7820 */ /* 0x000fe20000400000 */
[----:B------:R-:W-:Y:S01]  /*16bc0*/  FMUL R9, R203, 0.25 ;  /* 0x3e800000cb097820 */ /* 0x000fe20000400000 */
[----:B------:R-:W-:Y:S01]  /*16bd0*/  FSEL R10, R10, R202, P3 ;  /* 0x000000ca0a0a7208 */ /* 0x000fe20001800000 */
[----:B------:R-:W-:Y:S01]  /*16be0*/  STL [R1+0x34], R191 ;  /* 0x000034bf01007387 */ /* 0x000fe20000100800 */
[----:B------:R-:W-:Y:S01]  /*16bf0*/  FMUL R8, R204, 0.25 ;  /* 0x3e800000cc087820 */ /* 0x000fe20000400000 */
[C---:B0-----:R-:W-:Y:S01]  /*16c00*/  FMUL R2, R4.reuse, R190 ;  /* 0x000000be04027220 */ /* 0x041fe20000400000 */
[----:B------:R-:W-:Y:S01]  /*16c10*/  FSEL R15, R15, R16, P3 ;  /* 0x000000100f0f7208 */ /* 0x000fe20001800000 */
[----:B------:R-:W-:Y:S01]  /*16c20*/  FMUL R16, R19, 0.25 ;  /* 0x3e80000013107820 */ /* 0x000fe20000400000 */
[----:B------:R-:W-:Y:S01]  /*16c30*/  FSEL R9, R9, R203, P3 ;  /* 0x000000cb09097208 */ /* 0x000fe20001800000 */
[----:B-1----:R-:W-:Y:S01]  /*16c40*/  FMUL R0, R4, R3 ;  /* 0x0000000304007220 */ /* 0x002fe20000400000 */
[----:B------:R-:W-:Y:S01]  /*16c50*/  FSEL R8, R8, R204, P3 ;  /* 0x000000cc08087208 */ /* 0x000fe20001800000 */
[----:B------:R-:W-:Y:S01]  /*16c60*/  @!P4 FMUL R10, R10, 16777216 ;  /* 0x4b8000000a0ac820 */ /* 0x000fe20000400000 */
[----:B------:R-:W-:Y:S01]  /*16c70*/  FSEL R16, R16, R19, P3 ;  /* 0x0000001310107208 */ /* 0x000fe20001800000 */
[----:B------:R-:W-:Y:S01]  /*16c80*/  FMUL R19, R20, 0.25 ;  /* 0x3e80000014137820 */ /* 0x000fe20000400000 */
[----:B------:R0:W-:Y:S01]  /*16c90*/  STL [R1+0xa5c], R0 ;  /* 0x000a5c0001007387 */ /* 0x0001e20000100800 */
[----:B------:R-:W-:Y:S01]  /*16ca0*/  @!P4 FMUL R8, R8, 16777216 ;  /* 0x4b8000000808c820 */ /* 0x000fe20000400000 */
[----:B------:R-:W-:Y:S01]  /*16cb0*/  @!P4 FMUL R9, R9, 16777216 ;  /* 0x4b8000000909c820 */ /* 0x000fe20000400000 */
[----:B------:R-:W-:Y:S01]  /*16cc0*/  @!P4 FMUL R11, R11, 16777216 ;  /* 0x4b8000000b0bc820 */ /* 0x000fe20000400000 */
[----:B------:R1:W-:Y:S01]  /*16cd0*/  STL [R1+0x20], R2 ;  /* 0x0000200201007387 */ /* 0x0003e20000100800 */
[----:B------:R-:W-:Y:S01]  /*16ce0*/  FSEL R19, R19, R20, P3 ;  /* 0x0000001413137208 */ /* 0x000fe20001800000 */
[----:B------:R-:W-:Y:S01]  /*16cf0*/  FMUL R20, R201, 0.25 ;  /* 0x3e800000c9147820 */ /* 0x000fe20000400000 */
[----:B------:R-:W-:Y:S01]  /*16d00*/  @!P4 FMUL R12, R12, 16777216 ;  /* 0x4b8000000c0cc820 */ /* 0x000fe20000400000 */
[----:B------:R-:W2:Y:S01]  /*16d10*/  LDL.LU R190, [R1+0xc] ;  /* 0x00000c0001be7983 */ /* 0x000ea20000300800 */
[----:B------:R-:W-:Y:S01]  /*16d20*/  @!P4 FMUL R13, R13, 16777216 ;  /* 0x4b8000000d0dc820 */ /* 0x000fe20000400000 */
[----:B0-----:R-:W-:Y:S01]  /*16d30*/  FMUL R0, R4, R7 ;  /* 0x0000000704007220 */ /* 0x001fe20000400000 */
[----:B------:R-:W-:Y:S01]  /*16d40*/  FSEL R20, R20, R201, P3 ;  /* 0x000000c914147208 */ /* 0x000fe20001800000 */
[----:B------:R-:W2:Y:S01]  /*16d50*/  LDL.LU R191, [R1+0x1c] ;  /* 0x00001c0001bf7983 */ /* 0x000ea20000300800 */
[----:B------:R-:W-:Y:S01]  /*16d60*/  @!P4 FMUL R14, R14, 16777216 ;  /* 0x4b8000000e0ec820 */ /* 0x000fe20000400000 */
        /* <DEDUP_REMOVED lines=11> */
[----:B---3--:R-:W-:Y:S01]  /*16e20*/  FMUL R157, R158, 0.25 ;  /* 0x3e8000009e9d7820 */ /* 0x008fe20000400000 */
[----:B------:R-:W-:Y:S01]  /*16e30*/  @!P4 FMUL R19, R19, 16777216 ;  /* 0x4b8000001313c820 */ /* 0x000fe20000400000 */
[----:B------:R-:W-:Y:S01]  /*16e40*/  @!P4 FMUL R20, R20, 16777216 ;  /* 0x4b8000001414c820 */ /* 0x000fe20000400000 */
[----:B------:R-:W-:-:S02]  /*16e50*/  @!P4 FMUL R156, R156, 16777216 ;  /* 0x4b8000009c9cc820 */ /* 0x000fc40000400000 */
[----:B------:R-:W-:Y:S01]  /*16e60*/  FSEL R157, R157, R158, P3 ;  /* 0x0000009e9d9d7208 */ /* 0x000fe20001800000 */
[----:B----4-:R-:W-:Y:S01]  /*16e70*/  FMUL R158, R161, 0.25 ;  /* 0x3e800000a19e7820 */ /* 0x010fe20000400000 */
[----:B------:R-:W-:Y:S01]  /*16e80*/  FMUL R159, R160, 0.25 ;  /* 0x3e800000a09f7820 */ /* 0x000fe20000400000 */
[----:B------:R-:W-:Y:S02]  /*16e90*/  STL [R1+0x4], R0 ;  /* 0x0000040001007387 */ /* 0x000fe40000100800 */
[----:B------:R-:W-:Y:S01]  /*16ea0*/  @!P4 FMUL R157, R157, 16777216 ;  /* 0x4b8000009d9dc820 */ /* 0x000fe20000400000 */
[----:B------:R-:W-:Y:S02]  /*16eb0*/  FSEL R158, R158, R161, P3 ;  /* 0x000000a19e9e7208 */ /* 0x000fe40001800000 */
[----:B------:R-:W-:Y:S01]  /*16ec0*/  FSEL R159, R159, R160, P3 ;  /* 0x000000a09f9f7208 */ /* 0x000fe20001800000 */
[----:B------:R-:W-:Y:S01]  /*16ed0*/  FMUL R160, R163, 0.25 ;  /* 0x3e800000a3a07820 */ /* 0x000fe20000400000 */
[----:B------:R-:W3:Y:S01]  /*16ee0*/  LDL.LU R192, [R1+0x18] ;  /* 0x0000180001c07983 */ /* 0x000ee20000300800 */
[----:B------:R-:W-:Y:S01]  /*16ef0*/  FMUL R161, R162, 0.25 ;  /* 0x3e800000a2a17820 */ /* 0x000fe20000400000 */
[----:B------:R-:W-:Y:S01]  /*16f00*/  @!P4 FMUL R158, R158, 16777216 ;  /* 0x4b8000009e9ec820 */ /* 0x000fe20000400000 */
[----:B------:R-:W-:Y:S01]  /*16f10*/  @!P4 FMUL R159, R159, 16777216 ;  /* 0x4b8000009f9fc820 */ /* 0x000fe20000400000 */
[----:B------:R-:W-:Y:S01]  /*16f20*/  FSEL R160, R160, R163, P3 ;  /* 0x000000a3a0a07208 */ /* 0x000fe20001800000 */
[----:B------:R-:W4:Y:S01]  /*16f30*/  LDL.LU R193, [R1+0x2c] ;  /* 0x00002c0001c17983 */ /* 0x000f220000300800 */
[----:B------:R-:W-:Y:S01]  /*16f40*/  FSEL R161, R161, R162, P3 ;  /* 0x000000a2a1a17208 */ /* 0x000fe20001800000 */
[----:B------:R-:W-:Y:S01]  /*16f50*/  FMUL R162, R165, 0.25 ;  /* 0x3e800000a5a27820 */ /* 0x000fe20000400000 */
[----:B------:R-:W-:Y:S01]  /*16f60*/  FMUL R163, R164, 0.25 ;  /* 0x3e800000a4a37820 */ /* 0x000fe20000400000 */
[----:B------:R-:W4:Y:S01]  /*16f70*/  LDL.LU R194, [R1+0x28] ;  /* 0x0000280001c27983 */ /* 0x000f220000300800 */
[----:B------:R-:W-:-:S02]  /*16f80*/  @!P4 FMUL R160, R160, 16777216 ;  /* 0x4b800000a0a0c820 */ /* 0x000fc40000400000 */
[----:B------:R-:W-:Y:S01]  /*16f90*/  FSEL R162, R162, R165, P3 ;  /* 0x000000a5a2a27208 */ /* 0x000fe20001800000 */
[----:B------:R-:W-:Y:S01]  /*16fa0*/  @!P4 FMUL R161, R161, 16777216 ;  /* 0x4b800000a1a1c820 */ /* 0x000fe20000400000 */
[----:B------:R-:W-:Y:S01]  /*16fb0*/  FSEL R163, R163, R164, P3 ;  /* 0x000000a4a3a37208 */ /* 0x000fe20001800000 */
[----:B------:R-:W-:Y:S01]  /*16fc0*/  FMUL R164, R167, 0.25 ;  /* 0x3e800000a7a47820 */ /* 0x000fe20000400000 */
[----:B------:R-:W2:Y:S01]  /*16fd0*/  LDL.LU R195, [R1+0x3c] ;  /* 0x00003c0001c37983 */ /* 0x000ea20000300800 */
        /* <DEDUP_REMOVED lines=14> */
[----:B------:R-:W-:Y:S01]  /*170c0*/  FMUL R169, R170, 0.25 ;  /* 0x3e800000aaa97820 */ /* 0x000fe20000400000 */
[----:B------:R-:W-:Y:S02]  /*170d0*/  @!P4 FMUL R166, R166, 16777216 ;  /* 0x4b800000a6a6c820 */ /* 0x000fe40000400000 */
[----:B------:R-:W-:Y:S01]  /*170e0*/  @!P4 FMUL R167, R167, 16777216 ;  /* 0x4b800000a7a7c820 */ /* 0x000fe20000400000 */
[----:B------:R-:W-:Y:S02]  /*170f0*/  FSEL R168, R168, R171, P3 ;  /* 0x000000aba8a87208 */ /* 0x000fe40001800000 */
[----:B------:R-:W-:Y:S01]  /*17100*/  FSEL R169, R169, R170, P3 ;  /* 0x000000aaa9a97208 */ /* 0x000fe20001800000 */
[----:B------:R-:W-:Y:S01]  /*17110*/  FMUL R170, R173, 0.25 ;  /* 0x3e800000adaa7820 */ /* 0x000fe20000400000 */
[----:B------:R-:W-:Y:S01]  /*17120*/  FMUL R171, R172, 0.25 ;  /* 0x3e800000acab7820 */ /* 0x000fe20000400000 */
[----:B------:R-:W-:-:S02]  /*17130*/  @!P4 FMUL R168, R168, 16777216 ;  /* 0x4b800000a8a8c820 */ /* 0x000fc40000400000 */
[----:B------:R-:W-:Y:S01]  /*17140*/  @!P4 FMUL R169, R169, 16777216 ;  /* 0x4b800000a9a9c820 */ /* 0x000fe20000400000 */
[----:B------:R-:W-:Y:S02]  /*17150*/  FSEL R170, R170, R173, P3 ;  /* 0x000000adaaaa7208 */ /* 0x000fe40001800000 */
        /* <DEDUP_REMOVED lines=53> */
[----:B------:R-:W-:Y:S01]  /*174b0*/  FSEL R188, R188, R199, P3 ;  /* 0x000000c7bcbc7208 */ /* 0x000fe20001800000 */
[----:B------:R-:W-:Y:S01]  /*174c0*/  FMUL R199, R24, 0.25 ;  /* 0x3e80000018c77820 */ /* 0x000fe20000400000 */
[----:B------:R-:W-:Y:S01]  /*174d0*/  FSEL R189, R189, R198, P3 ;  /* 0x000000c6bdbd7208 */ /* 0x000fe20001800000 */
[----:B------:R-:W-:-:S02]  /*174e0*/  FMUL R198, R25, 0.25 ;  /* 0x3e80000019c67820 */ /* 0x000fc40000400000 */
[----:B------:R-:W-:Y:S01]  /*174f0*/  @!P4 FMUL R188, R188, 16777216 ;  /* 0x4b800000bcbcc820 */ /* 0x000fe20000400000 */
[----:B------:R-:W-:Y:S01]  /*17500*/  FSEL R24, R199, R24, P3 ;  /* 0x00000018c7187208 */ /* 0x000fe20001800000 */
[----:B------:R-:W-:Y:S01]  /*17510*/  FMUL R199, R28, 0.25 ;  /* 0x3e8000001cc77820 */ /* 0x000fe20000400000 */
[----:B------:R-:W-:Y:S01]  /*17520*/  FSEL R25, R198, R25, P3 ;  /* 0x00000019c6197208 */ /* 0x000fe20001800000 */
[----:B------:R-:W-:Y:S01]  /*17530*/  FMUL R198, R29, 0.25 ;  /* 0x3e8000001dc67820 */ /* 0x000fe20000400000 */
[----:B------:R-:W-:Y:S01]  /*17540*/  @!P4 FMUL R189, R189, 16777216 ;  /* 0x4b800000bdbdc820 */ /* 0x000fe20000400000 */
        /* <DEDUP_REMOVED lines=182> */
[----:B------:R-:W-:Y:S01]  /*180b0*/  @!P4 FMUL R145, R145, 16777216 ;  /* 0x4b8000009191c820 */ /* 0x000fe20000400000 */
[----:B------:R-:W4:Y:S01]  /*180c0*/  LDL.LU R199, [R1+0x48] ;  /* 0x0000480001c77983 */ /* 0x000f220000300800 */
[----:B------:R-:W-:-:S02]  /*180d0*/  FSEL R149, R198, R149, P3 ;  /* 0x00000095c6957208 */ /* 0x000fc40001800000 */
[----:B------:R-:W-:Y:S01]  /*180e0*/  @!P4 FMUL R148, R148, 16777216 ;  /* 0x4b8000009494c820 */ /* 0x000fe20000400000 */
[----:B------:R-:W4:Y:S02]  /*180f0*/  LDL.LU R198, [R1+0x5c] ;  /* 0x00005c0001c67983 */ /* 0x000f240000300800 */
[----:B------:R-:W-:Y:S02]  /*18100*/  @!P4 FMUL R149, R149, 16777216 ;  /* 0x4b8000009595c820 */ /* 0x000fe40000400000 */
[----:B-1----:R-:W4:Y:S04]  /*18110*/  LDL.LU R2, [R1+0x58] ;  /* 0x0000580001027983 */ /* 0x002f280000300800 */
        /* <DEDUP_REMOVED lines=48> */
[C---:B------:R-:W-:Y:S01]  /*18420*/  FMUL R8, R4.reuse, R8 ;  /* 0x0000000804087220 */ /* 0x040fe20000400000 */
        /* <DEDUP_REMOVED lines=116> */
[----:B------:R-:W-:Y:S01]  /*18b70*/  FMUL R4, R4, R148 ;  /* 0x0000009404047220 */ /* 0x000fe20000400000 */
[----:B------:R-:W4:Y:S01]  /*18b80*/  LDL.LU R248, [R1+0x1ec] ;  /* 0x0001ec0001f87983 */ /* 0x000f220000300800 */
[----:B---3--:R-:W-:-:S03]  /*18b90*/  FMUL R148, R192, 0.25 ;  /* 0x3e800000c0947820 */ /* 0x008fc60000400000 */
[----:B------:R-:W3:Y:S02]  /*18ba0*/  LDL.LU R249, [R1+0x1e8] ;  /* 0x0001e80001f97983 */ /* 0x000ee40000300800 */
[----:B------:R-:W-:Y:S01]  /*18bb0*/  FSEL R148, R148, R192, P0 ;  /* 0x000000c094947208 */ /* 0x000fe20000000000 */
[----:B--2---:R-:W-:Y:S01]  /*18bc0*/  FMUL R192, R195, 0.25 ;  /* 0x3e800000c3c07820 */ /* 0x004fe20000400000 */
[----:B------:R-:W2:Y:S04]  /*18bd0*/  LDL.LU R250, [R1+0x1fc] ;  /* 0x0001fc0001fa7983 */ /* 0x000ea80000300800 */
[----:B------:R-:W-:Y:S01]  /*18be0*/  FSEL R192, R192, R195, P0 ;  /* 0x000000c3c0c07208 */ /* 0x000fe20000000000 */
[----:B----4-:R-:W-:Y:S01]  /*18bf0*/  FMUL R195, R199, 0.25 ;  /* 0x3e800000c7c37820 */ /* 0x010fe20000400000 */
[----:B------:R-:W4:Y:S04]  /*18c00*/  LDL.LU R251, [R1+0x1f8] ;  /* 0x0001f80001fb7983 */ /* 0x000f280000300800 */
[----:B------:R-:W-:Y:S01]  /*18c10*/  FSEL R195, R195, R199, P0 ;  /* 0x000000c7c3c37208 */ /* 0x000fe20000000000 */
[----:B------:R-:W-:-:S05]  /*18c20*/  FMUL R199, R201, 0.25 ;  /* 0x3e800000c9c77820 */ /* 0x000fca0000400000 */
        /* <DEDUP_REMOVED lines=95> */
[----:B---3--:R-:W-:-:S05]  /*19220*/  FMUL R248, R249, 0.25 ;  /* 0x3e800000f9f87820 */ /* 0x008fca0000400000 */
[----:B------:R-:W-:Y:S01]  /*19230*/  FSEL R248, R248, R249, P0 ;  /* 0x000000f9f8f87208 */ /* 0x000fe20000000000 */
[----:B--2---:R-:W-:-:S05]  /*19240*/  FMUL R249, R250, 0.25 ;  /* 0x3e800000faf97820 */ /* 0x004fca0000400000 */
[----:B------:R-:W-:Y:S01]  /*19250*/  FSEL R249, R249, R250, P0 ;  /* 0x000000faf9f97208 */ /* 0x000fe20000000000 */
[----:B----4-:R-:W-:-:S05]  /*19260*/  FMUL R250, R251, 0.25 ;  /* 0x3e800000fbfa7820 */ /* 0x010fca0000400000 */
        /* <DEDUP_REMOVED lines=27> */
[----:B------:R-:W-:Y:S01]  /*19420*/  FMUL R251, R50, 0.25 ;  /* 0x3e80000032fb7820 */ /* 0x000fe20000400000 */
[----:B------:R-:W-:Y:S04]  /*19430*/  STL [R1+0xa60], R8 ;  /* 0x000a600801007387 */ /* 0x000fe80000100800 */
[----:B------:R-:W-:Y:S01]  /*19440*/  STL [R1+0xa64], R9 ;  /* 0x000a640901007387 */ /* 0x000fe20000100800 */
[----:B------:R-:W-:Y:S01]  /*19450*/  FSEL R50, R251, R50, P0 ;  /* 0x00000032fb327208 */ /* 0x000fe20000000000 */
[----:B------:R-:W-:Y:S02]  /*19460*/  FMUL R251, R55, 0.25 ;  /* 0x3e80000037fb7820 */ /* 0x000fe40000400000 */
[----:B------:R-:W-:Y:S04]  /*19470*/  STL [R1+0xa68], R10 ;  /* 0x000a680a01007387 */ /* 0x000fe80000100800 */
[----:B------:R0:W-:Y:S01]  /*19480*/  STL [R1+0xa6c], R11 ;  /* 0x000a6c0b01007387 */ /* 0x0001e20000100800 */
[----:B------:R-:W-:Y:S01]  /*19490*/  FSEL R55, R251, R55, P0 ;  /* 0x00000037fb377208 */ /* 0x000fe20000000000 */
[----:B------:R-:W-:-:S02]  /*194a0*/  FMUL R251, R54, 0.25 ;  /* 0x3e80000036fb7820 */ /* 0x000fc40000400000 */
[----:B0-----:R-:W2:Y:S04]  /*194b0*/  LDL.LU R11, [R1+0x8] ;  /* 0x00000800010b7983 */ /* 0x001ea80000300800 */
[----:B------:R-:W2:Y:S01]  /*194c0*/  LDL.LU R10, [R1] ;  /* 0x00000000010a7983 */ /* 0x000ea20000300800 */
[----:B------:R-:W-:Y:S01]  /*194d0*/  FSEL R54, R251, R54, P0 ;  /* 0x00000036fb367208 */ /* 0x000fe20000000000 */
[----:B------:R-:W-:Y:S01]  /*194e0*/  FMUL R251, R59, 0.25 ;  /* 0x3e8000003bfb7820 */ /* 0x000fe20000400000 */
[----:B------:R-:W-:Y:S01]  /*194f0*/  FMUL R7, R191, 0.25 ;  /* 0x3e800000bf077820 */ /* 0x000fe20000400000 */
[----:B------:R-:W-:Y:S01]  /*19500*/  FMUL R3, R190, 0.25 ;  /* 0x3e800000be037820 */ /* 0x000fe20000400000 */
[----:B------:R-:W-:Y:S01]  /*19510*/  FSETP.GEU.AND P3, PT, |R5|, 1.175494350822287508e-38, PT ;  /* 0x008000000500780b */ /* 0x000fe20003f6e200 */
[----:B------:R-:W3:Y:S01]  /*19520*/  LDL.LU R9, [R1+0x10] ;  /* 0x0000100001097983 */ /* 0x000ee20000300800 */
[----:B------:R-:W-:Y:S01]  /*19530*/  FSEL R59, R251, R59, P0 ;  /* 0x0000003bfb3b7208 */ /* 0x000fe20000000000 */
[----:B------:R-:W-:Y:S01]  /*19540*/  FMUL R251, R58, 0.25 ;  /* 0x3e8000003afb7820 */ /* 0x000fe20000400000 */
[----:B------:R-:W-:-:S02]  /*19550*/  FSEL R7, R7, R191, P0 ;  /* 0x000000bf07077208 */ /* 0x000fc40000000000 */
[----:B------:R-:W-:Y:S01]  /*19560*/  FSEL R3, R3, R190, P0 ;  /* 0x000000be03037208 */ /* 0x000fe20000000000 */
[----:B------:R-:W-:Y:S01]  /*19570*/  @P0 FMUL R5, R5, 0.25 ;  /* 0x3e80000005050820 */ /* 0x000fe20000400000 */
[----:B------:R-:W-:Y:S01]  /*19580*/  FSEL R58, R251, R58, P0 ;  /* 0x0000003afb3a7208 */ /* 0x000fe20000000000 */
[----:B------:R-:W-:Y:S01]  /*19590*/  FMUL R251, R63, 0.25 ;  /* 0x3e8000003ffb7820 */ /* 0x000fe20000400000 */
[----:B------:R-:W4:Y:S04]  /*195a0*/  LDL.LU R8, [R1+0x14] ;  /* 0x0000140001087983 */ /* 0x000f280000300800 */
[----:B------:R-:W-:Y:S01]  /*195b0*/  FSEL R63, R251, R63, P0 ;  /* 0x0000003ffb3f7208 */ /* 0x000fe20000000000 */
[----:B------:R-:W-:Y:S01]  /*195c0*/  FMUL R251, R62, 0.25 ;  /* 0x3e8000003efb7820 */ /* 0x000fe20000400000 */
[----:B------:R-:W-:Y:S01]  /*195d0*/  FMUL R191, R194, 0.25 ;  /* 0x3e800000c2bf7820 */ /* 0x000fe20000400000 */
[----:B------:R-:W-:Y:S01]  /*195e0*/  FMUL R190, R193, 0.25 ;  /* 0x3e800000c1be7820 */ /* 0x000fe20000400000 */
[----:B------:R-:W-:Y:S01]  /*195f0*/  @!P3 FMUL R5, R5, 16777216 ;  /* 0x4b8000000505b820 */ /* 0x000fe20000400000 */
[----:B------:R-:W-:Y:S01]  /*19600*/  @!P3 FMUL R200, R200, 16777216 ;  /* 0x4b800000c8c8b820 */ /* 0x000fe20000400000 */
[----:B------:R-:W-:Y:S01]  /*19610*/  FSEL R62, R251, R62, P0 ;  /* 0x0000003efb3e7208 */ /* 0x000fe20000000000 */
[----:B------:R-:W-:Y:S01]  /*19620*/  FMUL R251, R67, 0.25 ;  /* 0x3e80000043fb7820 */ /* 0x000fe20000400000 */
[----:B------:R-:W-:Y:S01]  /*19630*/  @!P3 FMUL R3, R3, 16777216 ;  /* 0x4b8000000303b820 */ /* 0x000fe20000400000 */
[----:B------:R-:W-:Y:S01]  /*19640*/  @!P3 FMUL R7, R7, 16777216 ;  /* 0x4b8000000707b820 */ /* 0x000fe20000400000 */
        /* <DEDUP_REMOVED lines=108> */
[----:B------:R-:W4:Y:S02]  /*19d10*/  LDL.LU R0, [R1+0x20] ;  /* 0x0000200001007983 */ /* 0x000f240000300800 */
        /* <DEDUP_REMOVED lines=34> */
[----:B------:R-:W-:-:S04]  /*19f40*/  FSEL R191, R191, R194, P0 ;  /* 0x000000c2bfbf7208 */ /* 0x000fc80000000000 */
[----:B------:R-:W-:Y:S01]  /*19f50*/  FSEL R134, R251, R134, P0 ;  /* 0x00000086fb867208 */ /* 0x000fe20000000000 */
[----:B------:R-:W-:Y:S01]  /*19f60*/  FMUL R251, R139, 0.25 ;  /* 0x3e8000008bfb7820 */ /* 0x000fe20000400000 */
[----:B------:R-:W-:-:S04]  /*19f70*/  FMUL R194, R197, 0.25 ;  /* 0x3e800000c5c27820 */ /* 0x000fc80000400000 */
[----:B------:R-:W-:Y:S01]  /*19f80*/  FSEL R139, R251, R139, P0 ;  /* 0x0000008bfb8b7208 */ /* 0x000fe20000000000 */
[----:B------:R-:W-:Y:S01]  /*19f90*/  FMUL R251, R138, 0.25 ;  /* 0x3e8000008afb7820 */ /* 0x000fe20000400000 */
[----:B------:R-:W-:Y:S01]  /*19fa0*/  FSEL R194, R194, R197, P0 ;  /* 0x000000c5c2c27208 */ /* 0x000fe20000000000 */
[----:B------:R-:W-:-:S03]  /*19fb0*/  FMUL R197, R2, 0.25 ;  /* 0x3e80000002c57820 */ /* 0x000fc60000400000 */
[----:B------:R-:W-:Y:S01]  /*19fc0*/  FSEL R138, R251, R138, P0 ;  /* 0x0000008afb8a7208 */ /* 0x000fe20000000000 */
[----:B------:R-:W-:Y:S01]  /*19fd0*/  FMUL R251, R143, 0.25 ;  /* 0x3e8000008ffb7820 */ /* 0x000fe20000400000 */
[----:B------:R-:W-:Y:S02]  /*19fe0*/  FSEL R197, R197, R2, P0 ;  /* 0x00000002c5c57208 */ /* 0x000fe40000000000 */
[----:B------:R-:W0:Y:S01]  /*19ff0*/  S2R R2, SR_TID.X ;  /* 0x0000000000027919 */ /* 0x000e220000002100 */
[----:B------:R-:W-:Y:S01]  /*1a000*/  FSEL R190, R190, R193, P0 ;  /* 0x000000c1bebe7208 */ /* 0x000fe20000000000 */
[----:B------:R-:W-:Y:S01]  /*1a010*/  FMUL R193, R196, 0.25 ;  /* 0x3e800000c4c17820 */ /* 0x000fe20000400000 */
[----:B------:R-:W-:Y:S01]  /*1a020*/  FSEL R143, R251, R143, P0 ;  /* 0x0000008ffb8f7208 */ /* 0x000fe20000000000 */
[----:B------:R-:W-:Y:S01]  /*1a030*/  FMUL R251, R142, 0.25 ;  /* 0x3e8000008efb7820 */ /* 0x000fe20000400000 */
[----:B------:R-:W1:Y:S02]  /*1a040*/  MUFU.RCP R5, R5 ;  /* 0x0000000500057308 */ /* 0x000e640000001000 */
[----:B------:R-:W-:Y:S01]  /*1a050*/  FSEL R193, R193, R196, P0 ;  /* 0x000000c4c1c17208 */ /* 0x000fe20000000000 */
[----:B------:R-:W-:Y:S01]  /*1a060*/  FMUL R196, R198, 0.25 ;  /* 0x3e800000c6c47820 */ /* 0x000fe20000400000 */
[----:B------:R-:W-:Y:S01]  /*1a070*/  FSEL R142, R251, R142, P0 ;  /* 0x0000008efb8e7208 */ /* 0x000fe20000000000 */
[----:B------:R-:W-:-:S03]  /*1a080*/  FMUL R251, R147, 0.25 ;  /* 0x3e80000093fb7820 */ /* 0x000fc60000400000 */
[----:B------:R-:W-:Y:S01]  /*1a090*/  FSEL R196, R196, R198, P0 ;  /* 0x000000c6c4c47208 */ /* 0x000fe20000000000 */
[----:B------:R-:W-:Y:S01]  /*1a0a0*/  FMUL R198, R252, 0.25 ;  /* 0x3e800000fcc67820 */ /* 0x000fe20000400000 */
[----:B------:R-:W-:Y:S01]  /*1a0b0*/  FSEL R147, R251, R147, P0 ;  /* 0x00000093fb937208 */ /* 0x000fe20000000000 */
[----:B------:R-:W-:-:S03]  /*1a0c0*/  FMUL R251, R146, 0.25 ;  /* 0x3e80000092fb7820 */ /* 0x000fc60000400000 */
[----:B------:R-:W-:Y:S01]  /*1a0d0*/  FSEL R198, R198, R252, P0 ;  /* 0x000000fcc6c67208 */ /* 0x000fe20000000000 */
[----:B------:R-:W-:Y:S01]  /*1a0e0*/  FMUL R252, R151, 0.25 ;  /* 0x3e80000097fc7820 */ /* 0x000fe20000400000 */
[----:B------:R-:W-:Y:S01]  /*1a0f0*/  FSEL R146, R251, R146, P0 ;  /* 0x00000092fb927208 */ /* 0x000fe20000000000 */
[----:B------:R-:W-:Y:S01]  /*1a100*/  FMUL R251, R150, 0.25 ;  /* 0x3e80000096fb7820 */ /* 0x000fe20000400000 */
[C---:B-1----:R-:W-:Y:S01]  /*1a110*/  FMUL R200, R5.reuse, R200 ;  /* 0x000000c805c87220 */ /* 0x042fe20000400000 */
[----:B------:R-:W-:Y:S01]  /*1a120*/  FMUL R3, R5, R3 ;  /* 0x0000000305037220 */ /* 0x000fe20000400000 */
[----:B------:R-:W-:Y:S02]  /*1a130*/  FSEL R151, R252, R151, P0 ;  /* 0x00000097fc977208 */ /* 0x000fe40000000000 */
[----:B------:R-:W-:Y:S01]  /*1a140*/  FSEL R150, R251, R150, P0 ;  /* 0x00000096fb967208 */ /* 0x000fe20000000000 */
        /* <DEDUP_REMOVED lines=53> */
[----:B------:R-:W-:Y:S01]  /*1a4a0*/  F2FP.SATFINITE.E4M3.F32.PACK_AB_MERGE_C R200, R3, R200, RZ ;  /* 0x000000c803c8723e */ /* 0x000fe200048070ff */
[C---:B0-----:R-:W-:Y:S01]  /*1a4b0*/  IMAD.SHL.U32 R3, R2.reuse, 0x8, RZ ;  /* 0x0000000802037824 */ /* 0x041fe200078e00ff */
[C---:B------:R-:W-:Y:S01]  /*1a4c0*/  LOP3.LUT R251, R2.reuse, 0x7, RZ, 0xc0, !PT ;  /* 0x0000000702fb7812 */ /* 0x040fe200078ec0ff */
[C---:B------:R-:W-:Y:S01]  /*1a4d0*/  FMUL R7, R5.reuse, R7 ;  /* 0x0000000705077220 */ /* 0x040fe20000400000 */
[----:B------:R-:W-:Y:S01]  /*1a4e0*/  LOP3.LUT R252, R2, 0x8, RZ, 0xc0, !PT ;  /* 0x0000000802fc7812 */ /* 0x000fe200078ec0ff */
        /* <DEDUP_REMOVED lines=125> */
[----:B--2---:R-:W-:Y:S01]  /*1acc0*/  F2FP.SATFINITE.E4M3.F32.PACK_AB_MERGE_C R150, R10, R11, RZ ;  /* 0x0000000b0a96723e */ /* 0x004fe200048070ff */
[----:B------:R-:W-:Y:S01]  /*1acd0*/  IMAD.SHL.U32 R10, R251, 0x10, RZ ;  /* 0x00000010fb0a7824 */ /* 0x000fe200078e00ff */
[----:B------:R-:W-:Y:S01]  /*1ace0*/  LOP3.LUT R11, R3, 0x380, RZ, 0xc0, !PT ;  /* 0x00000380030b7812 */ /* 0x000fe200078ec0ff */
[----:B-----5:R-:W-:-:S05]  /*1acf0*/  IMAD R3, R252, 0x80, R6 ;  /* 0x00000080fc037824 */ /* 0x020fca00078e0206 */
[----:B------:R-:W-:Y:S01]  /*1ad00*/  IADD3 R3, R10, R3, R11 ;  /* 0x000000030a037210 */ /* 0x000fe20007ffe00b */
[----:B------:R-:W-:Y:S01]  /*1ad10*/  IMAD.SHL.U32 R10, R2, 0x4, RZ ;  /* 0x00000004020a7824 */ /* 0x000fe200078e00ff */
[----:B------:R-:W2:Y:S01]  /*1ad20*/  LDL.LU R11, [R1+0xa6c] ;  /* 0x000a6c00010b7983 */ /* 0x000ea20000300800 */
[----:B------:R-:W-:-:S03]  /*1ad30*/  IMAD R251, R251, 0x8, R6 ;  /* 0x00000008fbfb7824 */ /* 0x000fc600078e0206 */
[----:B------:R-:W-:-:S05]  /*1ad40*/  LOP3.LUT R10, R10, 0xc0, RZ, 0xc0, !PT ;  /* 0x000000c00a0a7812 */ /* 0x000fca00078ec0ff */
[----:B------:R-:W-:Y:S02]  /*1ad50*/  IMAD.IADD R251, R10, 0x1, R251 ;  /* 0x000000010afb7824 */ /* 0x000fe400078e02fb */
[----:B------:R-:W2:Y:S03]  /*1ad60*/  LDL.LU R10, [R1+0xa68] ;  /* 0x000a6800010a7983 */ /* 0x000ea60000300800 */
[----:B------:R-:W-:Y:S02]  /*1ad70*/  LEA.HI R252, R252, R251, RZ, 0x1f ;  /* 0x000000fbfcfc7211 */ /* 0x000fe400078ff8ff */
[----:B------:R-:W3:Y:S01]  /*1ad80*/  LDL.LU R251, [R1+0x24] ;  /* 0x0000240001fb7983 */ /* 0x000ee20000300800 */
[----:B------:R-:W-:-:S03]  /*1ad90*/  F2FP.SATFINITE.E4M3.F32.PACK_AB_MERGE_C R148, R7, R148, RZ ;  /* 0x000000940794723e */ /* 0x000fc600048070ff */
[----:B------:R0:W-:Y:S04]  /*1ada0*/  STL [R1+0x18], R252 ;  /* 0x000018fc01007387 */ /* 0x0001e80000100800 */
[----:B0-----:R-:W2:Y:S01]  /*1adb0*/  LDL.LU R252, [R1+0x4] ;  /* 0x0000040001fc7983 */ /* 0x001ea20000300800 */
[----:B---3--:R-:W-:-:S03]  /*1adc0*/  F2FP.SATFINITE.E4M3.F32.PACK_AB_MERGE_C R251, R251, R9, RZ ;  /* 0x00000009fbfb723e */ /* 0x008fc600048070ff */
[----:B------:R-:W3:Y:S04]  /*1add0*/  LDL.LU R9, [R1+0xa64] ;  /* 0x000a640001097983 */ /* 0x000ee80000300800 */
[----:B------:R-:W4:Y:S01]  /*1ade0*/  LDL.LU R7, [R1+0x30] ;  /* 0x0000300001077983 */ /* 0x000f220000300800 */
[----:B------:R-:W-:Y:S02]  /*1adf0*/  F2FP.SATFINITE.E4M3.F32.PACK_AB_MERGE_C R190, R190, R191, RZ ;  /* 0x000000bfbebe723e */ /* 0x000fe400048070ff */
[----:B----4-:R-:W-:Y:S02]  /*1ae00*/  F2FP.SATFINITE.E4M3.F32.PACK_AB_MERGE_C R7, R7, R8, RZ ;  /* 0x000000080707723e */ /* 0x010fe400048070ff */
[----:B------:R-:W3:Y:S04]  /*1ae10*/  LDL.LU R8, [R1+0xa60] ;  /* 0x000a600001087983 */ /* 0x000ee80000300800 */
[----:B------:R-:W4:Y:S02]  /*1ae20*/  LDL.LU R191, [R1+0x34] ;  /* 0x0000340001bf7983 */ /* 0x000f240000300800 */
[----:B----4-:R-:W-:-:S02]  /*1ae30*/  F2FP.SATFINITE.E4M3.F32.PACK_AB_MERGE_C R191, R191, R0, RZ ;  /* 0x00000000bfbf723e */ /* 0x010fc400048070ff */
[----:B------:R-:W2:Y:S01]  /*1ae40*/  LDL.LU R0, [R1+0xa5c] ;  /* 0x000a5c0001007983 */ /* 0x000ea20000300800 */
[----:B------:R-:W-:Y:S02]  /*1ae50*/  F2FP.SATFINITE.E4M3.F32.PACK_AB_MERGE_C R192, R192, R193, RZ ;  /* 0x000000c1c0c0723e */ /* 0x000fe400048070ff */
[----:B------:R-:W-:Y:S02]  /*1ae60*/  F2FP.SATFINITE.E4M3.F32.PACK_AB_MERGE_C R158, R158, R159, RZ ;  /* 0x0000009f9e9e723e */ /* 0x000fe400048070ff */
[----:B------:R-:W-:Y:S02]  /*1ae70*/  F2FP.SATFINITE.E4M3.F32.PACK_AB_MERGE_C R160, R160, R161, RZ ;  /* 0x000000a1a0a0723e */ /* 0x000fe400048070ff */
[----:B------:R-:W-:Y:S02]  /*1ae80*/  F2FP.SATFINITE.E4M3.F32.PACK_AB_MERGE_C R162, R162, R163, RZ ;  /* 0x000000a3a2a2723e */ /* 0x000fe400048070ff */
[----:B--2---:R-:W-:Y:S02]  /*1ae90*/  F2FP.SATFINITE.E4M3.F32.PACK_AB_MERGE_C R193, R0, R252, RZ ;  /* 0x000000fc00c1723e */ /* 0x004fe400048070ff */
[----:B------:R-:W2:Y:S01]  /*1aea0*/  LDL.LU R0, [R1+0xa58] ;  /* 0x000a580001007983 */ /* 0x000ea20000300800 */
[----:B------:R-:W-:-:S02]  /*1aeb0*/  F2FP.SATFINITE.E4M3.F32.PACK_AB_MERGE_C R14, R14, R15, RZ ;  /* 0x0000000f0e0e723e */ /* 0x000fc400048070ff */
[----:B------:R-:W-:Y:S02]  /*1aec0*/  F2FP.SATFINITE.E4M3.F32.PACK_AB_MERGE_C R16, R16, R17, RZ ;  /* 0x000000111010723e */ /* 0x000fe400048070ff */
[----:B------:R-:W-:Y:S02]  /*1aed0*/  F2FP.SATFINITE.E4M3.F32.PACK_AB_MERGE_C R18, R18, R19, RZ ;  /* 0x000000131212723e */ /* 0x000fe400048070ff */
[----:B------:R-:W-:Y:S02]  /*1aee0*/  F2FP.SATFINITE.E4M3.F32.PACK_AB_MERGE_C R22, R22, R23, RZ ;  /* 0x000000171616723e */ /* 0x000fe400048070ff */
[----:B------:R-:W-:Y:S02]  /*1aef0*/  F2FP.SATFINITE.E4M3.F32.PACK_AB_MERGE_C R152, R152, R153, RZ ;  /* 0x000000999898723e */ /* 0x000fe400048070ff */
[----:B------:R-:W-:Y:S02]  /*1af00*/  F2FP.SATFINITE.E4M3.F32.PACK_AB_MERGE_C R154, R154, R155, RZ ;  /* 0x0000009b9a9a723e */ /* 0x000fe400048070ff */
[----:B------:R-:W-:-:S02]  /*1af10*/  F2FP.SATFINITE.E4M3.F32.PACK_AB_MERGE_C R52, R53, R52, RZ ;  /* 0x000000343534723e */ /* 0x000fc400048070ff */
[----:B------:R-:W-:Y:S02]  /*1af20*/  F2FP.SATFINITE.E4M3.F32.PACK_AB_MERGE_C R54, R55, R54, RZ ;  /* 0x000000363736723e */ /* 0x000fe400048070ff */
[----:B------:R-:W-:Y:S02]  /*1af30*/  F2FP.SATFINITE.E4M3.F32.PACK_AB_MERGE_C R26, R27, R26, RZ ;  /* 0x0000001a1b1a723e */ /* 0x000fe400048070ff */
[----:B------:R-:W-:Y:S02]  /*1af40*/  F2FP.SATFINITE.E4M3.F32.PACK_AB_MERGE_C R28, R29, R28, RZ ;  /* 0x0000001c1d1c723e */ /* 0x000fe400048070ff */
[----:B------:R-:W-:Y:S02]  /*1af50*/  LOP3.LUT R158, R158, 0xffff, RZ, 0xc0, !PT ;  /* 0x0000ffff9e9e7812 */ /* 0x000fe400078ec0ff */
[----:B------:R-:W-:Y:S02]  /*1af60*/  LOP3.LUT R53, R160, 0xffff, RZ, 0xc0, !PT ;  /* 0x0000ffffa0357812 */ /* 0x000fe400078ec0ff */
[----:B------:R-:W-:-:S02]  /*1af70*/  LOP3.LUT R55, R162, 0xffff, RZ, 0xc0, !PT ;  /* 0x0000ffffa2377812 */ /* 0x000fc400078ec0ff */
[----:B------:R-:W-:Y:S02]  /*1af80*/  F2FP.SATFINITE.E4M3.F32.PACK_AB_MERGE_C R30, R31, R30, RZ ;  /* 0x0000001e1f1e723e */ /* 0x000fe400048070ff */
[----:B------:R-:W-:Y:S02]  /*1af90*/  F2FP.SATFINITE.E4M3.F32.PACK_AB_MERGE_C R46, R47, R46, RZ ;  /* 0x0000002e2f2e723e */ /* 0x000fe400048070ff */
[----:B------:R-:W-:Y:S02]  /*1afa0*/  LOP3.LUT R27, R14, 0xffff, RZ, 0xc0, !PT ;  /* 0x0000ffff0e1b7812 */ /* 0x000fe400078ec0ff */
[----:B------:R-:W-:Y:S02]  /*1afb0*/  LOP3.LUT R16, R16, 0xffff, RZ, 0xc0, !PT ;  /* 0x0000ffff10107812 */ /* 0x000fe400078ec0ff */
[----:B------:R-:W-:Y:S02]  /*1afc0*/  LOP3.LUT R29, R18, 0xffff, RZ, 0xc0, !PT ;  /* 0x0000ffff121d7812 */ /* 0x000fe400078ec0ff */
[----:B------:R-:W-:-:S02]  /*1afd0*/  LOP3.LUT R18, R22, 0xffff, RZ, 0xc0, !PT ;  /* 0x0000ffff16127812 */ /* 0x000fc400078ec0ff */
[----:B------:R-:W-:Y:S02]  /*1afe0*/  LOP3.LUT R31, R152, 0xffff, RZ, 0xc0, !PT ;  /* 0x0000ffff981f7812 */ /* 0x000fe400078ec0ff */
[----:B------:R-:W-:Y:S02]  /*1aff0*/  LOP3.LUT R47, R154, 0xffff, RZ, 0xc0, !PT ;  /* 0x0000ffff9a2f7812 */ /* 0x000fe400078ec0ff */
[----:B------:R-:W-:Y:S02]  /*1b000*/  F2FP.SATFINITE.E4M3.F32.PACK_AB_MERGE_C R166, R166, R167, RZ ;  /* 0x000000a7a6a6723e */ /* 0x000fe400048070ff */
[----:B------:R-:W-:Y:S02]  /*1b010*/  F2FP.SATFINITE.E4M3.F32.PACK_AB_MERGE_C R168, R168, R169, RZ ;  /* 0x000000a9a8a8723e */ /* 0x000fe400048070ff */
[----:B------:R-:W-:Y:S02]  /*1b020*/  F2FP.SATFINITE.E4M3.F32.PACK_AB_MERGE_C R170, R170, R171, RZ ;  /* 0x000000abaaaa723e */ /* 0x000fe400048070ff */
[----:B------:R-:W-:-:S02]  /*1b030*/  F2FP.SATFINITE.E4M3.F32.PACK_AB_MERGE_C R40, R41, R40, RZ ;  /* 0x000000282928723e */ /* 0x000fc400048070ff */
[----:B------:R-:W-:Y:S02]  /*1b040*/  F2FP.SATFINITE.E4M3.F32.PACK_AB_MERGE_C R38, R39, R38, RZ ;  /* 0x000000262726723e */ /* 0x000fe400048070ff */
[----:B------:R-:W-:Y:S02]  /*1b050*/  PRMT R41, R158, 0x3340, R53 ;  /* 0x000033409e297816 */ /* 0x000fe40000000035 */
[----:B------:R-:W-:Y:S02]  /*1b060*/  F2FP.SATFINITE.E4M3.F32.PACK_AB_MERGE_C R235, R235, R236, RZ ;  /* 0x000000ecebeb723e */ /* 0x000fe400048070ff */
[----:B------:R-:W-:Y:S02]  /*1b070*/  F2FP.SATFINITE.E4M3.F32.PACK_AB_MERGE_C R237, R237, R238, RZ ;  /* 0x000000eeeded723e */ /* 0x000fe400048070ff */
[----:B------:R-:W-:Y:S02]  /*1b080*/  F2FP.SATFINITE.E4M3.F32.PACK_AB_MERGE_C R239, R239, R240, RZ ;  /* 0x000000f0efef723e */ /* 0x000fe400048070ff */
[----:B------:R-:W-:-:S02]  /*1b090*/  F2FP.SATFINITE.E4M3.F32.PACK_AB_MERGE_C R32, R33, R32, RZ ;  /* 0x000000202120723e */ /* 0x000fc400048070ff */
[----:B------:R-:W-:Y:S02]  /*1b0a0*/  F2FP.SATFINITE.E4M3.F32.PACK_AB_MERGE_C R42, R43, R42, RZ ;  /* 0x0000002a2b2a723e */ /* 0x000fe400048070ff */
[----:B------:R-:W-:Y:S02]  /*1b0b0*/  F2FP.SATFINITE.E4M3.F32.PACK_AB_MERGE_C R50, R51, R50, RZ ;  /* 0x000000323332723e */ /* 0x000fe400048070ff */
[----:B------:R-:W-:Y:S02]  /*1b0c0*/  PRMT R39, R27, 0x3340, R16 ;  /* 0x000033401b277816 */ /* 0x000fe40000000010 */
[----:B------:R-:W-:Y:S02]  /*1b0d0*/  F2FP.SATFINITE.E4M3.F32.PACK_AB_MERGE_C R56, R57, R56, RZ ;  /* 0x000000383938723e */ /* 0x000fe400048070ff */
[----:B------:R-:W-:Y:S02]  /*1b0e0*/  F2FP.SATFINITE.E4M3.F32.PACK_AB_MERGE_C R58, R59, R58, RZ ;  /* 0x0000003a3b3a723e */ /* 0x000fe400048070ff */
[----:B------:R-:W-:-:S02]  /*1b0f0*/  PRMT R33, R18, 0x3340, R31 ;  /* 0x0000334012217816 */ /* 0x000fc4000000001f */
[----:B------:R-:W-:Y:S02]  /*1b100*/  F2FP.SATFINITE.E4M3.F32.PACK_AB_MERGE_C R70, R71, R70, RZ ;  /* 0x000000464746723e */ /* 0x000fe400048070ff */
[----:B------:R-:W-:Y:S02]  /*1b110*/  LOP3.LUT R166, R166, 0xffff, RZ, 0xc0, !PT ;  /* 0x0000ffffa6a67812 */ /* 0x000fe400078ec0ff */
[----:B------:R-:W-:Y:S02]  /*1b120*/  LOP3.LUT R57, R168, 0xffff, RZ, 0xc0, !PT ;  /* 0x0000ffffa8397812 */ /* 0x000fe400078ec0ff */
[----:B------:R-:W-:Y:S02]  /*1b130*/  LOP3.LUT R59, R170, 0xffff, RZ, 0xc0, !PT ;  /* 0x0000ffffaa3b7812 */ /* 0x000fe400078ec0ff */
[----:B------:R-:W-:Y:S02]  /*1b140*/  F2FP.SATFINITE.E4M3.F32.PACK_AB_MERGE_C R174, R174, R175, RZ ;  /* 0x000000afaeae723e */ /* 0x000fe400048070ff */
[----:B------:R-:W-:-:S02]  /*1b150*/  F2FP.SATFINITE.E4M3.F32.PACK_AB_MERGE_C R176, R176, R177, RZ ;  /* 0x000000b1b0b0723e */ /* 0x000fc400048070ff */
[----:B------:R-:W-:Y:S02]  /*1b160*/  F2FP.SATFINITE.E4M3.F32.PACK_AB_MERGE_C R178, R178, R179, RZ ;  /* 0x000000b3b2b2723e */ /* 0x000fe400048070ff */
[----:B------:R-:W-:Y:S02]  /*1b170*/  F2FP.SATFINITE.E4M3.F32.PACK_AB_MERGE_C R34, R35, R34, RZ ;  /* 0x000000222322723e */ /* 0x000fe400048070ff */
[----:B------:R-:W-:Y:S02]  /*1b180*/  F2FP.SATFINITE.E4M3.F32.PACK_AB_MERGE_C R44, R45, R44, RZ ;  /* 0x0000002c2d2c723e */ /* 0x000fe400048070ff */
[----:B------:R-:W-:Y:S02]  /*1b190*/  F2FP.SATFINITE.E4M3.F32.PACK_AB_MERGE_C R48, R49, R48, RZ ;  /* 0x000000303130723e */ /* 0x000fe400048070ff */
[----:B------:R-:W-:Y:S02]  /*1b1a0*/  F2FP.SATFINITE.E4M3.F32.PACK_AB_MERGE_C R78, R79, R78, RZ ;  /* 0x0000004e4f4e723e */ /* 0x000fe400048070ff */
[----:B------:R-:W-:-:S02]  /*1b1b0*/  F2FP.SATFINITE.E4M3.F32.PACK_AB_MERGE_C R82, R83, R82, RZ ;  /* 0x000000525352723e */ /* 0x000fc400048070ff */
[----:B------:R-:W-:Y:S02]  /*1b1c0*/  LOP3.LUT R71, R30, 0xffff, RZ, 0xc0, !PT ;  /* 0x0000ffff1e477812 */ /* 0x000fe400078ec0ff */
[----:B------:R-:W-:Y:S02]  /*1b1d0*/  LOP3.LUT R235, R235, 0xffff, RZ, 0xc0, !PT ;  /* 0x0000ffffebeb7812 */ /* 0x000fe400078ec0ff */
[----:B------:R-:W-:Y:S02]  /*1b1e0*/  LOP3.LUT R239, R239, 0xffff, RZ, 0xc0, !PT ;  /* 0x0000ffffefef7812 */ /* 0x000fe400078ec0ff */
[----:B------:R-:W-:Y:S02]  /*1b1f0*/  LOP3.LUT R30, R42, 0xffff, RZ, 0xc0, !PT ;  /* 0x0000ffff2a1e7812 */ /* 0x000fe400078ec0ff */
[----:B------:R-:W-:Y:S02]  /*1b200*/  LOP3.LUT R79, R46, 0xffff, RZ, 0xc0, !PT ;  /* 0x0000ffff2e4f7812 */ /* 0x000fe400078ec0ff */
[----:B------:R-:W-:-:S02]  /*1b210*/  LOP3.LUT R83, R50, 0xffff, RZ, 0xc0, !PT ;  /* 0x0000ffff32537812 */ /* 0x000fc400078ec0ff */
[----:B------:R-:W-:Y:S02]  /*1b220*/  F2FP.SATFINITE.E4M3.F32.PACK_AB_MERGE_C R68, R69, R68, RZ ;  /* 0x000000444544723e */ /* 0x000fe400048070ff */
[----:B------:R-:W-:Y:S02]  /*1b230*/  F2FP.SATFINITE.E4M3.F32.PACK_AB_MERGE_C R74, R75, R74, RZ ;  /* 0x0000004a4b4a723e */ /* 0x000fe400048070ff */
[----:B------:R-:W-:Y:S02]  /*1b240*/  F2FP.SATFINITE.E4M3.F32.PACK_AB_MERGE_C R60, R61, R60, RZ ;  /* 0x0000003c3d3c723e */ /* 0x000fe400048070ff */
[----:B------:R-:W-:Y:S02]  /*1b250*/  F2FP.SATFINITE.E4M3.F32.PACK_AB_MERGE_C R62, R63, R62, RZ ;  /* 0x0000003e3f3e723e */ /* 0x000fe400048070ff */
[----:B------:R-:W-:Y:S02]  /*1b260*/  F2FP.SATFINITE.E4M3.F32.PACK_AB_MERGE_C R76, R77, R76, RZ ;  /* 0x0000004c4d4c723e */ /* 0x000fe400048070ff */
[----:B------:R-:W-:-:S02]  /*1b270*/  F2FP.SATFINITE.E4M3.F32.PACK_AB_MERGE_C R80, R81, R80, RZ ;  /* 0x000000505150723e */ /* 0x000fc400048070ff */
[----:B------:R-:W-:Y:S02]  /*1b280*/  LOP3.LUT R69, R28, 0xffff, RZ, 0xc0, !PT ;  /* 0x0000ffff1c457812 */ /* 0x000fe400078ec0ff */
[----:B---3--:R-:W-:Y:S01]  /*1b290*/  F2FP.SATFINITE.E4M3.F32.PACK_AB_MERGE_C R8, R8, R9, RZ ;  /* 0x000000090808723e */ /* 0x008fe200048070ff */
[----:B------:R-:W-:Y:S01]  /*1b2a0*/  IMAD.SHL.U32 R9, R2, 0x2, RZ ;  /* 0x0000000202097824 */ /* 0x000fe200078e00ff */
[----:B------:R-:W-:Y:S02]  /*1b2b0*/  F2FP.SATFINITE.E4M3.F32.PACK_AB_MERGE_C R24, R25, R24, RZ ;  /* 0x000000181918723e */ /* 0x000fe400048070ff */
[----:B------:R-:W-:Y:S02]  /*1b2c0*/  F2FP.SATFINITE.E4M3.F32.PACK_AB_MERGE_C R90, R91, R90, RZ ;  /* 0x0000005a5b5a723e */ /* 0x000fe400048070ff */
[----:B------:R-:W-:Y:S02]  /*1b2d0*/  LOP3.LUT R174, R174, 0xffff, RZ, 0xc0, !PT ;  /* 0x0000ffffaeae7812 */ /* 0x000fe400078ec0ff */
[----:B------:R-:W-:-:S02]  /*1b2e0*/  LOP3.LUT R61, R176, 0xffff, RZ, 0xc0, !PT ;  /* 0x0000ffffb03d7812 */ /* 0x000fc400078ec0ff */
[----:B------:R-:W-:Y:S02]  /*1b2f0*/  LOP3.LUT R63, R178, 0xffff, RZ, 0xc0, !PT ;  /* 0x0000ffffb23f7812 */ /* 0x000fe400078ec0ff */
[----:B------:R-:W-:Y:S02]  /*1b300*/  LOP3.LUT R75, R34, 0xffff, RZ, 0xc0, !PT ;  /* 0x0000ffff224b7812 */ /* 0x000fe400078ec0ff */
[----:B------:R-:W-:Y:S02]  /*1b310*/  LOP3.LUT R28, R40, 0xffff, RZ, 0xc0, !PT ;  /* 0x0000ffff281c7812 */ /* 0x000fe400078ec0ff */
[----:B------:R-:W-:Y:S02]  /*1b320*/  LOP3.LUT R77, R44, 0xffff, RZ, 0xc0, !PT ;  /* 0x0000ffff2c4d7812 */ /* 0x000fe400078ec0ff */
[----:B------:R-:W-:Y:S02]  /*1b330*/  LOP3.LUT R81, R48, 0xffff, RZ, 0xc0, !PT ;  /* 0x0000ffff30517812 */ /* 0x000fe400078ec0ff */
[----:B------:R-:W-:-:S02]  /*1b340*/  F2FP.SATFINITE.E4M3.F32.PACK_AB_MERGE_C R72, R73, R72, RZ ;  /* 0x000000484948723e */ /* 0x000fc400048070ff */
[----:B------:R-:W-:Y:S02]  /*1b350*/  F2FP.SATFINITE.E4M3.F32.PACK_AB_MERGE_C R98, R99, R98, RZ ;  /* 0x000000626362723e */ /* 0x000fe400048070ff */
[----:B------:R-:W-:Y:S02]  /*1b360*/  F2FP.SATFINITE.E4M3.F32.PACK_AB_MERGE_C R102, R103, R102, RZ ;  /* 0x000000666766723e */ /* 0x000fe400048070ff */
[----:B------:R-:W-:Y:S02]  /*1b370*/  LOP3.LUT R26, R26, 0xffff, RZ, 0xc0, !PT ;  /* 0x0000ffff1a1a7812 */ /* 0x000fe400078ec0ff */
[----:B------:R-:W-:Y:S02]  /*1b380*/  PRMT R34, R30, 0x3340, R79 ;  /* 0x000033401e227816 */ /* 0x000fe4000000004f */
[----:B------:R-:W-:Y:S02]  /*1b390*/  F2FP.SATFINITE.E4M3.F32.PACK_AB_MERGE_C R66, R67, R66, RZ ;  /* 0x000000424342723e */ /* 0x000fe400048070ff */
[----:B------:R-:W-:-:S02]  /*1b3a0*/  LOP3.LUT R74, R74, 0xffff, RZ, 0xc0, !PT ;  /* 0x0000ffff4a4a7812 */ /* 0x000fc400078ec0ff */
[----:B------:R-:W-:Y:S02]  /*1b3b0*/  LOP3.LUT R99, R78, 0xffff, RZ, 0xc0, !PT ;  /* 0x0000ffff4e637812 */ /* 0x000fe400078ec0ff */
[----:B------:R-:W-:Y:S02]  /*1b3c0*/  LOP3.LUT R103, R82, 0xffff, RZ, 0xc0, !PT ;  /* 0x0000ffff52677812 */ /* 0x000fe400078ec0ff */
[----:B------:R-:W-:Y:S02]  /*1b3d0*/  F2FP.SATFINITE.E4M3.F32.PACK_AB_MERGE_C R88, R89, R88, RZ ;  /* 0x000000585958723e */ /* 0x000fe400048070ff */
[----:B------:R-:W-:Y:S02]  /*1b3e0*/  F2FP.SATFINITE.E4M3.F32.PACK_AB_MERGE_C R106, R107, R106, RZ ;  /* 0x0000006a6b6a723e */ /* 0x000fe400048070ff */
[----:B------:R-:W-:Y:S02]  /*1b3f0*/  F2FP.SATFINITE.E4M3.F32.PACK_AB_MERGE_C R110, R111, R110, RZ ;  /* 0x0000006e6f6e723e */ /* 0x000fe400048070ff */
[----:B------:R-:W-:-:S02]  /*1b400*/  F2FP.SATFINITE.E4M3.F32.PACK_AB_MERGE_C R114, R115, R114, RZ ;  /* 0x000000727372723e */ /* 0x000fc400048070ff */
[----:B------:R-:W-:Y:S02]  /*1b410*/  LOP3.LUT R73, R32, 0xffff, RZ, 0xc0, !PT ;  /* 0x0000ffff20497812 */ /* 0x000fe400078ec0ff */
[----:B------:R-:W-:Y:S02]  /*1b420*/  F2FP.SATFINITE.E4M3.F32.PACK_AB_MERGE_C R86, R87, R86, RZ ;  /* 0x000000565756723e */ /* 0x000fe400048070ff */
[----:B------:R-:W-:Y:S02]  /*1b430*/  F2FP.SATFINITE.E4M3.F32.PACK_AB_MERGE_C R96, R97, R96, RZ ;  /* 0x000000606160723e */ /* 0x000fe400048070ff */
[----:B------:R-:W-:Y:S02]  /*1b440*/  F2FP.SATFINITE.E4M3.F32.PACK_AB_MERGE_C R100, R101, R100, RZ ;  /* 0x000000646564723e */ /* 0x000fe400048070ff */
[----:B------:R-:W-:Y:S02]  /*1b450*/  PRMT R49, R174, 0x3340, R61 ;  /* 0x00003340ae317816 */ /* 0x000fe4000000003d */
[----:B------:R-:W-:-:S02]  /*1b460*/  LOP3.LUT R24, R24, 0xffff, RZ, 0xc0, !PT ;  /* 0x0000ffff18187812 */ /* 0x000fc400078ec0ff */
[----:B------:R-:W-:Y:S02]  /*1b470*/  PRMT R32, R28, 0x3340, R77 ;  /* 0x000033401c207816 */ /* 0x000fe4000000004d */
[----:B------:R-:W-:Y:S02]  /*1b480*/  F2FP.SATFINITE.E4M3.F32.PACK_AB_MERGE_C R64, R65, R64, RZ ;  /* 0x000000404140723e */ /* 0x000fe400048070ff */
[----:B------:R-:W-:Y:S02]  /*1b490*/  F2FP.SATFINITE.E4M3.F32.PACK_AB_MERGE_C R94, R95, R94, RZ ;  /* 0x0000005e5f5e723e */ /* 0x000fe400048070ff */
[----:B------:R-:W-:Y:S02]  /*1b4a0*/  PRMT R42, R26, 0x3340, R71 ;  /* 0x000033401a2a7816 */ /* 0x000fe40000000047 */
[----:B------:R-:W-:Y:S02]  /*1b4b0*/  LOP3.LUT R72, R72, 0xffff, RZ, 0xc0, !PT ;  /* 0x0000ffff48487812 */ /* 0x000fe400078ec0ff */
[----:B------:R-:W-:-:S02]  /*1b4c0*/  LOP3.LUT R97, R76, 0xffff, RZ, 0xc0, !PT ;  /* 0x0000ffff4c617812 */ /* 0x000fc400078ec0ff */
[----:B------:R-:W-:Y:S02]  /*1b4d0*/  LOP3.LUT R101, R80, 0xffff, RZ, 0xc0, !PT ;  /* 0x0000ffff50657812 */ /* 0x000fe400078ec0ff */
[----:B------:R-:W-:Y:S02]  /*1b4e0*/  F2FP.SATFINITE.E4M3.F32.PACK_AB_MERGE_C R10, R10, R11, RZ ;  /* 0x0000000b0a0a723e */ /* 0x000fe400048070ff */
[----:B------:R-:W-:Y:S02]  /*1b4f0*/  LOP3.LUT R9, R9, 0xf8, RZ, 0xc0, !PT ;  /* 0x000000f809097812 */ /* 0x000fe400078ec0ff */
[----:B------:R-:W-:Y:S02]  /*1b500*/  F2FP.SATFINITE.E4M3.F32.PACK_AB_MERGE_C R104, R105, R104, RZ ;  /* 0x000000686968723e */ /* 0x000fe400048070ff */
[----:B------:R-:W-:Y:S02]  /*1b510*/  F2FP.SATFINITE.E4M3.F32.PACK_AB_MERGE_C R108, R109, R108, RZ ;  /* 0x0000006c6d6c723e */ /* 0x000fe400048070ff */
[----:B------:R-:W-:-:S02]  /*1b520*/  F2FP.SATFINITE.E4M3.F32.PACK_AB_MERGE_C R112, R113, R112, RZ ;  /* 0x000000707170723e */ /* 0x000fc400048070ff */
[----:B------:R-:W-:Y:S02]  /*1b530*/  F2FP.SATFINITE.E4M3.F32.PACK_AB_MERGE_C R118, R119, R118, RZ ;  /* 0x000000767776723e */ /* 0x000fe400048070ff */
[----:B------:R-:W-:Y:S02]  /*1b540*/  LOP3.LUT R95, R66, 0xffff, RZ, 0xc0, !PT ;  /* 0x0000ffff425f7812 */ /* 0x000fe400078ec0ff */
[----:B------:R-:W-:Y:S02]  /*1b550*/  PRMT R46, R74, 0x3340, R99 ;  /* 0x000033404a2e7816 */ /* 0x000fe40000000063 */
[----:B------:R-:W-:Y:S02]  /*1b560*/  LOP3.LUT R11, R2, 0x7f, RZ, 0xc0, !PT ;  /* 0x0000007f020b7812 */ /* 0x000fe400078ec0ff */
[----:B------:R-:W-:Y:S02]  /*1b570*/  F2FP.SATFINITE.E4M3.F32.PACK_AB_MERGE_C R84, R85, R84, RZ ;  /* 0x000000545554723e */ /* 0x000fe400048070ff */
[----:B------:R-:W-:-:S02]  /*1b580*/  LOP3.LUT R106, R106, 0xffff, RZ, 0xc0, !PT ;  /* 0x0000ffff6a6a7812 */ /* 0x000fc400078ec0ff */
[----:B------:R-:W-:Y:S02]  /*1b590*/  LOP3.LUT R115, R110, 0xffff, RZ, 0xc0, !PT ;  /* 0x0000ffff6e737812 */ /* 0x000fe400078ec0ff */
[----:B------:R-:W-:Y:S02]  /*1b5a0*/  LOP3.LUT R119, R114, 0xffff, RZ, 0xc0, !PT ;  /* 0x0000ffff72777812 */ /* 0x000fe400078ec0ff */
[----:B------:R-:W-:Y:S02]  /*1b5b0*/  F2FP.SATFINITE.E4M3.F32.PACK_AB_MERGE_C R92, R93, R92, RZ ;  /* 0x0000005c5d5c723e */ /* 0x000fe400048070ff */
[----:B------:R-:W-:Y:S02]  /*1b5c0*/  PRMT R40, R24, 0x3340, R69 ;  /* 0x0000334018287816 */ /* 0x000fe40000000045 */
[----:B------:R-:W-:Y:S02]  /*1b5d0*/  F2FP.SATFINITE.E4M3.F32.PACK_AB_MERGE_C R116, R117, R116, RZ ;  /* 0x000000747574723e */ /* 0x000fe400048070ff */
[----:B------:R-:W-:-:S02]  /*1b5e0*/  LOP3.LUT R93, R64, 0xffff, RZ, 0xc0, !PT ;  /* 0x0000ffff405d7812 */ /* 0x000fc400078ec0ff */
[----:B------:R-:W-:Y:S01]  /*1b5f0*/  PRMT R44, R72, 0x3340, R97 ;  /* 0x00003340482c7816 */ /* 0x000fe20000000061 */
[----:B------:R-:W-:Y:S01]  /*1b600*/  IMAD.IADD R2, R6, 0x1, R9 ;  /* 0x0000000106027824 */ /* 0x000fe200078e0209 */
[----:B------:R-:W-:Y:S02]  /*1b610*/  F2FP.SATFINITE.E4M3.F32.PACK_AB_MERGE_C R122, R123, R122, RZ ;  /* 0x0000007a7b7a723e */ /* 0x000fe400048070ff */
[----:B------:R-:W-:Y:S02]  /*1b620*/  LOP3.LUT R104, R104, 0xffff, RZ, 0xc0, !PT ;  /* 0x0000ffff68687812 */ /* 0x000fe400078ec0ff */
[----:B------:R-:W-:Y:S02]  /*1b630*/  LOP3.LUT R113, R108, 0xffff, RZ, 0xc0, !PT ;  /* 0x0000ffff6c717812 */ /* 0x000fe400078ec0ff */
[----:B------:R-:W-:Y:S01]  /*1b640*/  LOP3.LUT R117, R112, 0xffff, RZ, 0xc0, !PT ;  /* 0x0000ffff70757812 */ /* 0x000fe200078ec0ff */
[----:B------:R-:W-:Y:S01]  /*1b650*/  IMAD R6, R11, 0x10, R6 ;  /* 0x000000100b067824 */ /* 0x000fe200078e0206 */
[----:B------:R-:W-:-:S02]  /*1b660*/  LOP3.LUT R90, R90, 0xffff, RZ, 0xc0, !PT ;  /* 0x0000ffff5a5a7812 */ /* 0x000fc400078ec0ff */
[----:B------:R-:W-:Y:S02]  /*1b670*/  LOP3.LUT R111, R98, 0xffff, RZ, 0xc0, !PT ;  /* 0x0000ffff626f7812 */ /* 0x000fe400078ec0ff */
[----:B------:R-:W-:Y:S02]  /*1b680*/  F2FP.SATFINITE.E4M3.F32.PACK_AB_MERGE_C R126, R127, R126, RZ ;  /* 0x0000007e7f7e723e */ /* 0x000fe400048070ff */
[----:B------:R-:W-:Y:S02]  /*1b690*/  F2FP.SATFINITE.E4M3.F32.PACK_AB_MERGE_C R130, R131, R130, RZ ;  /* 0x000000828382723e */ /* 0x000fe400048070ff */
[----:B------:R-:W-:Y:S02]  /*1b6a0*/  F2FP.SATFINITE.E4M3.F32.PACK_AB_MERGE_C R120, R121, R120, RZ ;  /* 0x000000787978723e */ /* 0x000fe400048070ff */
[----:B------:R-:W-:Y:S02]  /*1b6b0*/  F2FP.SATFINITE.E4M3.F32.PACK_AB_MERGE_C R138, R139, R138, RZ ;  /* 0x0000008a8b8a723e */ /* 0x000fe400048070ff */
[----:B------:R-:W-:-:S02]  /*1b6c0*/  F2FP.SATFINITE.E4M3.F32.PACK_AB_MERGE_C R142, R143, R142, RZ ;  /* 0x0000008e8f8e723e */ /* 0x000fc400048070ff */
        /* <DEDUP_REMOVED lines=10> */
[----:B------:R-:W-:Y:S02]  /*1b770*/  LOP3.LUT R9, R148, 0xffff, RZ, 0xc0, !PT ;  /* 0x0000ffff94097812 */ /* 0x000fe400078ec0ff */
[----:B--2---:R-:W-:-:S02]  /*1b780*/  PRMT R162, R55, 0x3340, R0 ;  /* 0x0000334037a27816 */ /* 0x004fc40000000000 */
[--C-:B------:R-:W-:Y:S02]  /*1b790*/  PRMT R14, R29, 0x3340, R0.reuse ;  /* 0x000033401d0e7816 */ /* 0x100fe40000000000 */
[----:B------:R-:W-:Y:S02]  /*1b7a0*/  PRMT R154, R47, 0x3340, R0 ;  /* 0x000033402f9a7816 */ /* 0x000fe40000000000 */
[----:B------:R-:W-:Y:S02]  /*1b7b0*/  PRMT R41, R41, 0x5410, R162 ;  /* 0x0000541029297816 */ /* 0x000fe400000000a2 */
[----:B------:R-:W-:Y:S02]  /*1b7c0*/  PRMT R39, R39, 0x5410, R14 ;  /* 0x0000541027277816 */ /* 0x000fe4000000000e */
[----:B------:R-:W-:Y:S02]  /*1b7d0*/  LOP3.LUT R162, R237, 0xffff, RZ, 0xc0, !PT ;  /* 0x0000ffffeda27812 */ /* 0x000fe400078ec0ff */
[----:B------:R-:W-:-:S02]  /*1b7e0*/  PRMT R14, R33, 0x5410, R154 ;  /* 0x00005410210e7816 */ /* 0x000fc4000000009a */
[--C-:B------:R-:W-:Y:S02]  /*1b7f0*/  PRMT R170, R59, 0x3340, R0.reuse ;  /* 0x000033403baa7816 */ /* 0x100fe40000000000 */
[----:B------:R-:W-:Y:S02]  /*1b800*/  PRMT R33, R166, 0x3340, R57 ;  /* 0x00003340a6217816 */ /* 0x000fe40000000039 */
[----:B------:R-:W-:Y:S02]  /*1b810*/  PRMT R176, R239, 0x3340, R0 ;  /* 0x00003340efb07816 */ /* 0x000fe40000000000 */
[----:B------:R-:W-:Y:S02]  /*1b820*/  PRMT R51, R235, 0x3340, R162 ;  /* 0x00003340eb337816 */ /* 0x000fe400000000a2 */
[----:B------:R-:W-:Y:S02]  /*1b830*/  PRMT R91, R83, 0x3340, R0 ;  /* 0x00003340535b7816 */ /* 0x000fe40000000000 */
[----:B------:R-:W-:-:S02]  /*1b840*/  PRMT R33, R33, 0x5410, R170 ;  /* 0x0000541021217816 */ /* 0x000fc400000000aa */
[--C-:B------:R-:W-:Y:S02]  /*1b850*/  PRMT R170, R63, 0x3340, R0.reuse ;  /* 0x000033403faa7816 */ /* 0x100fe40000000000 */
[----:B------:R-:W-:Y:S02]  /*1b860*/  PRMT R89, R81, 0x3340, R0 ;  /* 0x0000334051597816 */ /* 0x000fe40000000000 */
[----:B------:R-:W-:Y:S02]  /*1b870*/  PRMT R51, R51, 0x5410, R176 ;  /* 0x0000541033337816 */ /* 0x000fe400000000b0 */
[----:B------:R-:W-:Y:S02]  /*1b880*/  PRMT R87, R75, 0x3340, R0 ;  /* 0x000033404b577816 */ /* 0x000fe40000000000 */
[----:B------:R-:W-:Y:S02]  /*1b890*/  PRMT R34, R34, 0x5410, R91 ;  /* 0x0000541022227816 */ /* 0x000fe4000000005b */
[----:B------:R-:W-:-:S02]  /*1b8a0*/  LOP3.LUT R91, R58, 0xffff, RZ, 0xc0, !PT ;  /* 0x0000ffff3a5b7812 */ /* 0x000fc400078ec0ff */
[----:B------:R-:W-:Y:S02]  /*1b8b0*/  LOP3.LUT R176, R62, 0xffff, RZ, 0xc0, !PT ;  /* 0x0000ffff3eb07812 */ /* 0x000fe400078ec0ff */
[----:B------:R-:W-:Y:S02]  /*1b8c0*/  PRMT R107, R103, 0x3340, R0 ;  /* 0x00003340676b7816 */ /* 0x000fe40000000000 */
[----:B------:R-:W-:Y:S02]  /*1b8d0*/  PRMT R49, R49, 0x5410, R170 ;  /* 0x0000541031317816 */ /* 0x000fe400000000aa */
[----:B------:R-:W-:Y:S02]  /*1b8e0*/  PRMT R85, R73, 0x3340, R0 ;  /* 0x0000334049557816 */ /* 0x000fe40000000000 */
[----:B------:R-:W-:Y:S02]  /*1b8f0*/  PRMT R32, R32, 0x5410, R89 ;  /* 0x0000541020207816 */ /* 0x000fe40000000059 */
[----:B------:R-:W-:-:S02]  /*1b900*/  PRMT R42, R42, 0x5410, R87 ;  /* 0x000054102a2a7816 */ /* 0x000fc40000000057 */
[----:B------:R-:W-:Y:S02]  /*1b910*/  LOP3.LUT R89, R56, 0xffff, RZ, 0xc0, !PT ;  /* 0x0000ffff38597812 */ /* 0x000fe400078ec0ff */
[----:B------:R-:W-:Y:S02]  /*1b920*/  LOP3.LUT R170, R60, 0xffff, RZ, 0xc0, !PT ;  /* 0x0000ffff3caa7812 */ /* 0x000fe400078ec0ff */
[--C-:B------:R-:W-:Y:S02]  /*1b930*/  PRMT R105, R101, 0x3340, R0.reuse ;  /* 0x0000334065697816 */ /* 0x100fe40000000000 */
[----:B------:R-:W-:Y:S02]  /*1b940*/  PRMT R87, R95, 0x3340, R0 ;  /* 0x000033405f577816 */ /* 0x000fe40000000000 */
[----:B------:R-:W-:Y:S02]  /*1b950*/  PRMT R50, R91, 0x3340, R176 ;  /* 0x000033405b327816 */ /* 0x000fe400000000b0 */
[----:B------:R-:W-:-:S02]  /*1b960*/  PRMT R46, R46, 0x5410, R107 ;  /* 0x000054102e2e7816 */ /* 0x000fc4000000006b */
[----:B------:R-:W-:Y:S02]  /*1b970*/  LOP3.LUT R107, R94, 0xffff, RZ, 0xc0, !PT ;  /* 0x0000ffff5e6b7812 */ /* 0x000fe400078ec0ff */
[--C-:B------:R-:W-:Y:S02]  /*1b980*/  PRMT R123, R119, 0x3340, R0.reuse ;  /* 0x00003340777b7816 */ /* 0x100fe40000000000 */
[----:B------:R-:W-:Y:S02]  /*1b990*/  PRMT R58, R106, 0x3340, R115 ;  /* 0x000033406a3a7816 */ /* 0x000fe40000000073 */
[----:B------:R-:W-:Y:S02]  /*1b9a0*/  PRMT R40, R40, 0x5410, R85 ;  /* 0x0000541028287816 */ /* 0x000fe40000000055 */
[----:B------:R-:W-:Y:S02]  /*1b9b0*/  PRMT R85, R93, 0x3340, R0 ;  /* 0x000033405d557816 */ /* 0x000fe40000000000 */
[----:B------:R-:W-:-:S02]  /*1b9c0*/  PRMT R48, R89, 0x3340, R170 ;  /* 0x0000334059307816 */ /* 0x000fc400000000aa */
[----:B------:R-:W-:Y:S02]  /*1b9d0*/  PRMT R44, R44, 0x5410, R105 ;  /* 0x000054102c2c7816 */ /* 0x000fe40000000069 */
[----:B------:R-:W-:Y:S02]  /*1b9e0*/  PRMT R50, R50, 0x5410, R87 ;  /* 0x0000541032327816 */ /* 0x000fe40000000057 */
[----:B------:R-:W-:Y:S02]  /*1b9f0*/  LOP3.LUT R105, R92, 0xffff, RZ, 0xc0, !PT ;  /* 0x0000ffff5c697812 */ /* 0x000fe400078ec0ff */
[--C-:B------:R-:W-:Y:S02]  /*1ba00*/  PRMT R121, R117, 0x3340, R0.reuse ;  /* 0x0000334075797816 */ /* 0x100fe40000000000 */
[----:B------:R-:W-:Y:S02]  /*1ba10*/  PRMT R56, R104, 0x3340, R113 ;  /* 0x0000334068387816 */ /* 0x000fe40000000071 */
[----:B------:R-:W-:-:S02]  /*1ba20*/  PRMT R87, R111, 0x3340, R0 ;  /* 0x000033406f577816 */ /* 0x000fc40000000000 */
[----:B------:R-:W-:Y:S02]  /*1ba30*/  PRMT R62, R90, 0x3340, R107 ;  /* 0x000033405a3e7816 */ /* 0x000fe4000000006b */
[----:B------:R-:W-:Y:S02]  /*1ba40*/  PRMT R58, R58, 0x5410, R123 ;  /* 0x000054103a3a7816 */ /* 0x000fe4000000007b */
[----:B------:R-:W-:Y:S02]  /*1ba50*/  LOP3.LUT R122, R122, 0xffff, RZ, 0xc0, !PT ;  /* 0x0000ffff7a7a7812 */ /* 0x000fe400078ec0ff */
[----:B------:R-:W-:Y:S02]  /*1ba60*/  LOP3.LUT R123, R126, 0xffff, RZ, 0xc0, !PT ;  /* 0x0000ffff7e7b7812 */ /* 0x000fe400078ec0ff */
[----:B------:R-:W-:Y:S02]  /*1ba70*/  LOP3.LUT R127, R130, 0xffff, RZ, 0xc0, !PT ;  /* 0x0000ffff827f7812 */ /* 0x000fe400078ec0ff */
[----:B------:R-:W-:-:S02]  /*1ba80*/  PRMT R148, R11, 0x3340, R0 ;  /* 0x000033400b947816 */ /* 0x000fc40000000000 */
[----:B------:R-:W-:Y:S02]  /*1ba90*/  PRMT R48, R48, 0x5410, R85 ;  /* 0x0000541030307816 */ /* 0x000fe40000000055 */
[----:B------:R-:W-:Y:S02]  /*1baa0*/  LOP3.LUT R138, R138, 0xffff, RZ, 0xc0, !PT ;  /* 0x0000ffff8a8a7812 */ /* 0x000fe400078ec0ff */
[----:B------:R-:W-:Y:S02]  /*1bab0*/  LOP3.LUT R131, R142, 0xffff, RZ, 0xc0, !PT ;  /* 0x0000ffff8e837812 */ /* 0x000fe400078ec0ff */
[----:B------:R-:W-:Y:S02]  /*1bac0*/  LOP3.LUT R135, R146, 0xffff, RZ, 0xc0, !PT ;  /* 0x0000ffff92877812 */ /* 0x000fe400078ec0ff */
[----:B------:R-:W-:Y:S02]  /*1bad0*/  LOP3.LUT R193, R193, 0xffff, RZ, 0xc0, !PT ;  /* 0x0000ffffc1c17812 */ /* 0x000fe400078ec0ff */
[----:B------:R-:W-:-:S02]  /*1bae0*/  LOP3.LUT R8, R8, 0xffff, RZ, 0xc0, !PT ;  /* 0x0000ffff08087812 */ /* 0x000fc400078ec0ff */
[----:B------:R-:W-:Y:S02]  /*1baf0*/  LOP3.LUT R19, R10, 0xffff, RZ, 0xc0, !PT ;  /* 0x0000ffff0a137812 */ /* 0x000fe400078ec0ff */
[----:B------:R-:W-:Y:S02]  /*1bb00*/  PRMT R85, R109, 0x3340, R0 ;  /* 0x000033406d557816 */ /* 0x000fe40000000000 */
[----:B------:R-:W-:Y:S02]  /*1bb10*/  PRMT R60, R88, 0x3340, R105 ;  /* 0x00003340583c7816 */ /* 0x000fe40000000069 */
[----:B------:R-:W-:Y:S02]  /*1bb20*/  PRMT R56, R56, 0x5410, R121 ;  /* 0x0000541038387816 */ /* 0x000fe40000000079 */
[----:B------:R-:W-:Y:S02]  /*1bb30*/  SHF.R.U32.HI R11, RZ, 0x8, R11 ;  /* 0x00000008ff0b7819 */ /* 0x000fe4000001160b */
[----:B------:R-:W-:-:S02]  /*1bb40*/  F2FP.SATFINITE.E4M3.F32.PACK_AB_MERGE_C R132, R133, R132, RZ ;  /* 0x000000848584723e */ /* 0x000fc400048070ff */
[----:B------:R-:W-:Y:S02]  /*1bb50*/  PRMT R62, R62, 0x5410, R87 ;  /* 0x000054103e3e7816 */ /* 0x000fe40000000057 */
[----:B------:R-:W-:Y:S02]  /*1bb60*/  LOP3.LUT R120, R120, 0xffff, RZ, 0xc0, !PT ;  /* 0x0000ffff78787812 */ /* 0x000fe400078ec0ff */
[----:B------:R-:W-:Y:S02]  /*1bb70*/  LOP3.LUT R121, R124, 0xffff, RZ, 0xc0, !PT ;  /* 0x0000ffff7c797812 */ /* 0x000fe400078ec0ff */
[----:B------:R-:W-:Y:S02]  /*1bb80*/  LOP3.LUT R125, R128, 0xffff, RZ, 0xc0, !PT ;  /* 0x0000ffff807d7812 */ /* 0x000fe400078ec0ff */
[----:B------:R-:W-:Y:S02]  /*1bb90*/  LOP3.LUT R150, R150, 0xffff, RZ, 0xc0, !PT ;  /* 0x0000ffff96967812 */ /* 0x000fe400078ec0ff */
[----:B------:R-:W-:-:S02]  /*1bba0*/  LOP3.LUT R200, R200, 0xffff, RZ, 0xc0, !PT ;  /* 0x0000ffffc8c87812 */ /* 0x000fc400078ec0ff */
[----:B------:R-:W-:Y:S02]  /*1bbb0*/  LOP3.LUT R251, R251, 0xffff, RZ, 0xc0, !PT ;  /* 0x0000fffffbfb7812 */ /* 0x000fe400078ec0ff */
[----:B------:R-:W-:Y:S02]  /*1bbc0*/  LOP3.LUT R7, R7, 0xffff, RZ, 0xc0, !PT ;  /* 0x0000ffff07077812 */ /* 0x000fe400078ec0ff */
[----:B------:R-:W-:Y:S02]  /*1bbd0*/  LOP3.LUT R136, R136, 0xffff, RZ, 0xc0, !PT ;  /* 0x0000ffff88887812 */ /* 0x000fe400078ec0ff */
[----:B------:R-:W-:Y:S02]  /*1bbe0*/  LOP3.LUT R129, R140, 0xffff, RZ, 0xc0, !PT ;  /* 0x0000ffff8c817812 */ /* 0x000fe400078ec0ff */
[----:B------:R-:W-:Y:S02]  /*1bbf0*/  LOP3.LUT R133, R144, 0xffff, RZ, 0xc0, !PT ;  /* 0x0000ffff90857812 */ /* 0x000fe400078ec0ff */
[----:B------:R-:W-:-:S02]  /*1bc00*/  PRMT R87, R127, 0x3340, R0 ;  /* 0x000033407f577816 */ /* 0x000fc40000000000 */
[----:B------:R-:W-:Y:S02]  /*1bc10*/  PRMT R66, R122, 0x3340, R123 ;  /* 0x000033407a427816 */ /* 0x000fe4000000007b */
[----:B------:R-:W-:Y:S02]  /*1bc20*/  F2FP.SATFINITE.E4M3.F32.PACK_AB_MERGE_C R20, R20, R21, RZ ;  /* 0x000000151414723e */ /* 0x000fe400048070ff */
[--C-:B------:R-:W-:Y:S02]  /*1bc30*/  PRMT R139, R135, 0x3340, R0.reuse ;  /* 0x00003340878b7816 */ /* 0x100fe40000000000 */
[----:B------:R-:W-:Y:S02]  /*1bc40*/  PRMT R78, R138, 0x3340, R131 ;  /* 0x000033408a4e7816 */ /* 0x000fe40000000083 */
[----:B------:R-:W-:Y:S02]  /*1bc50*/  PRMT R190, R19, 0x3340, R0 ;  /* 0x0000334013be7816 */ /* 0x000fe40000000000 */
[----:B------:R-:W-:-:S02]  /*1bc60*/  PRMT R21, R193, 0x3340, R8 ;  /* 0x00003340c1157816 */ /* 0x000fc40000000008 */
[----:B------:R-:W-:Y:S02]  /*1bc70*/  PRMT R60, R60, 0x5410, R85 ;  /* 0x000054103c3c7816 */ /* 0x000fe40000000055 */
[----:B------:R-:W-:Y:S02]  /*1bc80*/  LOP3.LUT R11, R11, 0xffff, RZ, 0xc0, !PT ;  /* 0x0000ffff0b0b7812 */ /* 0x000fe400078ec0ff */
[----:B------:R-:W-:Y:S02]  /*1bc90*/  F2FP.SATFINITE.E4M3.F32.PACK_AB_MERGE_C R12, R12, R13, RZ ;  /* 0x0000000d0c0c723e */ /* 0x000fe400048070ff */
[----:B------:R-:W-:Y:S02]  /*1bca0*/  PRMT R85, R125, 0x3340, R0 ;  /* 0x000033407d557816 */ /* 0x000fe40000000000 */
[----:B------:R-:W-:Y:S02]  /*1bcb0*/  PRMT R64, R120, 0x3340, R121 ;  /* 0x0000334078407816 */ /* 0x000fe40000000079 */
[----:B------:R-:W-:-:S02]  /*1bcc0*/  SHF.R.U32.HI R193, RZ, 0x8, R193 ;  /* 0x00000008ffc17819 */ /* 0x000fc400000116c1 */
[----:B------:R-:W-:Y:S02]  /*1bcd0*/  SHF.R.U32.HI R8, RZ, 0x8, R8 ;  /* 0x00000008ff087819 */ /* 0x000fe40000011608 */
[----:B------:R-:W-:Y:S02]  /*1bce0*/  SHF.R.U32.HI R19, RZ, 0x8, R19 ;  /* 0x00000008ff137819 */ /* 0x000fe40000011613 */
[--C-:B------:R-:W-:Y:S02]  /*1bcf0*/  PRMT R10, R7, 0x3340, R0.reuse ;  /* 0x00003340070a7816 */ /* 0x100fe40000000000 */
[----:B------:R-:W-:Y:S02]  /*1bd00*/  PRMT R25, R150, 0x3340, R251 ;  /* 0x0000334096197816 */ /* 0x000fe400000000fb */
[----:B------:R-:W-:Y:S02]  /*1bd10*/  PRMT R13, R200, 0x3340, R9 ;  /* 0x00003340c80d7816 */ /* 0x000fe40000000009 */
[----:B------:R-:W-:-:S02]  /*1bd20*/  PRMT R137, R133, 0x3340, R0 ;  /* 0x0000334085897816 */ /* 0x000fc40000000000 */
[----:B------:R-:W-:Y:S02]  /*1bd30*/  PRMT R76, R136, 0x3340, R129 ;  /* 0x00003340884c7816 */ /* 0x000fe40000000081 */
[----:B------:R-:W-:Y:S02]  /*1bd40*/  PRMT R66, R66, 0x5410, R87 ;  /* 0x0000541042427816 */ /* 0x000fe40000000057 */
[----:B------:R-:W-:Y:S02]  /*1bd50*/  SHF.R.U32.HI R27, RZ, 0x8, R27 ;  /* 0x00000008ff1b7819 */ /* 0x000fe4000001161b */
[----:B------:R-:W-:Y:S02]  /*1bd60*/  SHF.R.U32.HI R16, RZ, 0x8, R16 ;  /* 0x00000008ff107819 */ /* 0x000fe40000011610 */
[----:B------:R-:W-:Y:S02]  /*1bd70*/  SHF.R.U32.HI R29, RZ, 0x8, R29 ;  /* 0x00000008ff1d7819 */ /* 0x000fe4000001161d */
[----:B------:R-:W-:-:S02]  /*1bd80*/  PRMT R87, R78, 0x5410, R139 ;  /* 0x000054104e577816 */ /* 0x000fc4000000008b */
[----:B------:R-:W-:Y:S02]  /*1bd90*/  SHF.R.U32.HI R150, RZ, 0x8, R150 ;  /* 0x00000008ff967819 */ /* 0x000fe40000011696 */
[----:B------:R-:W-:Y:S02]  /*1bda0*/  SHF.R.U32.HI R251, RZ, 0x8, R251 ;  /* 0x00000008fffb7819 */ /* 0x000fe400000116fb */
        /* <DEDUP_REMOVED lines=8> */
[----:B------:R-:W-:Y:S02]  /*1be30*/  PRMT R64, R64, 0x5410, R85 ;  /* 0x0000541040407816 */ /* 0x000fe40000000055 */
[----:B------:R-:W-:-:S02]  /*1be40*/  LOP3.LUT R8, R8, 0xffff, RZ, 0xc0, !PT ;  /* 0x0000ffff08087812 */ /* 0x000fc400078ec0ff */
[----:B------:R-:W-:Y:S02]  /*1be50*/  LOP3.LUT R193, R193, 0xffff, RZ, 0xc0, !PT ;  /* 0x0000ffffc1c17812 */ /* 0x000fe400078ec0ff */
[----:B------:R-:W-:Y:S02]  /*1be60*/  LOP3.LUT R11, R19, 0xffff, RZ, 0xc0, !PT ;  /* 0x0000ffff130b7812 */ /* 0x000fe400078ec0ff */
[----:B------:R-:W-:Y:S02]  /*1be70*/  PRMT R85, R76, 0x5410, R137 ;  /* 0x000054104c557816 */ /* 0x000fe40000000089 */
[----:B------:R-:W-:Y:S02]  /*1be80*/  LOP3.LUT R16, R16, 0xffff, RZ, 0xc0, !PT ;  /* 0x0000ffff10107812 */ /* 0x000fe400078ec0ff */
[----:B------:R-:W-:Y:S02]  /*1be90*/  LOP3.LUT R27, R27, 0xffff, RZ, 0xc0, !PT ;  /* 0x0000ffff1b1b7812 */ /* 0x000fe400078ec0ff */
[----:B------:R-:W-:-:S02]  /*1bea0*/  LOP3.LUT R19, R29, 0xffff, RZ, 0xc0, !PT ;  /* 0x0000ffff1d137812 */ /* 0x000fc400078ec0ff */
[----:B------:R-:W-:Y:S02]  /*1beb0*/  SHF.R.U32.HI R28, RZ, 0x8, R28 ;  /* 0x00000008ff1c7819 */ /* 0x000fe4000001161c */
[----:B------:R-:W-:Y:S02]  /*1bec0*/  SHF.R.U32.HI R77, RZ, 0x8, R77 ;  /* 0x00000008ff4d7819 */ /* 0x000fe4000001164d */
        /* <DEDUP_REMOVED lines=11> */
[----:B------:R-:W-:Y:S02]  /*1bf80*/  SHF.R.U32.HI R83, RZ, 0x8, R83 ;  /* 0x00000008ff537819 */ /* 0x000fe40000011653 */
[----:B------:R-:W-:Y:S02]  /*1bf90*/  PRMT R16, R27, 0x3340, R16 ;  /* 0x000033401b107816 */ /* 0x000fe40000000010 */
[----:B------:R-:W-:Y:S02]  /*1bfa0*/  PRMT R19, R19, 0x3340, R0 ;  /* 0x0000334013137816 */ /* 0x000fe40000000000 */
[----:B------:R-:W-:Y:S02]  /*1bfb0*/  LOP3.LUT R77, R77, 0xffff, RZ, 0xc0, !PT ;  /* 0x0000ffff4d4d7812 */ /* 0x000fe400078ec0ff */
[----:B------:R-:W-:-:S02]  /*1bfc0*/  LOP3.LUT R28, R28, 0xffff, RZ, 0xc0, !PT ;  /* 0x0000ffff1c1c7812 */ /* 0x000fc400078ec0ff */
[----:B------:R-:W-:Y:S02]  /*1bfd0*/  PRMT R7, R150, 0x3340, R251 ;  /* 0x0000334096077816 */ /* 0x000fe400000000fb */
[----:B------:R-:W-:Y:S02]  /*1bfe0*/  PRMT R76, R137, 0x3340, R0 ;  /* 0x00003340894c7816 */ /* 0x000fe40000000000 */
[----:B------:R-:W-:Y:S02]  /*1bff0*/  PRMT R9, R200, 0x3340, R9 ;  /* 0x00003340c8097816 */ /* 0x000fe40000000009 */
[----:B------:R-:W-:Y:S02]  /*1c000*/  PRMT R26, R26, 0x3340, R71 ;  /* 0x000033401a1a7816 */ /* 0x000fe40000000047 */
[----:B------:R-:W-:Y:S02]  /*1c010*/  PRMT R30, R30, 0x3340, R79 ;  /* 0x000033401e1e7816 */ /* 0x000fe4000000004f */
[----:B------:R-:W-:-:S02]  /*1c020*/  PRMT R25, R25, 0x5410, R10 ;  /* 0x0000541019197816 */ /* 0x000fc4000000000a */
[----:B------:R-:W-:Y:S02]  /*1c030*/  LOP3.LUT R71, R83, 0xffff, RZ, 0xc0, !PT ;  /* 0x0000ffff53477812 */ /* 0x000fe400078ec0ff */
[----:B------:R-:W-:Y:S02]  /*1c040*/  PRMT R79, R8, 0x5410, R11 ;  /* 0x00005410084f7816 */ /* 0x000fe4000000000b */
[----:B------:R-:W-:Y:S02]  /*1c050*/  PRMT R10, R13, 0x5410, R148 ;  /* 0x000054100d0a7816 */ /* 0x000fe40000000094 */
[----:B------:R-:W-:Y:S02]  /*1c060*/  PRMT R28, R28, 0x3340, R77 ;  /* 0x000033401c1c7816 */ /* 0x000fe4000000004d */
[----:B------:R-:W-:Y:S02]  /*1c070*/  PRMT R83, R16, 0x5410, R19 ;  /* 0x0000541010537816 */ /* 0x000fe40000000013 */
[----:B------:R-:W-:-:S02]  /*1c080*/  LOP3.LUT R11, R192, 0xffff, RZ, 0xc0, !PT ;  /* 0x0000ffffc00b7812 */ /* 0x000fc400078ec0ff */
[----:B------:R-:W-:Y:S02]  /*1c090*/  PRMT R77, R7, 0x5410, R76 ;  /* 0x00005410074d7816 */ /* 0x000fe4000000004c */
[----:B------:R-:W-:Y:S02]  /*1c0a0*/  PRMT R78, R9, 0x5410, R78 ;  /* 0x00005410094e7816 */ /* 0x000fe4000000004e */
[----:B------:R-:W-:Y:S02]  /*1c0b0*/  LOP3.LUT R16, R191, 0xffff, RZ, 0xc0, !PT ;  /* 0x0000ffffbf107812 */ /* 0x000fe400078ec0ff */
[----:B------:R-:W-:Y:S02]  /*1c0c0*/  PRMT R10, R10, 0x4210, R11 ;  /* 0x000042100a0a7816 */ /* 0x000fe4000000000b */
[--C-:B------:R-:W-:Y:S02]  /*1c0d0*/  PRMT R8, R25, 0x4210, R16.reuse ;  /* 0x0000421019087816 */ /* 0x100fe40000000010 */
[----:B------:R-:W-:-:S02]  /*1c0e0*/  PRMT R9, R77, 0x5210, R16 ;  /* 0x000052104d097816 */ /* 0x000fc40000000010 */
[----:B------:R-:W-:Y:S02]  /*1c0f0*/  PRMT R11, R78, 0x5210, R11 ;  /* 0x000052104e0b7816 */ /* 0x000fe4000000000b */
[----:B------:R-:W-:Y:S02]  /*1c100*/  F2FP.SATFINITE.E4M3.F32.PACK_AB_MERGE_C R211, R211, R212, RZ ;  /* 0x000000d4d3d3723e */ /* 0x000fe400048070ff */
[----:B------:R-:W-:Y:S01]  /*1c110*/  F2FP.SATFINITE.E4M3.F32.PACK_AB_MERGE_C R213, R213, R214, RZ ;  /* 0x000000d6d5d5723e */ /* 0x000fe200048070ff */
[----:B------:R0:W-:Y:S01]  /*1c120*/  STSM.16.M88.4 [R3], R8 ;  /* 0x0000000803007844 */ /* 0x0001e20000000200 */
[----:B------:R-:W-:Y:S02]  /*1c130*/  F2FP.SATFINITE.E4M3.F32.PACK_AB_MERGE_C R215, R215, R216, RZ ;  /* 0x000000d8d7d7723e */ /* 0x000fe400048070ff */
[----:B------:R-:W-:Y:S02]  /*1c140*/  LOP3.LUT R211, R211, 0xffff, RZ, 0xc0, !PT ;  /* 0x0000ffffd3d37812 */ /* 0x000fe400078ec0ff */
[----:B------:R-:W-:-:S02]  /*1c150*/  LOP3.LUT R152, R213, 0xffff, RZ, 0xc0, !PT ;  /* 0x0000ffffd5987812 */ /* 0x000fc400078ec0ff */
[----:B------:R-:W-:Y:S02]  /*1c160*/  LOP3.LUT R215, R215, 0xffff, RZ, 0xc0, !PT ;  /* 0x0000ffffd7d77812 */ /* 0x000fe400078ec0ff */
[----:B------:R-:W-:Y:S02]  /*1c170*/  SHF.R.U32.HI R18, RZ, 0x8, R18 ;  /* 0x00000008ff127819 */ /* 0x000fe40000011612 */
[----:B------:R-:W-:Y:S02]  /*1c180*/  SHF.R.U32.HI R31, RZ, 0x8, R31 ;  /* 0x00000008ff1f7819 */ /* 0x000fe4000001161f */
[----:B------:R-:W-:Y:S02]  /*1c190*/  SHF.R.U32.HI R24, RZ, 0x8, R24 ;  /* 0x00000008ff187819 */ /* 0x000fe40000011618 */
[----:B------:R-:W-:Y:S02]  /*1c1a0*/  SHF.R.U32.HI R69, RZ, 0x8, R69 ;  /* 0x00000008ff457819 */ /* 0x000fe40000011645 */
[----:B------:R-:W-:-:S02]  /*1c1b0*/  PRMT R21, R21, 0x5410, R190 ;  /* 0x0000541015157816 */ /* 0x000fc400000000be */
[----:B------:R-:W-:Y:S02]  /*1c1c0*/  PRMT R35, R211, 0x3340, R152 ;  /* 0x00003340d3237816 */ /* 0x000fe40000000098 */
[----:B------:R-:W-:Y:S02]  /*1c1d0*/  PRMT R190, R215, 0x3340, R0 ;  /* 0x00003340d7be7816 */ /* 0x000fe40000000000 */
[----:B------:R-:W-:Y:S02]  /*1c1e0*/  SHF.R.U32.HI R211, RZ, 0x8, R211 ;  /* 0x00000008ffd37819 */ /* 0x000fe400000116d3 */
[----:B------:R-:W-:Y:S02]  /*1c1f0*/  SHF.R.U32.HI R152, RZ, 0x8, R152 ;  /* 0x00000008ff987819 */ /* 0x000fe40000011698 */
[----:B------:R-:W-:Y:S02]  /*1c200*/  LOP3.LUT R31, R31, 0xffff, RZ, 0xc0, !PT ;  /* 0x0000ffff1f1f7812 */ /* 0x000fe400078ec0ff */
[----:B------:R-:W-:-:S02]  /*1c210*/  LOP3.LUT R18, R18, 0xffff, RZ, 0xc0, !PT ;  /* 0x0000ffff12127812 */ /* 0x000fc400078ec0ff */
[----:B------:R-:W-:Y:S02]  /*1c220*/  SHF.R.U32.HI R215, RZ, 0x8, R215 ;  /* 0x00000008ffd77819 */ /* 0x000fe400000116d7 */
[----:B------:R-:W-:Y:S02]  /*1c230*/  SHF.R.U32.HI R158, RZ, 0x8, R158 ;  /* 0x00000008ff9e7819 */ /* 0x000fe4000001169e */
[----:B------:R-:W-:Y:S02]  /*1c240*/  SHF.R.U32.HI R53, RZ, 0x8, R53 ;  /* 0x00000008ff357819 */ /* 0x000fe40000011635 */
[----:B------:R-:W-:Y:S02]  /*1c250*/  LOP3.LUT R69, R69, 0xffff, RZ, 0xc0, !PT ;  /* 0x0000ffff45457812 */ /* 0x000fe400078ec0ff */
[----:B------:R-:W-:Y:S02]  /*1c260*/  LOP3.LUT R24, R24, 0xffff, RZ, 0xc0, !PT ;  /* 0x0000ffff18187812 */ /* 0x000fe400078ec0ff */
[----:B------:R-:W-:-:S02]  /*1c270*/  SHF.R.U32.HI R55, RZ, 0x8, R55 ;  /* 0x00000008ff377819 */ /* 0x000fc40000011637 */
[----:B------:R-:W-:Y:S02]  /*1c280*/  SHF.R.U32.HI R81, RZ, 0x8, R81 ;  /* 0x00000008ff517819 */ /* 0x000fe40000011651 */
[----:B------:R-:W-:Y:S02]  /*1c290*/  LOP3.LUT R29, R152, 0xffff, RZ, 0xc0, !PT ;  /* 0x0000ffff981d7812 */ /* 0x000fe400078ec0ff */
[----:B------:R-:W-:Y:S02]  /*1c2a0*/  LOP3.LUT R92, R211, 0xffff, RZ, 0xc0, !PT ;  /* 0x0000ffffd35c7812 */ /* 0x000fe400078ec0ff */
[----:B------:R-:W-:Y:S02]  /*1c2b0*/  PRMT R18, R18, 0x3340, R31 ;  /* 0x0000334012127816 */ /* 0x000fe4000000001f */
[----:B------:R-:W-:Y:S02]  /*1c2c0*/  LOP3.LUT R215, R215, 0xffff, RZ, 0xc0, !PT ;  /* 0x0000ffffd7d77812 */ /* 0x000fe400078ec0ff */
[----:B------:R-:W-:-:S02]  /*1c2d0*/  LOP3.LUT R31, R53, 0xffff, RZ, 0xc0, !PT ;  /* 0x0000ffff351f7812 */ /* 0x000fc400078ec0ff */
[----:B------:R-:W-:Y:S02]  /*1c2e0*/  LOP3.LUT R158, R158, 0xffff, RZ, 0xc0, !PT ;  /* 0x0000ffff9e9e7812 */ /* 0x000fe400078ec0ff */
[----:B------:R-:W-:Y:S02]  /*1c2f0*/  PRMT R24, R24, 0x3340, R69 ;  /* 0x0000334018187816 */ /* 0x000fe40000000045 */
[----:B------:R-:W-:Y:S02]  /*1c300*/  SHF.R.U32.HI R90, RZ, 0x8, R90 ;  /* 0x00000008ff5a7819 */ /* 0x000fe4000001165a */
[----:B------:R-:W-:Y:S02]  /*1c310*/  SHF.R.U32.HI R107, RZ, 0x8, R107 ;  /* 0x00000008ff6b7819 */ /* 0x000fe4000001166b */
[----:B------:R-:W-:Y:S02]  /*1c320*/  LOP3.LUT R55, R55, 0xffff, RZ, 0xc0, !PT ;  /* 0x0000ffff37377812 */ /* 0x000fe400078ec0ff */
[----:B------:R-:W-:-:S02]  /*1c330*/  LOP3.LUT R69, R81, 0xffff, RZ, 0xc0, !PT ;  /* 0x0000ffff51457812 */ /* 0x000fc400078ec0ff */
[----:B------:R-:W-:Y:S02]  /*1c340*/  F2FP.SATFINITE.E4M3.F32.PACK_AB_MERGE_C R194, R194, R195, RZ ;  /* 0x000000c3c2c2723e */ /* 0x000fe400048070ff */
[----:B------:R-:W-:Y:S02]  /*1c350*/  F2FP.SATFINITE.E4M3.F32.PACK_AB_MERGE_C R196, R196, R197, RZ ;  /* 0x000000c5c4c4723e */ /* 0x000fe400048070ff */
[----:B------:R-:W-:Y:S02]  /*1c360*/  F2FP.SATFINITE.E4M3.F32.PACK_AB_MERGE_C R198, R198, R199, RZ ;  /* 0x000000c7c6c6723e */ /* 0x000fe400048070ff */
[----:B------:R-:W-:Y:S02]  /*1c370*/  F2FP.SATFINITE.E4M3.F32.PACK_AB_MERGE_C R182, R182, R183, RZ ;  /* 0x000000b7b6b6723e */ /* 0x000fe400048070ff */
[----:B------:R-:W-:Y:S02]  /*1c380*/  F2FP.SATFINITE.E4M3.F32.PACK_AB_MERGE_C R184, R184, R185, RZ ;  /* 0x000000b9b8b8723e */ /* 0x000fe400048070ff */
[----:B------:R-:W-:-:S02]  /*1c390*/  PRMT R29, R92, 0x3340, R29 ;  /* 0x000033405c1d7816 */ /* 0x000fc4000000001d */
[----:B------:R-:W-:Y:S02]  /*1c3a0*/  SHF.R.U32.HI R89, RZ, 0x8, R89 ;  /* 0x00000008ff597819 */ /* 0x000fe40000011659 */
[----:B------:R-:W-:Y:S02]  /*1c3b0*/  PRMT R92, R215, 0x3340, R0 ;  /* 0x00003340d75c7816 */ /* 0x000fe40000000000 */
[----:B------:R-:W-:Y:S02]  /*1c3c0*/  PRMT R31, R158, 0x3340, R31 ;  /* 0x000033409e1f7816 */ /* 0x000fe4000000001f */
[----:B------:R-:W-:Y:S02]  /*1c3d0*/  SHF.R.U32.HI R61, RZ, 0x8, R61 ;  /* 0x00000008ff3d7819 */ /* 0x000fe4000001163d */
[----:B------:R-:W-:Y:S02]  /*1c3e0*/  SHF.R.U32.HI R72, RZ, 0x8, R72 ;  /* 0x00000008ff487819 */ /* 0x000fe40000011648 */
[----:B------:R-:W-:-:S02]  /*1c3f0*/  SHF.R.U32.HI R97, RZ, 0x8, R97 ;  /* 0x00000008ff617819 */ /* 0x000fc40000011661 */
        /* <DEDUP_REMOVED lines=17> */
[----:B------:R-:W-:-:S02]  /*1c510*/  SHF.R.U32.HI R74, RZ, 0x8, R74 ;  /* 0x00000008ff4a7819 */ /* 0x000fc4000001164a */
[----:B------:R-:W-:Y:S02]  /*1c520*/  F2FP.SATFINITE.E4M3.F32.PACK_AB_MERGE_C R233, R233, R234, RZ ;  /* 0x000000eae9e9723e */ /* 0x000fe400048070ff */
[----:B------:R-:W-:Y:S02]  /*1c530*/  F2FP.SATFINITE.E4M3.F32.PACK_AB_MERGE_C R172, R172, R173, RZ ;  /* 0x000000adacac723e */ /* 0x000fe400048070ff */
[----:B------:R-:W-:Y:S02]  /*1c540*/  F2FP.SATFINITE.E4M3.F32.PACK_AB_MERGE_C R241, R241, R242, RZ ;  /* 0x000000f2f1f1723e */ /* 0x000fe400048070ff */
[----:B------:R-:W-:Y:S02]  /*1c550*/  SHF.R.U32.HI R174, RZ, 0x8, R174 ;  /* 0x00000008ffae7819 */ /* 0x000fe400000116ae */
[----:B------:R-:W-:Y:S02]  /*1c560*/  F2FP.SATFINITE.E4M3.F32.PACK_AB_MERGE_C R180, R180, R181, RZ ;  /* 0x000000b5b4b4723e */ /* 0x000fe400048070ff */
[----:B------:R-:W-:-:S02]  /*1c570*/  F2FP.SATFINITE.E4M3.F32.PACK_AB_MERGE_C R243, R243, R244, RZ ;  /* 0x000000f4f3f3723e */ /* 0x000fc400048070ff */
[----:B------:R-:W-:Y:S02]  /*1c580*/  F2FP.SATFINITE.E4M3.F32.PACK_AB_MERGE_C R245, R245, R246, RZ ;  /* 0x000000f6f5f5723e */ /* 0x000fe400048070ff */
[----:B------:R-:W-:Y:S02]  /*1c590*/  F2FP.SATFINITE.E4M3.F32.PACK_AB_MERGE_C R247, R247, R248, RZ ;  /* 0x000000f8f7f7723e */ /* 0x000fe400048070ff */
[----:B------:R-:W-:Y:S02]  /*1c5a0*/  F2FP.SATFINITE.E4M3.F32.PACK_AB_MERGE_C R249, R249, R250, RZ ;  /* 0x000000faf9f9723e */ /* 0x000fe400048070ff */
[----:B------:R-:W-:Y:S02]  /*1c5b0*/  F2FP.SATFINITE.E4M3.F32.PACK_AB_MERGE_C R188, R188, R189, RZ ;  /* 0x000000bdbcbc723e */ /* 0x000fe400048070ff */
[----:B------:R-:W-:Y:S02]  /*1c5c0*/  SHF.R.U32.HI R99, RZ, 0x8, R99 ;  /* 0x00000008ff637819 */ /* 0x000fe40000011663 */
[----:B------:R-:W-:-:S02]  /*1c5d0*/  LOP3.LUT R134, R134, 0xffff, RZ, 0xc0, !PT ;  /* 0x0000ffff86867812 */ /* 0x000fc400078ec0ff */
[----:B------:R-:W-:Y:S01]  /*1c5e0*/  F2FP.SATFINITE.E4M3.F32.PACK_AB_MERGE_C R4, R149, R4, RZ ;  /* 0x000000049504723e */ /* 0x000fe200048070ff */
[----:B------:R-:W1:Y:S01]  /*1c5f0*/  S2R R141, SR_TID.X ;  /* 0x00000000008d7919 */ /* 0x000e620000002100 */
[----:B------:R-:W-:Y:S01]  /*1c600*/  SHF.R.U32.HI R91, RZ, 0x8, R91 ;  /* 0x00000008ff5b7819 */ /* 0x000fe2000001165b */
[----:B------:R-:W2:Y:S01]  /*1c610*/  LDC R215, c[0x0][0x278] ;  /* 0x00009e00ffd77b82 */ /* 0x000ea20000000800 */
[----:B------:R-:W-:Y:S02]  /*1c620*/  LOP3.LUT R107, R107, 0xffff, RZ, 0xc0, !PT ;  /* 0x0000ffff6b6b7812 */ /* 0x000fe400078ec0ff */
[----:B------:R-:W-:Y:S02]  /*1c630*/  LOP3.LUT R90, R90, 0xffff, RZ, 0xc0, !PT ;  /* 0x0000ffff5a5a7812 */ /* 0x000fe400078ec0ff */
[--C-:B------:R-:W-:Y:S02]  /*1c640*/  PRMT R94, R55, 0x3340, R0.reuse ;  /* 0x00003340375e7816 */ /* 0x100fe40000000000 */
        /* <DEDUP_REMOVED lines=9> */
[----:B------:R-:W-:Y:S02]  /*1c6e0*/  PRMT R107, R90, 0x3340, R107 ;  /* 0x000033405a6b7816 */ /* 0x000fe4000000006b */
[----:B------:R-:W-:Y:S02]  /*1c6f0*/  PRMT R89, R29, 0x5410, R92 ;  /* 0x000054101d597816 */ /* 0x000fe4000000005c */
[----:B------:R-:W-:Y:S02]  /*1c700*/  PRMT R91, R31, 0x5410, R94 ;  /* 0x000054101f5b7816 */ /* 0x000fe4000000005e */
[----:B------:R-:W-:-:S02]  /*1c710*/  PRMT R90, R28, 0x5410, R69 ;  /* 0x000054101c5a7816 */ /* 0x000fc40000000045 */
[----:B------:R-:W-:Y:S01]  /*1c720*/  PRMT R92, R30, 0x5410, R71 ;  /* 0x000054101e5c7816 */ /* 0x000fe20000000047 */
[----:B------:R-:W-:Y:S01]  /*1c730*/  BAR.SYNC.DEFER_BLOCKING 0x0 ;  /* 0x0000000000007b1d */ /* 0x000fe20000010000 */
[----:B------:R-:W-:Y:S02]  /*1c740*/  SHF.R.U32.HI R57, RZ, 0x8, R57 ;  /* 0x00000008ff397819 */ /* 0x000fe40000011639 */
[----:B------:R-:W-:Y:S02]  /*1c750*/  PRMT R196, R23, 0x3340, R0 ;  /* 0x0000334017c47816 */ /* 0x000fe40000000000 */
[----:B------:R-:W-:Y:S02]  /*1c760*/  PRMT R15, R194, 0x3340, R17 ;  /* 0x00003340c20f7816 */ /* 0x000fe40000000011 */
[----:B------:R-:W-:Y:S02]  /*1c770*/  PRMT R43, R182, 0x3340, R65 ;  /* 0x00003340b62b7816 */ /* 0x000fe40000000041 */
[----:B------:R-:W-:-:S02]  /*1c780*/  SHF.R.U32.HI R194, RZ, 0x8, R194 ;  /* 0x00000008ffc27819 */ /* 0x000fc400000116c2 */
[----:B------:R-:W-:Y:S02]  /*1c790*/  SHF.R.U32.HI R17, RZ, 0x8, R17 ;  /* 0x00000008ff117819 */ /* 0x000fe40000011611 */
[----:B------:R-:W-:Y:S02]  /*1c7a0*/  SHF.R.U32.HI R23, RZ, 0x8, R23 ;  /* 0x00000008ff177819 */ /* 0x000fe40000011617 */
[----:B------:R-:W-:Y:S02]  /*1c7b0*/  SHF.R.U32.HI R65, RZ, 0x8, R65 ;  /* 0x00000008ff417819 */ /* 0x000fe40000011641 */
[----:B------:R-:W-:Y:S02]  /*1c7c0*/  SHF.R.U32.HI R73, RZ, 0x8, R73 ;  /* 0x00000008ff497819 */ /* 0x000fe40000011649 */
[----:B------:R-:W-:Y:S01]  /*1c7d0*/  LOP3.LUT R53, R57, 0xffff, RZ, 0xc0, !PT ;  /* 0x0000ffff39357812 */ /* 0x000fe200078ec0ff */
[----:B------:R-:W3:Y:S01]  /*1c7e0*/  LDS.128 R28, [R6] ;  /* 0x00000000061c7984 */ /* 0x000ee20000000c00 */
[----:B------:R-:W-:-:S02]  /*1c7f0*/  LOP3.LUT R57, R61, 0xffff, RZ, 0xc0, !PT ;  /* 0x0000ffff3d397812 */ /* 0x000fc400078ec0ff */
[----:B------:R-:W-:Y:S02]  /*1c800*/  LOP3.LUT R17, R17, 0xffff, RZ, 0xc0, !PT ;  /* 0x0000ffff11117812 */ /* 0x000fe400078ec0ff */
[----:B------:R-:W-:Y:S02]  /*1c810*/  LOP3.LUT R194, R194, 0xffff, RZ, 0xc0, !PT ;  /* 0x0000ffffc2c27812 */ /* 0x000fe400078ec0ff */
[----:B------:R-:W-:Y:S02]  /*1c820*/  LOP3.LUT R23, R23, 0xffff, RZ, 0xc0, !PT ;  /* 0x0000ffff17177812 */ /* 0x000fe400078ec0ff */
[----:B------:R-:W-:Y:S02]  /*1c830*/  LOP3.LUT R61, R65, 0xffff, RZ, 0xc0, !PT ;  /* 0x0000ffff413d7812 */ /* 0x000fe400078ec0ff */
[----:B------:R-:W-:Y:S02]  /*1c840*/  SHF.R.U32.HI R47, RZ, 0x8, R47 ;  /* 0x00000008ff2f7819 */ /* 0x000fe4000001162f */
[----:B------:R-:W-:-:S02]  /*1c850*/  LOP3.LUT R65, R73, 0xffff, RZ, 0xc0, !PT ;  /* 0x0000ffff49417812 */ /* 0x000fc400078ec0ff */
[----:B------:R-:W-:Y:S02]  /*1c860*/  PRMT R17, R194, 0x3340, R17 ;  /* 0x00003340c2117816 */ /* 0x000fe40000000011 */
[--C-:B------:R-:W-:Y:S02]  /*1c870*/  PRMT R80, R23, 0x3340, R0.reuse ;  /* 0x0000334017507816 */ /* 0x100fe40000000000 */
[----:B------:R-:W-:Y:S02]  /*1c880*/  LOP3.LUT R27, R47, 0xffff, RZ, 0xc0, !PT ;  /* 0x0000ffff2f1b7812 */ /* 0x000fe400078ec0ff */
[----:B------:R-:W-:Y:S02]  /*1c890*/  PRMT R65, R65, 0x3340, R0 ;  /* 0x0000334041417816 */ /* 0x000fe40000000000 */
[----:B------:R-:W-:Y:S02]  /*1c8a0*/  LOP3.LUT R97, R97, 0xffff, RZ, 0xc0, !PT ;  /* 0x0000ffff61617812 */ /* 0x000fe400078ec0ff */
[----:B------:R-:W-:-:S02]  /*1c8b0*/  LOP3.LUT R72, R72, 0xffff, RZ, 0xc0, !PT ;  /* 0x0000ffff48487812 */ /* 0x000fc400078ec0ff */
[----:B------:R-:W-:Y:S02]  /*1c8c0*/  PRMT R81, R17, 0x5410, R80 ;  /* 0x0000541011517816 */ /* 0x000fe40000000050 */
[----:B------:R-:W-:Y:S02]  /*1c8d0*/  PRMT R27, R27, 0x3340, R0 ;  /* 0x000033401b1b7816 */ /* 0x000fe40000000000 */
[----:B------:R-:W-:Y:S02]  /*1c8e0*/  PRMT R80, R24, 0x5410, R65 ;  /* 0x0000541018507816 */ /* 0x000fe40000000041 */
[----:B------:R-:W-:Y:S02]  /*1c8f0*/  PRMT R15, R15, 0x5410, R196 ;  /* 0x000054100f0f7816 */ /* 0x000fe400000000c4 */
[----:B------:R-:W-:Y:S02]  /*1c900*/  LOP3.LUT R12, R12, 0xffff, RZ, 0xc0, !PT ;  /* 0x0000ffff0c0c7812 */ /* 0x000fe400078ec0ff */
[----:B------:R-:W-:-:S02]  /*1c910*/  LOP3.LUT R24, R201, 0xffff, RZ, 0xc0, !PT ;  /* 0x0000ffffc9187812 */ /* 0x000fc400078ec0ff */
[----:B------:R-:W-:Y:S02]  /*1c920*/  PRMT R97, R72, 0x3340, R97 ;  /* 0x0000334048617816 */ /* 0x000fe40000000061 */
[----:B------:R-:W-:Y:S02]  /*1c930*/  PRMT R72, R18, 0x5410, R27 ;  /* 0x0000541012487816 */ /* 0x000fe4000000001b */
[--C-:B------:R-:W-:Y:S02]  /*1c940*/  PRMT R16, R21, 0x4210, R12.reuse ;  /* 0x0000421015107816 */ /* 0x100fe4000000000c */
[----:B------:R-:W-:Y:S02]  /*1c950*/  PRMT R17, R79, 0x5210, R12 ;  /* 0x000052104f117816 */ /* 0x000fe4000000000c */
[--C-:B------:R-:W-:Y:S02]  /*1c960*/  PRMT R18, R15, 0x4210, R24.reuse ;  /* 0x000042100f127816 */ /* 0x100fe40000000018 */
[----:B------:R-:W-:Y:S01]  /*1c970*/  PRMT R19, R81, 0x5210, R24 ;  /* 0x0000521051137816 */ /* 0x000fe20000000018 */
[----:B------:R-:W-:Y:S01]  /*1c980*/  BAR.SYNC.DEFER_BLOCKING 0x0 ;  /* 0x0000000000007b1d */ /* 0x000fe20000010000 */
[----:B------:R-:W-:-:S04]  /*1c990*/  LOP3.LUT R67, R186, 0xffff, RZ, 0xc0, !PT ;  /* 0x0000ffffba437812 */ /* 0x000fc800078ec0ff */
[--C-:B------:R-:W-:Y:S02]  /*1c9a0*/  PRMT R178, R67, 0x3340, R0.reuse ;  /* 0x0000334043b27816 */ /* 0x100fe40000000000 */
[----:B------:R-:W-:Y:S02]  /*1c9b0*/  SHF.R.U32.HI R67, RZ, 0x8, R67 ;  /* 0x00000008ff437819 */ /* 0x000fe40000011643 */
[----:B------:R-:W-:Y:S02]  /*1c9c0*/  SHF.R.U32.HI R75, RZ, 0x8, R75 ;  /* 0x00000008ff4b7819 */ /* 0x000fe4000001164b */
[----:B------:R-:W-:Y:S01]  /*1c9d0*/  LOP3.LUT R67, R67, 0xffff, RZ, 0xc0, !PT ;  /* 0x0000ffff43437812 */ /* 0x000fe200078ec0ff */
[----:B------:R4:W-:Y:S03]  /*1c9e0*/  STSM.16.M88.4 [R3], R16 ;  /* 0x0000001003007844 */ /* 0x0009e60000000200 */
[----:B------:R-:W-:-:S02]  /*1c9f0*/  PRMT R114, R67, 0x3340, R0 ;  /* 0x0000334043727816 */ /* 0x000fc40000000000 */
[----:B------:R-:W-:Y:S02]  /*1ca00*/  SHF.R.U32.HI R88, RZ, 0x8, R88 ;  /* 0x00000008ff587819 */ /* 0x000fe40000011658 */
[----:B------:R-:W-:Y:S02]  /*1ca10*/  SHF.R.U32.HI R105, RZ, 0x8, R105 ;  /* 0x00000008ff697819 */ /* 0x000fe40000011669 */
[----:B------:R-:W-:Y:S02]  /*1ca20*/  LOP3.LUT R67, R75, 0xffff, RZ, 0xc0, !PT ;  /* 0x0000ffff4b437812 */ /* 0x000fe400078ec0ff */
[----:B------:R-:W-:Y:S02]  /*1ca30*/  LOP3.LUT R105, R105, 0xffff, RZ, 0xc0, !PT ;  /* 0x0000ffff69697812 */ /* 0x000fe400078ec0ff */
[----:B------:R-:W-:Y:S02]  /*1ca40*/  LOP3.LUT R88, R88, 0xffff, RZ, 0xc0, !PT ;  /* 0x0000ffff58587812 */ /* 0x000fe400078ec0ff */
[----:B------:R-:W-:-:S02]  /*1ca50*/  PRMT R67, R67, 0x3340, R0 ;  /* 0x0000334043437816 */ /* 0x000fc40000000000 */
[----:B------:R-:W-:Y:S02]  /*1ca60*/  LOP3.LUT R203, R203, 0xffff, RZ, 0xc0, !PT ;  /* 0x0000ffffcbcb7812 */ /* 0x000fe400078ec0ff */
[----:B------:R-:W-:Y:S02]  /*1ca70*/  LOP3.LUT R148, R205, 0xffff, RZ, 0xc0, !PT ;  /* 0x0000ffffcd947812 */ /* 0x000fe400078ec0ff */
[----:B------:R-:W-:Y:S02]  /*1ca80*/  PRMT R105, R88, 0x3340, R105 ;  /* 0x0000334058697816 */ /* 0x000fe40000000069 */
[----:B------:R-:W-:Y:S02]  /*1ca90*/  LOP3.LUT R207, R207, 0xffff, RZ, 0xc0, !PT ;  /* 0x0000ffffcfcf7812 */ /* 0x000fe400078ec0ff */
[----:B------:R-:W-:Y:S01]  /*1caa0*/  PRMT R88, R26, 0x5410, R67 ;  /* 0x000054101a587816 */ /* 0x000fe20000000043 */
[----:B------:R-:W-:Y:S01]  /*1cab0*/  BAR.SYNC.DEFER_BLOCKING 0x0 ;  /* 0x0000000000007b1d */ /* 0x000fe20000010000 */
[----:B------:R-:W-:-:S02]  /*1cac0*/  PRMT R22, R203, 0x3340, R148 ;  /* 0x00003340cb167816 */ /* 0x000fc40000000094 */
[----:B------:R-:W-:Y:S02]  /*1cad0*/  PRMT R13, R207, 0x3340, R0 ;  /* 0x00003340cf0d7816 */ /* 0x000fe40000000000 */
[----:B------:R-:W-:Y:S02]  /*1cae0*/  SHF.R.U32.HI R203, RZ, 0x8, R203 ;  /* 0x00000008ffcb7819 */ /* 0x000fe400000116cb */
[----:B------:R-:W-:Y:S02]  /*1caf0*/  SHF.R.U32.HI R148, RZ, 0x8, R148 ;  /* 0x00000008ff947819 */ /* 0x000fe40000011694 */
[----:B------:R-:W-:Y:S02]  /*1cb00*/  SHF.R.U32.HI R207, RZ, 0x8, R207 ;  /* 0x00000008ffcf7819 */ /* 0x000fe400000116cf */
[----:B------:R-:W-:Y:S02]  /*1cb10*/  LOP3.LUT R23, R148, 0xffff, RZ, 0xc0, !PT ;  /* 0x0000ffff94177812 */ /* 0x000fe400078ec0ff */
[----:B------:R-:W-:-:S02]  /*1cb20*/  LOP3.LUT R82, R203, 0xffff, RZ, 0xc0, !PT ;  /* 0x0000ffffcb527812 */ /* 0x000fc400078ec0ff */
[----:B------:R-:W-:Y:S01]  /*1cb30*/  LOP3.LUT R207, R207, 0xffff, RZ, 0xc0, !PT ;  /* 0x0000ffffcfcf7812 */ /* 0x000fe200078ec0ff */
[----:B------:R-:W-:Y:S01]  /*1cb40*/  LDS.128 R24, [R6] ;  /* 0x0000000006187984 */ /* 0x000fe20000000c00 */
[----:B------:R-:W-:Y:S02]  /*1cb50*/  PRMT R23, R82, 0x3340, R23 ;  /* 0x0000334052177816 */ /* 0x000fe40000000017 */
[----:B------:R-:W-:Y:S02]  /*1cb60*/  PRMT R82, R207, 0x3340, R0 ;  /* 0x00003340cf527816 */ /* 0x000fe40000000000 */
[----:B------:R-:W-:Y:S02]  /*1cb70*/  PRMT R22, R22, 0x5410, R13 ;  /* 0x0000541016167816 */ /* 0x000fe4000000000d */
[----:B------:R-:W-:Y:S02]  /*1cb80*/  PRMT R82, R23, 0x5410, R82 ;  /* 0x0000541017527816 */ /* 0x000fe40000000052 */
[----:B------:R-:W-:-:S02]  /*1cb90*/  LOP3.LUT R12, R20, 0xffff, RZ, 0xc0, !PT ;  /* 0x0000ffff140c7812 */ /* 0x000fc400078ec0ff */
[----:B------:R-:W-:Y:S02]  /*1cba0*/  LOP3.LUT R209, R209, 0xffff, RZ, 0xc0, !PT ;  /* 0x0000ffffd1d17812 */ /* 0x000fe400078ec0ff */
[--C-:B------:R-:W-:Y:S02]  /*1cbb0*/  PRMT R20, R39, 0x4210, R12.reuse ;  /* 0x0000421027147816 */ /* 0x100fe4000000000c */
[----:B------:R-:W-:Y:S02]  /*1cbc0*/  PRMT R21, R83, 0x5210, R12 ;  /* 0x0000521053157816 */ /* 0x000fe4000000000c */
[--C-:B------:R-:W-:Y:S02]  /*1cbd0*/  PRMT R22, R22, 0x4210, R209.reuse ;  /* 0x0000421016167816 */ /* 0x100fe400000000d1 */
[----:B------:R-:W-:Y:S01]  /*1cbe0*/  PRMT R23, R82, 0x5210, R209 ;  /* 0x0000521052177816 */ /* 0x000fe200000000d1 */
[----:B------:R-:W-:Y:S06]  /*1cbf0*/  BAR.SYNC.DEFER_BLOCKING 0x0 ;  /* 0x0000000000007b1d */ /* 0x000fec0000010000 */
[----:B------:R-:W-:Y:S02]  /*1cc00*/  STSM.16.M88.4 [R3], R20 ;  /* 0x0000001403007844 */ /* 0x000fe40000000200 */
[----:B------:R-:W-:Y:S01]  /*1cc10*/  BAR.SYNC.DEFER_BLOCKING 0x0 ;  /* 0x0000000000007b1d */ /* 0x000fe20000010000 */
[----:B0-----:R-:W-:-:S02]  /*1cc20*/  LOP3.LUT R9, R156, 0xffff, RZ, 0xc0, !PT ;  /* 0x0000ffff9c097812 */ /* 0x001fc400078ec0ff */
[----:B------:R-:W-:Y:S02]  /*1cc30*/  PRMT R13, R35, 0x5410, R190 ;  /* 0x00005410230d7816 */ /* 0x000fe400000000be */
[----:B------:R-:W-:Y:S01]  /*1cc40*/  LOP3.LUT R12, R217, 0xffff, RZ, 0xc0, !PT ;  /* 0x0000ffffd90c7812 */ /* 0x000fe200078ec0ff */
[----:B------:R-:W-:Y:S01]  /*1cc50*/  LDS.128 R156, [R6] ;  /* 0x00000000069c7984 */ /* 0x000fe20000000c00 */
[--C-:B------:R-:W-:Y:S02]  /*1cc60*/  PRMT R8, R14, 0x4210, R9.reuse ;  /* 0x000042100e087816 */ /* 0x100fe40000000009 */
[----:B------:R-:W-:Y:S02]  /*1cc70*/  PRMT R9, R72, 0x5210, R9 ;  /* 0x0000521048097816 */ /* 0x000fe40000000009 */
[--C-:B------:R-:W-:Y:S02]  /*1cc80*/  PRMT R10, R13, 0x4210, R12.reuse ;  /* 0x000042100d0a7816 */ /* 0x100fe4000000000c */
[----:B------:R-:W-:Y:S01]  /*1cc90*/  PRMT R11, R89, 0x5210, R12 ;  /* 0x00005210590b7816 */ /* 0x000fe2000000000c */
[----:B------:R-:W-:Y:S01]  /*1cca0*/  BAR.SYNC.DEFER_BLOCKING 0x0 ;  /* 0x0000000000007b1d */ /* 0x000fe20000010000 */
[----:B------:R-:W-:-:S05]  /*1ccb0*/  LOP3.LUT R219, R219, 0xffff, RZ, 0xc0, !PT ;  /* 0x0000ffffdbdb7812 */ /* 0x000fca00078ec0ff */
[----:B------:R0:W-:Y:S02]  /*1ccc0*/  STSM.16.M88.4 [R3], R8 ;  /* 0x0000000803007844 */ /* 0x0001e40000000200 */
[----:B------:R-:W-:Y:S01]  /*1ccd0*/  BAR.SYNC.DEFER_BLOCKING 0x0 ;  /* 0x0000000000007b1d */ /* 0x000fe20000010000 */
[----:B------:R-:W-:Y:S02]  /*1cce0*/  LOP3.LUT R154, R221, 0xffff, RZ, 0xc0, !PT ;  /* 0x0000ffffdd9a7812 */ /* 0x000fe400078ec0ff */
[----:B------:R-:W-:Y:S02]  /*1ccf0*/  LOP3.LUT R223, R223, 0xffff, RZ, 0xc0, !PT ;  /* 0x0000ffffdfdf7812 */ /* 0x000fe400078ec0ff */
[----:B------:R-:W-:Y:S02]  /*1cd00*/  PRMT R37, R219, 0x3340, R154 ;  /* 0x00003340db257816 */ /* 0x000fe4000000009a */
[----:B------:R-:W-:Y:S02]  /*1cd10*/  PRMT R168, R223, 0x3340, R0 ;  /* 0x00003340dfa87816 */ /* 0x000fe40000000000 */
[----:B------:R-:W-:-:S02]  /*1cd20*/  SHF.R.U32.HI R219, RZ, 0x8, R219 ;  /* 0x00000008ffdb7819 */ /* 0x000fc400000116db */
[----:B------:R-:W-:Y:S02]  /*1cd30*/  SHF.R.U32.HI R154, RZ, 0x8, R154 ;  /* 0x00000008ff9a7819 */ /* 0x000fe4000001169a */
[----:B------:R-:W-:Y:S02]  /*1cd40*/  SHF.R.U32.HI R223, RZ, 0x8, R223 ;  /* 0x00000008ffdf7819 */ /* 0x000fe400000116df */
[----:B------:R-:W-:Y:S02]  /*1cd50*/  LOP3.LUT R47, R154, 0xffff, RZ, 0xc0, !PT ;  /* 0x0000ffff9a2f7812 */ /* 0x000fe400078ec0ff */
[----:B------:R-:W-:Y:S01]  /*1cd60*/  LOP3.LUT R96, R219, 0xffff, RZ, 0xc0, !PT ;  /* 0x0000ffffdb607812 */ /* 0x000fe200078ec0ff */
[----:B------:R-:W1:Y:S01]  /*1cd70*/  LDS.128 R20, [R6] ;  /* 0x0000000006147984 */ /* 0x000e620000000c00 */
[----:B------:R-:W-:Y:S02]  /*1cd80*/  LOP3.LUT R223, R223, 0xffff, RZ, 0xc0, !PT ;  /* 0x0000ffffdfdf7812 */ /* 0x000fe400078ec0ff */
[----:B------:R-:W-:-:S02]  /*1cd90*/  PRMT R47, R96, 0x3340, R47 ;  /* 0x00003340602f7816 */ /* 0x000fc4000000002f */
[----:B------:R-:W-:Y:S02]  /*1cda0*/  PRMT R96, R223, 0x3340, R0 ;  /* 0x00003340df607816 */ /* 0x000fe40000000000 */
[----:B------:R-:W-:Y:S02]  /*1cdb0*/  PRMT R37, R37, 0x5410, R168 ;  /* 0x0000541025257816 */ /* 0x000fe400000000a8 */
[----:B------:R-:W-:Y:S02]  /*1cdc0*/  PRMT R47, R47, 0x5410, R96 ;  /* 0x000054102f2f7816 */ /* 0x000fe40000000060 */
[----:B------:R-:W-:Y:S02]  /*1cdd0*/  LOP3.LUT R164, R164, 0xffff, RZ, 0xc0, !PT ;  /* 0x0000ffffa4a47812 */ /* 0x000fe400078ec0ff */
[----:B----4-:R-:W-:Y:S02]  /*1cde0*/  LOP3.LUT R16, R225, 0xffff, RZ, 0xc0, !PT ;  /* 0x0000ffffe1107812 */ /* 0x010fe400078ec0ff */
[----:B------:R-:W-:-:S02]  /*1cdf0*/  PRMT R12, R41, 0x4210, R164 ;  /* 0x00004210290c7816 */ /* 0x000fc400000000a4 */
[----:B------:R-:W-:Y:S02]  /*1ce00*/  PRMT R13, R91, 0x5210, R164 ;  /* 0x000052105b0d7816 */ /* 0x000fe400000000a4 */
[--C-:B------:R-:W-:Y:S02]  /*1ce10*/  PRMT R14, R37, 0x4210, R16.reuse ;  /* 0x00004210250e7816 */ /* 0x100fe40000000010 */
[----:B------:R-:W-:Y:S01]  /*1ce20*/  PRMT R15, R47, 0x5210, R16 ;  /* 0x000052102f0f7816 */ /* 0x000fe20000000010 */
[----:B------:R-:W-:Y:S01]  /*1ce30*/  BAR.SYNC.DEFER_BLOCKING 0x0 ;  /* 0x0000000000007b1d */ /* 0x000fe20000010000 */
[----:B------:R-:W-:Y:S02]  /*1ce40*/  LOP3.LUT R227, R227, 0xffff, RZ, 0xc0, !PT ;  /* 0x0000ffffe3e37812 */ /* 0x000fe400078ec0ff */
[----:B------:R-:W-:Y:S02]  /*1ce50*/  LOP3.LUT R160, R229, 0xffff, RZ, 0xc0, !PT ;  /* 0x0000ffffe5a07812 */ /* 0x000fe400078ec0ff */
[----:B------:R-:W-:-:S02]  /*1ce60*/  LOP3.LUT R231, R231, 0xffff, RZ, 0xc0, !PT ;  /* 0x0000ffffe7e77812 */ /* 0x000fc400078ec0ff */
[----:B------:R-:W-:Y:S02]  /*1ce70*/  PRMT R35, R227, 0x3340, R160 ;  /* 0x00003340e3237816 */ /* 0x000fe400000000a0 */
[----:B------:R-:W-:Y:S02]  /*1ce80*/  PRMT R190, R231, 0x3340, R0 ;  /* 0x00003340e7be7816 */ /* 0x000fe40000000000 */
[----:B------:R-:W-:Y:S02]  /*1ce90*/  SHF.R.U32.HI R227, RZ, 0x8, R227 ;  /* 0x00000008ffe37819 */ /* 0x000fe400000116e3 */
[----:B------:R-:W-:Y:S02]  /*1cea0*/  SHF.R.U32.HI R160, RZ, 0x8, R160 ;  /* 0x00000008ffa07819 */ /* 0x000fe400000116a0 */
[----:B------:R-:W-:Y:S01]  /*1ceb0*/  SHF.R.U32.HI R231, RZ, 0x8, R231 ;  /* 0x00000008ffe77819 */ /* 0x000fe200000116e7 */
[----:B------:R4:W-:Y:S01]  /*1cec0*/  STSM.16.M88.4 [R3], R12 ;  /* 0x0000000c03007844 */ /* 0x0009e20000000200 */
[----:B------:R-:W-:-:S02]  /*1ced0*/  SHF.R.U32.HI R176, RZ, 0x8, R176 ;  /* 0x00000008ffb07819 */ /* 0x000fc400000116b0 */
[----:B------:R-:W-:Y:S02]  /*1cee0*/  LOP3.LUT R55, R160, 0xffff, RZ, 0xc0, !PT ;  /* 0x0000ffffa0377812 */ /* 0x000fe400078ec0ff */
[----:B------:R-:W-:Y:S02]  /*1cef0*/  LOP3.LUT R108, R227, 0xffff, RZ, 0xc0, !PT ;  /* 0x0000ffffe36c7812 */ /* 0x000fe400078ec0ff */
[----:B------:R-:W-:Y:S02]  /*1cf00*/  SHF.R.U32.HI R95, RZ, 0x8, R95 ;  /* 0x00000008ff5f7819 */ /* 0x000fe4000001165f */
[----:B------:R-:W-:Y:S02]  /*1cf10*/  SHF.R.U32.HI R101, RZ, 0x8, R101 ;  /* 0x00000008ff657819 */ /* 0x000fe40000011665 */
[----:B------:R-:W-:Y:S02]  /*1cf20*/  LOP3.LUT R231, R231, 0xffff, RZ, 0xc0, !PT ;  /* 0x0000ffffe7e77812 */ /* 0x000fe400078ec0ff */
[----:B------:R-:W-:-:S02]  /*1cf30*/  LOP3.LUT R75, R176, 0xffff, RZ, 0xc0, !PT ;  /* 0x0000ffffb04b7812 */ /* 0x000fc400078ec0ff */
[----:B------:R-:W-:Y:S02]  /*1cf40*/  PRMT R55, R108, 0x3340, R55 ;  /* 0x000033406c377816 */ /* 0x000fe40000000037 */
[----:B------:R-:W-:Y:S02]  /*1cf50*/  LOP3.LUT R95, R95, 0xffff, RZ, 0xc0, !PT ;  /* 0x0000ffff5f5f7812 */ /* 0x000fe400078ec0ff */
[----:B------:R-:W-:Y:S02]  /*1cf60*/  LOP3.LUT R101, R101, 0xffff, RZ, 0xc0, !PT ;  /* 0x0000ffff65657812 */ /* 0x000fe400078ec0ff */
[----:B------:R-:W-:Y:S02]  /*1cf70*/  PRMT R108, R231, 0x3340, R0 ;  /* 0x00003340e76c7816 */ /* 0x000fe40000000000 */
[----:B------:R-:W-:Y:S02]  /*1cf80*/  PRMT R75, R128, 0x3340, R75 ;  /* 0x00003340804b7816 */ /* 0x000fe4000000004b */
[----:B------:R-:W-:-:S02]  /*1cf90*/  LOP3.LUT R130, R74, 0xffff, RZ, 0xc0, !PT ;  /* 0x0000ffff4a827812 */ /* 0x000fc400078ec0ff */
[--C-:B------:R-:W-:Y:S02]  /*1cfa0*/  PRMT R128, R95, 0x3340, R0.reuse ;  /* 0x000033405f807816 */ /* 0x100fe40000000000 */
[----:B------:R-:W-:Y:S02]  /*1cfb0*/  PRMT R74, R101, 0x3340, R0 ;  /* 0x00003340654a7816 */ /* 0x000fe40000000000 */
[----:B------:R-:W-:Y:S02]  /*1cfc0*/  LOP3.LUT R16, R233, 0xffff, RZ, 0xc0, !PT ;  /* 0x0000ffffe9107812 */ /* 0x000fe400078ec0ff */
[----:B------:R-:W-:Y:S02]  /*1cfd0*/  PRMT R35, R35, 0x5410, R190 ;  /* 0x0000541023237816 */ /* 0x000fe400000000be */
[----:B------:R-:W-:Y:S02]  /*1cfe0*/  PRMT R55, R55, 0x5410, R108 ;  /* 0x0000541037377816 */ /* 0x000fe4000000006c */
[----:B------:R-:W-:-:S02]  /*1cff0*/  PRMT R128, R75, 0x5410, R128 ;  /* 0x000054104b807816 */ /* 0x000fc40000000080 */
[----:B------:R-:W-:Y:S02]  /*1d000*/  PRMT R94, R97, 0x5410, R74 ;  /* 0x00005410615e7816 */ /* 0x000fe4000000004a */
[--C-:B------:R-:W-:Y:S02]  /*1d010*/  PRMT R74, R35, 0x4210, R16.reuse ;  /* 0x00004210234a7816 */ /* 0x100fe40000000010 */
[----:B------:R-:W-:Y:S01]  /*1d020*/  PRMT R75, R55, 0x5210, R16 ;  /* 0x00005210374b7816 */ /* 0x000fe20000000010 */
[----:B------:R-:W-:Y:S01]  /*1d030*/  BAR.SYNC.DEFER_BLOCKING 0x0 ;  /* 0x0000000000007b1d */ /* 0x000fe20000010000 */
[----:B------:R-:W-:Y:S02]  /*1d040*/  SHF.R.U32.HI R166, RZ, 0x8, R166 ;  /* 0x00000008ffa67819 */ /* 0x000fe400000116a6 */
[----:B------:R-:W-:Y:S02]  /*1d050*/  SHF.R.U32.HI R59, RZ, 0x8, R59 ;  /* 0x00000008ff3b7819 */ /* 0x000fe4000001163b */
[----:B------:R-:W-:-:S02]  /*1d060*/  SHF.R.U32.HI R170, RZ, 0x8, R170 ;  /* 0x00000008ffaa7819 */ /* 0x000fc400000116aa */
[----:B------:R-:W-:Y:S02]  /*1d070*/  SHF.R.U32.HI R93, RZ, 0x8, R93 ;  /* 0x00000008ff5d7819 */ /* 0x000fe4000001165d */
[----:B------:R-:W-:Y:S02]  /*1d080*/  LOP3.LUT R166, R166, 0xffff, RZ, 0xc0, !PT ;  /* 0x0000ffffa6a67812 */ /* 0x000fe400078ec0ff */
[----:B------:R-:W-:Y:S02]  /*1d090*/  LOP3.LUT R59, R59, 0xffff, RZ, 0xc0, !PT ;  /* 0x0000ffff3b3b7812 */ /* 0x000fe400078ec0ff */
[----:B------:R-:W-:Y:S01]  /*1d0a0*/  LOP3.LUT R73, R170, 0xffff, RZ, 0xc0, !PT ;  /* 0x0000ffffaa497812 */ /* 0x000fe200078ec0ff */
[----:B------:R-:W-:Y:S01]  /*1d0b0*/  LDS.128 R16, [R6] ;  /* 0x0000000006107984 */ /* 0x000fe20000000c00 */
[----:B------:R-:W-:Y:S02]  /*1d0c0*/  LOP3.LUT R93, R93, 0xffff, RZ, 0xc0, !PT ;  /* 0x0000ffff5d5d7812 */ /* 0x000fe400078ec0ff */
[----:B------:R-:W-:-:S02]  /*1d0d0*/  PRMT R53, R166, 0x3340, R53 ;  /* 0x00003340a6357816 */ /* 0x000fc40000000035 */
[--C-:B------:R-:W-:Y:S02]  /*1d0e0*/  PRMT R98, R59, 0x3340, R0.reuse ;  /* 0x000033403b627816 */ /* 0x100fe40000000000 */
[----:B------:R-:W-:Y:S02]  /*1d0f0*/  PRMT R73, R126, 0x3340, R73 ;  /* 0x000033407e497816 */ /* 0x000fe40000000049 */
[----:B------:R-:W-:Y:S02]  /*1d100*/  PRMT R126, R93, 0x3340, R0 ;  /* 0x000033405d7e7816 */ /* 0x000fe40000000000 */
[----:B------:R-:W-:Y:S02]  /*1d110*/  PRMT R53, R53, 0x5410, R98 ;  /* 0x0000541035357816 */ /* 0x000fe40000000062 */
[----:B------:R-:W-:Y:S02]  /*1d120*/  LOP3.LUT R172, R172, 0xffff, RZ, 0xc0, !PT ;  /* 0x0000ffffacac7812 */ /* 0x000fe400078ec0ff */
[----:B------:R-:W-:-:S02]  /*1d130*/  PRMT R126, R73, 0x5410, R126 ;  /* 0x00005410497e7816 */ /* 0x000fc4000000007e */
[--C-:B------:R-:W-:Y:S02]  /*1d140*/  PRMT R72, R33, 0x4210, R172.reuse ;  /* 0x0000421021487816 */ /* 0x100fe400000000ac */
[----:B------:R-:W-:Y:S01]  /*1d150*/  PRMT R73, R53, 0x5210, R172 ;  /* 0x0000521035497816 */ /* 0x000fe200000000ac */
[----:B------:R-:W-:Y:S01]  /*1d160*/  BAR.SYNC.DEFER_BLOCKING 0x0 ;  /* 0x0000000000007b1d */ /* 0x000fe20000010000 */
[----:B------:R-:W-:Y:S02]  /*1d170*/  SHF.R.U32.HI R235, RZ, 0x8, R235 ;  /* 0x00000008ffeb7819 */ /* 0x000fe400000116eb */
[----:B------:R-:W-:Y:S02]  /*1d180*/  SHF.R.U32.HI R162, RZ, 0x8, R162 ;  /* 0x00000008ffa27819 */ /* 0x000fe400000116a2 */
[----:B------:R-:W-:Y:S02]  /*1d190*/  SHF.R.U32.HI R239, RZ, 0x8, R239 ;  /* 0x00000008ffef7819 */ /* 0x000fe400000116ef */
[----:B------:R-:W-:-:S02]  /*1d1a0*/  LOP3.LUT R59, R162, 0xffff, RZ, 0xc0, !PT ;  /* 0x0000ffffa23b7812 */ /* 0x000fc400078ec0ff */
[----:B------:R-:W-:Y:S02]  /*1d1b0*/  LOP3.LUT R112, R235, 0xffff, RZ, 0xc0, !PT ;  /* 0x0000ffffeb707812 */ /* 0x000fe400078ec0ff */
[----:B------:R-:W-:Y:S01]  /*1d1c0*/  LOP3.LUT R239, R239, 0xffff, RZ, 0xc0, !PT ;  /* 0x0000ffffefef7812 */ /* 0x000fe200078ec0ff */
[----:B------:R2:W-:Y:S01]  /*1d1d0*/  STSM.16.M88.4 [R3], R72 ;  /* 0x0000004803007844 */ /* 0x0005e20000000200 */
[----:B------:R-:W-:Y:S02]  /*1d1e0*/  PRMT R59, R112, 0x3340, R59 ;  /* 0x00003340703b7816 */ /* 0x000fe4000000003b */
[----:B------:R-:W-:Y:S02]  /*1d1f0*/  PRMT R112, R239, 0x3340, R0 ;  /* 0x00003340ef707816 */ /* 0x000fe40000000000 */
[----:B0-----:R-:W-:Y:S02]  /*1d200*/  LOP3.LUT R8, R241, 0xffff, RZ, 0xc0, !PT ;  /* 0x0000fffff1087812 */ /* 0x001fe400078ec0ff */
[----:B------:R-:W-:-:S02]  /*1d210*/  PRMT R59, R59, 0x5410, R112 ;  /* 0x000054103b3b7816 */ /* 0x000fc40000000070 */
[--C-:B------:R-:W-:Y:S02]  /*1d220*/  PRMT R78, R51, 0x4210, R8.reuse ;  /* 0x00004210334e7816 */ /* 0x100fe40000000008 */
[----:B------:R-:W-:Y:S01]  /*1d230*/  PRMT R79, R59, 0x5210, R8 ;  /* 0x000052103b4f7816 */ /* 0x000fe20000000008 */
[----:B------:R-:W-:Y:S01]  /*1d240*/  BAR.SYNC.DEFER_BLOCKING 0x0 ;  /* 0x0000000000007b1d */ /* 0x000fe20000010000 */
[----:B------:R-:W-:Y:S02]  /*1d250*/  SHF.R.U32.HI R63, RZ, 0x8, R63 ;  /* 0x00000008ff3f7819 */ /* 0x000fe4000001163f */
[----:B------:R-:W-:Y:S02]  /*1d260*/  LOP3.LUT R174, R174, 0xffff, RZ, 0xc0, !PT ;  /* 0x0000ffffaeae7812 */ /* 0x000fe400078ec0ff */
[----:B------:R-:W-:Y:S02]  /*1d270*/  LOP3.LUT R63, R63, 0xffff, RZ, 0xc0, !PT ;  /* 0x0000ffff3f3f7812 */ /* 0x000fe400078ec0ff */
[----:B------:R-:W-:-:S02]  /*1d280*/  PRMT R57, R174, 0x3340, R57 ;  /* 0x00003340ae397816 */ /* 0x000fc40000000039 */
[----:B------:R-:W-:Y:S01]  /*1d290*/  PRMT R110, R63, 0x3340, R0 ;  /* 0x000033403f6e7816 */ /* 0x000fe20000000000 */
[----:B------:R-:W-:Y:S03]  /*1d2a0*/  LDS.128 R8, [R6] ;  /* 0x0000000006087984 */ /* 0x000fe60000000c00 */
[----:B------:R-:W-:Y:S02]  /*1d2b0*/  PRMT R57, R57, 0x5410, R110 ;  /* 0x0000541039397816 */ /* 0x000fe4000000006e */
[----:B------:R-:W-:-:S04]  /*1d2c0*/  LOP3.LUT R180, R180, 0xffff, RZ, 0xc0, !PT ;  /* 0x0000ffffb4b47812 */ /* 0x000fc800078ec0ff */
[--C-:B------:R-:W-:Y:S02]  /*1d2d0*/  PRMT R76, R49, 0x4210, R180.reuse ;  /* 0x00004210314c7816 */ /* 0x100fe400000000b4 */
[----:B------:R-:W-:Y:S01]  /*1d2e0*/  PRMT R77, R57, 0x5210, R180 ;  /* 0x00005210394d7816 */ /* 0x000fe200000000b4 */
[----:B------:R-:W-:Y:S01]  /*1d2f0*/  BAR.SYNC.DEFER_BLOCKING 0x0 ;  /* 0x0000000000007b1d */ /* 0x000fe20000010000 */
[----:B------:R-:W-:Y:S02]  /*1d300*/  LOP3.LUT R243, R243, 0xffff, RZ, 0xc0, !PT ;  /* 0x0000fffff3f37812 */ /* 0x000fe400078ec0ff */
[----:B------:R-:W-:Y:S02]  /*1d310*/  LOP3.LUT R168, R245, 0xffff, RZ, 0xc0, !PT ;  /* 0x0000fffff5a87812 */ /* 0x000fe400078ec0ff */
[----:B------:R-:W-:Y:S02]  /*1d320*/  LOP3.LUT R247, R247, 0xffff, RZ, 0xc0, !PT ;  /* 0x0000fffff7f77812 */ /* 0x000fe400078ec0ff */
[----:B------:R-:W-:-:S02]  /*1d330*/  PRMT R45, R243, 0x3340, R168 ;  /* 0x00003340f32d7816 */ /* 0x000fc400000000a8 */
[----:B------:R-:W-:Y:S02]  /*1d340*/  PRMT R184, R247, 0x3340, R0 ;  /* 0x00003340f7b87816 */ /* 0x000fe40000000000 */
[----:B------:R-:W-:Y:S02]  /*1d350*/  SHF.R.U32.HI R243, RZ, 0x8, R243 ;  /* 0x00000008fff37819 */ /* 0x000fe400000116f3 */
[----:B------:R-:W-:Y:S02]  /*1d360*/  SHF.R.U32.HI R168, RZ, 0x8, R168 ;  /* 0x00000008ffa87819 */ /* 0x000fe400000116a8 */
[----:B------:R-:W-:Y:S01]  /*1d370*/  SHF.R.U32.HI R247, RZ, 0x8, R247 ;  /* 0x00000008fff77819 */ /* 0x000fe200000116f7 */
[----:B------:R0:W-:Y:S01]  /*1d380*/  STSM.16.M88.4 [R3], R76 ;  /* 0x0000004c03007844 */ /* 0x0001e20000000200 */
[----:B------:R-:W-:Y:S02]  /*1d390*/  LOP3.LUT R63, R168, 0xffff, RZ, 0xc0, !PT ;  /* 0x0000ffffa83f7812 */ /* 0x000fe400078ec0ff */
[----:B------:R-:W-:-:S02]  /*1d3a0*/  LOP3.LUT R124, R243, 0xffff, RZ, 0xc0, !PT ;  /* 0x0000fffff37c7812 */ /* 0x000fc400078ec0ff */
[----:B------:R-:W-:Y:S02]  /*1d3b0*/  LOP3.LUT R247, R247, 0xffff, RZ, 0xc0, !PT ;  /* 0x0000fffff7f77812 */ /* 0x000fe400078ec0ff */
[----:B------:R-:W-:Y:S02]  /*1d3c0*/  PRMT R63, R124, 0x3340, R63 ;  /* 0x000033407c3f7816 */ /* 0x000fe4000000003f */
[----:B------:R-:W-:Y:S02]  /*1d3d0*/  PRMT R124, R247, 0x3340, R0 ;  /* 0x00003340f77c7816 */ /* 0x000fe40000000000 */
[----:B----4-:R-:W-:Y:S02]  /*1d3e0*/  LOP3.LUT R12, R249, 0xffff, RZ, 0xc0, !PT ;  /* 0x0000fffff90c7812 */ /* 0x010fe400078ec0ff */
[----:B------:R-:W-:Y:S02]  /*1d3f0*/  PRMT R45, R45, 0x5410, R184 ;  /* 0x000054102d2d7816 */ /* 0x000fe400000000b8 */
[----:B------:R-:W-:-:S02]  /*1d400*/  PRMT R63, R63, 0x5410, R124 ;  /* 0x000054103f3f7816 */ /* 0x000fc4000000007c */
[--C-:B--2---:R-:W-:Y:S02]  /*1d410*/  PRMT R74, R45, 0x4210, R12.reuse ;  /* 0x000042102d4a7816 */ /* 0x104fe4000000000c */
[----:B------:R-:W-:Y:S01]  /*1d420*/  PRMT R75, R63, 0x5210, R12 ;  /* 0x000052103f4b7816 */ /* 0x000fe2000000000c */
[----:B------:R-:W-:Y:S01]  /*1d430*/  BAR.SYNC.DEFER_BLOCKING 0x0 ;  /* 0x0000000000007b1d */ /* 0x000fe20000010000 */
[----:B------:R-:W-:-:S04]  /*1d440*/  SHF.R.U32.HI R182, RZ, 0x8, R182 ;  /* 0x00000008ffb67819 */ /* 0x000fc800000116b6 */
[----:B------:R-:W-:-:S04]  /*1d450*/  LOP3.LUT R182, R182, 0xffff, RZ, 0xc0, !PT ;  /* 0x0000ffffb6b67812 */ /* 0x000fc800078ec0ff */
[----:B------:R-:W-:Y:S01]  /*1d460*/  PRMT R61, R182, 0x3340, R61 ;  /* 0x00003340b63d7816 */ /* 0x000fe2000000003d */
[----:B------:R-:W2:Y:S01]  /*1d470*/  LDS.128 R12, [R6] ;  /* 0x00000000060c7984 */ /* 0x000ea20000000c00 */
[----:B------:R-:W-:Y:S02]  /*1d480*/  PRMT R43, R43, 0x5410, R178 ;  /* 0x000054102b2b7816 */ /* 0x000fe400000000b2 */
[----:B------:R-:W-:Y:S02]  /*1d490*/  PRMT R61, R61, 0x5410, R114 ;  /* 0x000054103d3d7816 */ /* 0x000fe40000000072 */
[----:B------:R-:W-:-:S04]  /*1d4a0*/  LOP3.LUT R188, R188, 0xffff, RZ, 0xc0, !PT ;  /* 0x0000ffffbcbc7812 */ /* 0x000fc800078ec0ff */
[--C-:B------:R-:W-:Y:S02]  /*1d4b0*/  PRMT R72, R43, 0x4210, R188.reuse ;  /* 0x000042102b487816 */ /* 0x100fe400000000bc */
[----:B------:R-:W-:Y:S01]  /*1d4c0*/  PRMT R73, R61, 0x5210, R188 ;  /* 0x000052103d497816 */ /* 0x000fe200000000bc */
[----:B------:R-:W-:Y:S01]  /*1d4d0*/  BAR.SYNC.DEFER_BLOCKING 0x0 ;  /* 0x0000000000007b1d */ /* 0x000fe20000010000 */
[----:B------:R-:W-:Y:S02]  /*1d4e0*/  LOP3.LUT R33, R36, 0xffff, RZ, 0xc0, !PT ;  /* 0x0000ffff24217812 */ /* 0x000fe400078ec0ff */
[----:B------:R-:W-:-:S03]  /*1d4f0*/  LOP3.LUT R35, R38, 0xffff, RZ, 0xc0, !PT ;  /* 0x0000ffff26237812 */ /* 0x000fc600078ec0ff */
[----:B------:R-:W-:Y:S02]  /*1d500*/  STSM.16.M88.4 [R3], R72 ;  /* 0x0000004803007844 */ /* 0x000fe40000000200 */
[----:B------:R-:W-:Y:S01]  /*1d510*/  BAR.SYNC.DEFER_BLOCKING 0x0 ;  /* 0x0000000000007b1d */ /* 0x000fe20000010000 */
[----:B0-----:R-:W-:Y:S02]  /*1d520*/  PRMT R76, R40, 0x4210, R33 ;  /* 0x00004210284c7816 */ /* 0x001fe40000000021 */
[----:B------:R-:W-:-:S03]  /*1d530*/  PRMT R78, R42, 0x4210, R35 ;  /* 0x000042102a4e7816 */ /* 0x000fc60000000023 */
[----:B------:R-:W-:Y:S01]  /*1d540*/  LDS.128 R40, [R6] ;  /* 0x0000000006287984 */ /* 0x000fe20000000c00 */
[----:B------:R-:W-:Y:S01]  /*1d550*/  PRMT R77, R80, 0x5210, R33 ;  /* 0x00005210504d7816 */ /* 0x000fe20000000021 */
[----:B------:R-:W-:Y:S01]  /*1d560*/  BAR.SYNC.DEFER_BLOCKING 0x0 ;  /* 0x0000000000007b1d */ /* 0x000fe20000010000 */
[----:B------:R-:W-:Y:S02]  /*1d570*/  PRMT R79, R88, 0x5210, R35 ;  /* 0x00005210584f7816 */ /* 0x000fe40000000023 */
[----:B------:R-:W-:Y:S02]  /*1d580*/  LOP3.LUT R33, R52, 0xffff, RZ, 0xc0, !PT ;  /* 0x0000ffff34217812 */ /* 0x000fe400078ec0ff */
[----:B------:R-:W-:-:S03]  /*1d590*/  LOP3.LUT R45, R68, 0xffff, RZ, 0xc0, !PT ;  /* 0x0000ffff442d7812 */ /* 0x000fc600078ec0ff */
[----:B------:R-:W0:Y:S01]  /*1d5a0*/  LDC.64 R88, c[0x0][0x270] ;  /* 0x00009c00ff587b82 */ /* 0x000e220000000a00 */
[----:B------:R-:W-:Y:S07]  /*1d5b0*/  STSM.16.M88.4 [R3], R76 ;  /* 0x0000004c03007844 */ /* 0x000fee0000000200 */
[----:B------:R-:W-:Y:S01]  /*1d5c0*/  BAR.SYNC.DEFER_BLOCKING 0x0 ;  /* 0x0000000000007b1d */ /* 0x000fe20000010000 */
[----:B------:R-:W-:Y:S02]  /*1d5d0*/  LOP3.LUT R35, R54, 0xffff, RZ, 0xc0, !PT ;  /* 0x0000ffff36237812 */ /* 0x000fe400078ec0ff */
[----:B------:R-:W-:-:S02]  /*1d5e0*/  PRMT R32, R32, 0x4210, R33 ;  /* 0x0000421020207816 */ /* 0x000fc40000000021 */
[----:B------:R-:W-:Y:S01]  /*1d5f0*/  PRMT R34, R34, 0x4210, R35 ;  /* 0x0000421022227816 */ /* 0x000fe20000000023 */
[----:B------:R-:W-:Y:S01]  /*1d600*/  LDS.128 R36, [R6] ;  /* 0x0000000006247984 */ /* 0x000fe20000000c00 */
[----:B------:R-:W-:Y:S02]  /*1d610*/  PRMT R33, R90, 0x5210, R33 ;  /* 0x000052105a217816 */ /* 0x000fe40000000021 */
[----:B------:R-:W-:Y:S01]  /*1d620*/  PRMT R35, R92, 0x5210, R35 ;  /* 0x000052105c237816 */ /* 0x000fe20000000023 */
[----:B------:R-:W-:Y:S06]  /*1d630*/  BAR.SYNC.DEFER_BLOCKING 0x0 ;  /* 0x0000000000007b1d */ /* 0x000fec0000010000 */
[----:B------:R4:W-:Y:S02]  /*1d640*/  STSM.16.M88.4 [R3], R32 ;  /* 0x0000002003007844 */ /* 0x0009e40000000200 */
[----:B------:R-:W-:Y:S01]  /*1d650*/  BAR.SYNC.DEFER_BLOCKING 0x0 ;  /* 0x0000000000007b1d */ /* 0x000fe20000010000 */
[----:B------:R-:W-:-:S02]  /*1d660*/  LOP3.LUT R47, R70, 0xffff, RZ, 0xc0, !PT ;  /* 0x0000ffff462f7812 */ /* 0x000fc400078ec0ff */
[----:B------:R-:W-:-:S03]  /*1d670*/  PRMT R48, R48, 0x4210, R45 ;  /* 0x0000421030307816 */ /* 0x000fc6000000002d */
[----:B------:R-:W0:Y:S01]  /*1d680*/  LDS.128 R80, [R6] ;  /* 0x0000000006507984 */ /* 0x000e220000000c00 */
[----:B------:R-:W-:Y:S02]  /*1d690*/  PRMT R49, R126, 0x5210, R45 ;  /* 0x000052107e317816 */ /* 0x000fe4000000002d */
[--C-:B------:R-:W-:Y:S02]  /*1d6a0*/  PRMT R50, R50, 0x4210, R47.reuse ;  /* 0x0000421032327816 */ /* 0x100fe4000000002f */
[----:B------:R-:W-:Y:S01]  /*1d6b0*/  PRMT R51, R128, 0x5210, R47 ;  /* 0x0000521080337816 */ /* 0x000fe2000000002f */
[----:B------:R-:W-:Y:S06]  /*1d6c0*/  BAR.SYNC.DEFER_BLOCKING 0x0 ;  /* 0x0000000000007b1d */ /* 0x000fec0000010000 */
[----:B------:R-:W-:Y:S02]  /*1d6d0*/  STSM.16.M88.4 [R3], R48 ;  /* 0x0000003003007844 */ /* 0x000fe40000000200 */
[----:B------:R-:W-:Y:S01]  /*1d6e0*/  BAR.SYNC.DEFER_BLOCKING 0x0 ;  /* 0x0000000000007b1d */ /* 0x000fe20000010000 */
[----:B------:R-:W-:-:S02]  /*1d6f0*/  SHF.R.U32.HI R103, RZ, 0x8, R103 ;  /* 0x00000008ff677819 */ /* 0x000fc40000011667 */
[----:B------:R-:W-:Y:S02]  /*1d700*/  LOP3.LUT R99, R99, 0xffff, RZ, 0xc0, !PT ;  /* 0x0000ffff63637812 */ /* 0x000fe400078ec0ff */
[----:B------:R-:W-:Y:S02]  /*1d710*/  LOP3.LUT R103, R103, 0xffff, RZ, 0xc0, !PT ;  /* 0x0000ffff67677812 */ /* 0x000fe400078ec0ff */
[----:B------:R-:W-:Y:S02]  /*1d720*/  PRMT R99, R130, 0x3340, R99 ;  /* 0x0000334082637816 */ /* 0x000fe40000000063 */
[----:B------:R-:W-:Y:S01]  /*1d730*/  PRMT R130, R103, 0x3340, R0 ;  /* 0x0000334067827816 */ /* 0x000fe20000000000 */
[----:B------:R-:W0:Y:S01]  /*1d740*/  LDS.128 R76, [R6] ;  /* 0x00000000064c7984 */ /* 0x000e220000000c00 */
[----:B------:R-:W-:Y:S02]  /*1d750*/  LOP3.LUT R45, R84, 0xffff, RZ, 0xc0, !PT ;  /* 0x0000ffff542d7812 */ /* 0x000fe400078ec0ff */
[----:B------:R-:W-:-:S02]  /*1d760*/  LOP3.LUT R47, R86, 0xffff, RZ, 0xc0, !PT ;  /* 0x0000ffff562f7812 */ /* 0x000fc400078ec0ff */
[----:B------:R-:W-:Y:S02]  /*1d770*/  PRMT R130, R99, 0x5410, R130 ;  /* 0x0000541063827816 */ /* 0x000fe40000000082 */
[----:B------:R-:W-:Y:S02]  /*1d780*/  PRMT R44, R44, 0x4210, R45 ;  /* 0x000042102c2c7816 */ /* 0x000fe4000000002d */
[----:B------:R-:W-:Y:S02]  /*1d790*/  PRMT R46, R46, 0x4210, R47 ;  /* 0x000042102e2e7816 */ /* 0x000fe4000000002f */
[----:B------:R-:W-:Y:S02]  /*1d7a0*/  PRMT R45, R94, 0x5210, R45 ;  /* 0x000052105e2d7816 */ /* 0x000fe4000000002d */
[----:B------:R-:W-:Y:S01]  /*1d7b0*/  PRMT R47, R130, 0x5210, R47 ;  /* 0x00005210822f7816 */ /* 0x000fe2000000002f */
[----:B------:R-:W-:Y:S06]  /*1d7c0*/  BAR.SYNC.DEFER_BLOCKING 0x0 ;  /* 0x0000000000007b1d */ /* 0x000fec0000010000 */
[----:B------:R3:W-:Y:S02]  /*1d7d0*/  STSM.16.M88.4 [R3], R44 ;  /* 0x0000002c03007844 */ /* 0x0007e40000000200 */
[----:B------:R-:W-:Y:S01]  /*1d7e0*/  BAR.SYNC.DEFER_BLOCKING 0x0 ;  /* 0x0000000000007b1d */ /* 0x000fe20000010000 */
[----:B------:R-:W-:-:S02]  /*1d7f0*/  SHF.R.U32.HI R109, RZ, 0x8, R109 ;  /* 0x00000008ff6d7819 */ /* 0x000fc4000001166d */
[----:B------:R-:W-:Y:S02]  /*1d800*/  SHF.R.U32.HI R111, RZ, 0x8, R111 ;  /* 0x00000008ff6f7819 */ /* 0x000fe4000001166f */
[----:B------:R-:W-:Y:S02]  /*1d810*/  LOP3.LUT R109, R109, 0xffff, RZ, 0xc0, !PT ;  /* 0x0000ffff6d6d7812 */ /* 0x000fe400078ec0ff */
[----:B------:R-:W-:Y:S02]  /*1d820*/  LOP3.LUT R111, R111, 0xffff, RZ, 0xc0, !PT ;  /* 0x0000ffff6f6f7812 */ /* 0x000fe400078ec0ff */
[--C-:B------:R-:W-:Y:S02]  /*1d830*/  PRMT R140, R109, 0x3340, R0.reuse ;  /* 0x000033406d8c7816 */ /* 0x100fe40000000000 */
[----:B------:R-:W-:Y:S01]  /*1d840*/  PRMT R142, R111, 0x3340, R0 ;  /* 0x000033406f8e7816 */ /* 0x000fe20000000000 */
[----:B------:R-:W0:Y:S01]  /*1d850*/  LDS.128 R72, [R6] ;  /* 0x0000000006487984 */ /* 0x000e220000000c00 */
[----:B------:R-:W-:Y:S01]  /*1d860*/  PRMT R140, R105, 0x5410, R140 ;  /* 0x00005410698c7816 */ /* 0x000fe2000000008c */
[----:B------:R-:W0:Y:S01]  /*1d870*/  LDC.64 R110, c[0x0][0x228] ;  /* 0x00008a00ff6e7b82 */ /* 0x000e220000000a00 */
[----:B------:R-:W-:-:S02]  /*1d880*/  PRMT R142, R107, 0x5410, R142 ;  /* 0x000054106b8e7816 */ /* 0x000fc4000000008e */
[----:B----4-:R-:W-:Y:S02]  /*1d890*/  LOP3.LUT R33, R100, 0xffff, RZ, 0xc0, !PT ;  /* 0x0000ffff64217812 */ /* 0x010fe400078ec0ff */
        /* <DEDUP_REMOVED lines=8> */
[----:B------:R-:W-:-:S02]  /*1d920*/  SHF.R.U32.HI R104, RZ, 0x8, R104 ;  /* 0x00000008ff687819 */ /* 0x000fc40000011668 */
[----:B------:R-:W-:Y:S02]  /*1d930*/  SHF.R.U32.HI R113, RZ, 0x8, R113 ;  /* 0x00000008ff717819 */ /* 0x000fe40000011671 */
[----:B------:R-:W-:Y:S02]  /*1d940*/  SHF.R.U32.HI R117, RZ, 0x8, R117 ;  /* 0x00000008ff757819 */ /* 0x000fe40000011675 */
[----:B------:R-:W-:Y:S02]  /*1d950*/  SHF.R.U32.HI R106, RZ, 0x8, R106 ;  /* 0x00000008ff6a7819 */ /* 0x000fe4000001166a */
[----:B------:R-:W-:Y:S02]  /*1d960*/  SHF.R.U32.HI R115, RZ, 0x8, R115 ;  /* 0x00000008ff737819 */ /* 0x000fe40000011673 */
[----:B------:R-:W-:Y:S02]  /*1d970*/  SHF.R.U32.HI R119, RZ, 0x8, R119 ;  /* 0x00000008ff777819 */ /* 0x000fe40000011677 */
[----:B------:R-:W-:-:S02]  /*1d980*/  LOP3.LUT R113, R113, 0xffff, RZ, 0xc0, !PT ;  /* 0x0000ffff71717812 */ /* 0x000fc400078ec0ff */
[----:B------:R-:W-:Y:S01]  /*1d990*/  LOP3.LUT R104, R104, 0xffff, RZ, 0xc0, !PT ;  /* 0x0000ffff68687812 */ /* 0x000fe200078ec0ff */
[----:B------:R-:W4:Y:S01]  /*1d9a0*/  LDS.128 R68, [R6] ;  /* 0x0000000006447984 */ /* 0x000f220000000c00 */
[----:B------:R-:W-:Y:S02]  /*1d9b0*/  LOP3.LUT R117, R117, 0xffff, RZ, 0xc0, !PT ;  /* 0x0000ffff75757812 */ /* 0x000fe400078ec0ff */
[----:B------:R-:W-:Y:S02]  /*1d9c0*/  LOP3.LUT R115, R115, 0xffff, RZ, 0xc0, !PT ;  /* 0x0000ffff73737812 */ /* 0x000fe400078ec0ff */
[----:B------:R-:W-:Y:S02]  /*1d9d0*/  LOP3.LUT R106, R106, 0xffff, RZ, 0xc0, !PT ;  /* 0x0000ffff6a6a7812 */ /* 0x000fe400078ec0ff */
[----:B------:R-:W-:Y:S02]  /*1d9e0*/  LOP3.LUT R119, R119, 0xffff, RZ, 0xc0, !PT ;  /* 0x0000ffff77777812 */ /* 0x000fe400078ec0ff */
        /* <DEDUP_REMOVED lines=12> */
[----:B------:R-:W-:Y:S01]  /*1dab0*/  BAR.SYNC.DEFER_BLOCKING 0x0 ;  /* 0x0000000000007b1d */ /* 0x000fe20000010000 */
[----:B------:R-:W-:-:S05]  /*1dac0*/  LOP3.LUT R33, R132, 0xffff, RZ, 0xc0, !PT ;  /* 0x0000ffff84217812 */ /* 0x000fca00078ec0ff */
[----:B------:R-:W-:Y:S01]  /*1dad0*/  STSM.16.M88.4 [R3], R56 ;  /* 0x0000003803007844 */ /* 0x000fe20000000200 */
[----:B---3--:R-:W-:Y:S02]  /*1dae0*/  PRMT R44, R64, 0x4210, R33 ;  /* 0x00004210402c7816 */ /* 0x008fe40000000021 */
[----:B------:R-:W-:Y:S01]  /*1daf0*/  PRMT R46, R66, 0x4210, R134 ;  /* 0x00004210422e7816 */ /* 0x000fe20000000086 */
[----:B------:R-:W-:Y:S01]  /*1db00*/  BAR.SYNC.DEFER_BLOCKING 0x0 ;  /* 0x0000000000007b1d */ /* 0x000fe20000010000 */
[----:B------:R-:W-:Y:S02]  /*1db10*/  SHF.R.U32.HI R120, RZ, 0x8, R120 ;  /* 0x00000008ff787819 */ /* 0x000fe40000011678 */
[----:B------:R-:W-:Y:S02]  /*1db20*/  SHF.R.U32.HI R121, RZ, 0x8, R121 ;  /* 0x00000008ff797819 */ /* 0x000fe40000011679 */
[----:B------:R-:W-:Y:S02]  /*1db30*/  SHF.R.U32.HI R125, RZ, 0x8, R125 ;  /* 0x00000008ff7d7819 */ /* 0x000fe4000001167d */
[----:B------:R-:W-:-:S02]  /*1db40*/  SHF.R.U32.HI R122, RZ, 0x8, R122 ;  /* 0x00000008ff7a7819 */ /* 0x000fc4000001167a */
[----:B------:R-:W-:Y:S02]  /*1db50*/  SHF.R.U32.HI R123, RZ, 0x8, R123 ;  /* 0x00000008ff7b7819 */ /* 0x000fe4000001167b */
[----:B------:R-:W-:Y:S02]  /*1db60*/  SHF.R.U32.HI R127, RZ, 0x8, R127 ;  /* 0x00000008ff7f7819 */ /* 0x000fe4000001167f */
[----:B------:R-:W-:Y:S02]  /*1db70*/  LOP3.LUT R121, R121, 0xffff, RZ, 0xc0, !PT ;  /* 0x0000ffff79797812 */ /* 0x000fe400078ec0ff */
[----:B------:R-:W-:Y:S01]  /*1db80*/  LOP3.LUT R120, R120, 0xffff, RZ, 0xc0, !PT ;  /* 0x0000ffff78787812 */ /* 0x000fe200078ec0ff */
[----:B------:R-:W3:Y:S01]  /*1db90*/  LDS.128 R64, [R6] ;  /* 0x0000000006407984 */ /* 0x000ee20000000c00 */
[----:B------:R-:W-:Y:S02]  /*1dba0*/  LOP3.LUT R125, R125, 0xffff, RZ, 0xc0, !PT ;  /* 0x0000ffff7d7d7812 */ /* 0x000fe400078ec0ff */
[----:B------:R-:W-:-:S02]  /*1dbb0*/  LOP3.LUT R123, R123, 0xffff, RZ, 0xc0, !PT ;  /* 0x0000ffff7b7b7812 */ /* 0x000fc400078ec0ff */
[----:B------:R-:W-:Y:S02]  /*1dbc0*/  LOP3.LUT R122, R122, 0xffff, RZ, 0xc0, !PT ;  /* 0x0000ffff7a7a7812 */ /* 0x000fe400078ec0ff */
[----:B------:R-:W-:Y:S02]  /*1dbd0*/  LOP3.LUT R127, R127, 0xffff, RZ, 0xc0, !PT ;  /* 0x0000ffff7f7f7812 */ /* 0x000fe400078ec0ff */
[----:B------:R-:W-:Y:S02]  /*1dbe0*/  PRMT R120, R120, 0x3340, R121 ;  /* 0x0000334078787816 */ /* 0x000fe40000000079 */
[--C-:B------:R-:W-:Y:S02]  /*1dbf0*/  PRMT R125, R125, 0x3340, R0.reuse ;  /* 0x000033407d7d7816 */ /* 0x100fe40000000000 */
[----:B------:R-:W-:Y:S02]  /*1dc00*/  PRMT R122, R122, 0x3340, R123 ;  /* 0x000033407a7a7816 */ /* 0x000fe4000000007b */
[----:B------:R-:W-:-:S02]  /*1dc10*/  PRMT R127, R127, 0x3340, R0 ;  /* 0x000033407f7f7816 */ /* 0x000fc40000000000 */
[----:B------:R-:W-:Y:S02]  /*1dc20*/  PRMT R120, R120, 0x5410, R125 ;  /* 0x0000541078787816 */ /* 0x000fe4000000007d */
[----:B------:R-:W-:Y:S02]  /*1dc30*/  PRMT R7, R122, 0x5410, R127 ;  /* 0x000054107a077816 */ /* 0x000fe4000000007f */
[----:B------:R-:W-:Y:S02]  /*1dc40*/  PRMT R45, R120, 0x5210, R33 ;  /* 0x00005210782d7816 */ /* 0x000fe40000000021 */
[----:B------:R-:W-:Y:S01]  /*1dc50*/  PRMT R47, R7, 0x5210, R134 ;  /* 0x00005210072f7816 */ /* 0x000fe20000000086 */
[----:B------:R-:W-:Y:S01]  /*1dc60*/  BAR.SYNC.DEFER_BLOCKING 0x0 ;  /* 0x0000000000007b1d */ /* 0x000fe20000010000 */
[----:B------:R-:W-:-:S05]  /*1dc70*/  LOP3.LUT R4, R4, 0xffff, RZ, 0xc0, !PT ;  /* 0x0000ffff04047812 */ /* 0x000fca00078ec0ff */
[----:B------:R-:W1:Y:S01]  /*1dc80*/  S2R R86, SR_TID.X ;  /* 0x0000000000567919 */ /* 0x000e620000002100 */
[----:B------:R2:W-:Y:S01]  /*1dc90*/  STSM.16.M88.4 [R3], R44 ;  /* 0x0000002c03007844 */ /* 0x0005e20000000200 */
[----:B------:R-:W-:Y:S01]  /*1dca0*/  BAR.SYNC.DEFER_BLOCKING 0x0 ;  /* 0x0000000000007b1d */ /* 0x000fe20000010000 */
[----:B------:R-:W-:-:S05]  /*1dcb0*/  PRMT R48, R85, 0x4210, R4 ;  /* 0x0000421055307816 */ /* 0x000fca0000000004 */
[----:B------:R-:W0:Y:S01]  /*1dcc0*/  S2R R85, SR_CTAID.X ;  /* 0x0000000000557919 */ /* 0x000e220000002500 */
[----:B------:R-:W4:Y:S01]  /*1dcd0*/  S2R R90, SR_CTAID.Y ;  /* 0x00000000005a7919 */ /* 0x000f220000002600 */
[----:B------:R-:W-:Y:S02]  /*1dce0*/  SHF.R.U32.HI R136, RZ, 0x8, R136 ;  /* 0x00000008ff887819 */ /* 0x000fe40000011688 */
[----:B------:R-:W-:Y:S02]  /*1dcf0*/  SHF.R.U32.HI R129, RZ, 0x8, R129 ;  /* 0x00000008ff817819 */ /* 0x000fe40000011681 */
[----:B------:R-:W-:Y:S02]  /*1dd00*/  SHF.R.U32.HI R138, RZ, 0x8, R138 ;  /* 0x00000008ff8a7819 */ /* 0x000fe4000001168a */
[----:B------:R-:W-:Y:S01]  /*1dd10*/  SHF.R.U32.HI R131, RZ, 0x8, R131 ;  /* 0x00000008ff837819 */ /* 0x000fe20000011683 */
[----:B------:R-:W3:Y:S01]  /*1dd20*/  LDS.128 R60, [R6] ;  /* 0x00000000063c7984 */ /* 0x000ee20000000c00 */
[----:B------:R-:W-:-:S02]  /*1dd30*/  SHF.R.U32.HI R133, RZ, 0x8, R133 ;  /* 0x00000008ff857819 */ /* 0x000fc40000011685 */
[----:B------:R-:W-:Y:S02]  /*1dd40*/  SHF.R.U32.HI R135, RZ, 0x8, R135 ;  /* 0x00000008ff877819 */ /* 0x000fe40000011687 */
        /* <DEDUP_REMOVED lines=8> */
[----:B------:R-:W-:Y:S02]  /*1ddd0*/  F2FP.SATFINITE.E4M3.F32.PACK_AB_MERGE_C R5, R151, R5, RZ ;  /* 0x000000059705723e */ /* 0x000fe400048070ff */
[--C-:B------:R-:W-:Y:S02]  /*1dde0*/  PRMT R136, R133, 0x3340, R0.reuse ;  /* 0x0000334085887816 */ /* 0x100fe40000000000 */
[----:B------:R-:W-:-:S02]  /*1ddf0*/  PRMT R138, R135, 0x3340, R0 ;  /* 0x00003340878a7816 */ /* 0x000fc40000000000 */
[----:B------:R-:W-:Y:S02]  /*1de00*/  PRMT R129, R129, 0x5410, R136 ;  /* 0x0000541081817816 */ /* 0x000fe40000000088 */
[----:B------:R-:W-:Y:S02]  /*1de10*/  PRMT R131, R131, 0x5410, R138 ;  /* 0x0000541083837816 */ /* 0x000fe4000000008a */
[----:B------:R-:W-:Y:S02]  /*1de20*/  LOP3.LUT R32, R5, 0xffff, RZ, 0xc0, !PT ;  /* 0x0000ffff05207812 */ /* 0x000fe400078ec0ff */
[----:B------:R-:W-:Y:S02]  /*1de30*/  PRMT R49, R129, 0x5210, R4 ;  /* 0x0000521081317816 */ /* 0x000fe40000000004 */
[--C-:B------:R-:W-:Y:S02]  /*1de40*/  PRMT R50, R87, 0x4210, R32.reuse ;  /* 0x0000421057327816 */ /* 0x100fe40000000020 */
[----:B------:R-:W-:Y:S01]  /*1de50*/  PRMT R51, R131, 0x5210, R32 ;  /* 0x0000521083337816 */ /* 0x000fe20000000020 */
[----:B------:R-:W-:Y:S01]  /*1de60*/  BAR.SYNC.DEFER_BLOCKING 0x0 ;  /* 0x0000000000007b1d */ /* 0x000fe20000010000 */
[----:B-1----:R-:W-:-:S02]  /*1de70*/  LOP3.LUT R86, R86, 0x3f, RZ, 0xc0, !PT ;  /* 0x0000003f56567812 */ /* 0x002fc400078ec0ff */
[C---:B------:R-:W-:Y:S02]  /*1de80*/  PRMT R178, R29.reuse, 0x7773, RZ ;  /* 0x000077731db27816 */ /* 0x040fe400000000ff */
[----:B------:R-:W-:Y:S01]  /*1de90*/  PRMT R185, R29, 0x7772, RZ ;  /* 0x000077721db97816 */ /* 0x000fe200000000ff */
[----:B0-----:R-:W-:Y:S01]  /*1dea0*/  IMAD R85, R85, 0x40, R86 ;  /* 0x0000004055557824 */ /* 0x001fe200078e0256 */
[C---:B------:R-:W-:Y:S02]  /*1deb0*/  PRMT R194, R29.reuse, 0x7771, RZ ;  /* 0x000077711dc27816 */ /* 0x040fe400000000ff */
[----:B------:R-:W-:Y:S02]  /*1dec0*/  PRMT R197, R29, 0x7770, RZ ;  /* 0x000077701dc57816 */ /* 0x000fe400000000ff */
[C---:B------:R-:W-:Y:S02]  /*1ded0*/  PRMT R151, R20.reuse, 0x7773, RZ ;  /* 0x0000777314977816 */ /* 0x040fe400000000ff */
[----:B--2---:R-:W-:-:S02]  /*1dee0*/  PRMT R47, R20, 0x7771, RZ ;  /* 0x00007771142f7816 */ /* 0x004fc400000000ff */
[----:B------:R-:W-:Y:S02]  /*1def0*/  PRMT R54, R20, 0x7770, RZ ;  /* 0x0000777014367816 */ /* 0x000fe400000000ff */
[C---:B------:R-:W-:Y:S02]  /*1df00*/  PRMT R242, R12.reuse, 0x7773, RZ ;  /* 0x000077730cf27816 */ /* 0x040fe400000000ff */
[C---:B------:R-:W-:Y:S02]  /*1df10*/  PRMT R237, R12.reuse, 0x7772, RZ ;  /* 0x000077720ced7816 */ /* 0x040fe400000000ff */
[C---:B------:R-:W-:Y:S02]  /*1df20*/  PRMT R233, R12.reuse, 0x7771, RZ ;  /* 0x000077710ce97816 */ /* 0x040fe400000000ff */
[----:B------:R-:W-:Y:S01]  /*1df30*/  PRMT R227, R12, 0x7770, RZ ;  /* 0x000077700ce37816 */ /* 0x000fe200000000ff */
[----:B------:R0:W-:Y:S01]  /*1df40*/  STSM.16.M88.4 [R3], R48 ;  /* 0x0000003003007844 */ /* 0x0001e20000000200 */
[----:B------:R-:W-:-:S02]  /*1df50*/  PRMT R240, R14, 0x7773, RZ ;  /* 0x000077730ef07816 */ /* 0x000fc400000000ff */
[C---:B------:R-:W-:Y:S02]  /*1df60*/  PRMT R239, R14.reuse, 0x7772, RZ ;  /* 0x000077720eef7816 */ /* 0x040fe400000000ff */
[C---:B------:R-:W-:Y:S02]  /*1df70*/  PRMT R232, R14.reuse, 0x7771, RZ ;  /* 0x000077710ee87816 */ /* 0x040fe400000000ff */
[----:B------:R-:W-:Y:S02]  /*1df80*/  PRMT R231, R14, 0x7770, RZ ;  /* 0x000077700ee77816 */ /* 0x000fe400000000ff */
[----:B------:R-:W-:Y:S02]  /*1df90*/  SHF.R.U32.HI R102, RZ, 0x6, R141 ;  /* 0x00000006ff667819 */ /* 0x000fe4000001168d */
[C---:B------:R-:W-:Y:S02]  /*1dfa0*/  PRMT R182, R28.reuse, 0x7773, RZ ;  /* 0x000077731cb67816 */ /* 0x040fe400000000ff */
[----:B------:R-:W-:-:S02]  /*1dfb0*/  PRMT R186, R28, 0x7772, RZ ;  /* 0x000077721cba7816 */ /* 0x000fc400000000ff */
[----:B------:R-:W-:Y:S02]  /*1dfc0*/  PRMT R193, R28, 0x7771, RZ ;  /* 0x000077711cc17816 */ /* 0x000fe400000000ff */
[----:B0-----:R-:W-:Y:S02]  /*1dfd0*/  PRMT R49, R20, 0x7772, RZ ;  /* 0x0000777214317816 */ /* 0x001fe400000000ff */
[----:B------:R-:W-:Y:S02]  /*1dfe0*/  PRMT R198, R28, 0x7770, RZ ;  /* 0x000077701cc67816 */ /* 0x000fe400000000ff */
[C---:B------:R-:W-:Y:S02]  /*1dff0*/  PRMT R162, R25.reuse, 0x7773, RZ ;  /* 0x0000777319a27816 */ /* 0x040fe400000000ff */
[C---:B------:R-:W-:Y:S02]  /*1e000*/  PRMT R167, R25.reuse, 0x7772, RZ ;  /* 0x0000777219a77816 */ /* 0x040fe400000000ff */
[----:B------:R-:W-:-:S02]  /*1e010*/  PRMT R171, R25, 0x7771, RZ ;  /* 0x0000777119ab7816 */ /* 0x000fc400000000ff */
[----:B------:R-:W-:Y:S02]  /*1e020*/  PRMT R175, R25, 0x7770, RZ ;  /* 0x0000777019af7816 */ /* 0x000fe400000000ff */
[C---:B------:R-:W-:Y:S02]  /*1e030*/  PRMT R144, R156.reuse, 0x7773, RZ ;  /* 0x000077739c907816 */ /* 0x040fe400000000ff */
[C---:B------:R-:W-:Y:S02]  /*1e040*/  PRMT R145, R156.reuse, 0x7772, RZ ;  /* 0x000077729c917816 */ /* 0x040fe400000000ff */
[C---:B------:R-:W-:Y:S02]  /*1e050*/  PRMT R154, R156.reuse, 0x7771, RZ ;  /* 0x000077719c9a7816 */ /* 0x040fe400000000ff */
[----:B------:R-:W-:Y:S02]  /*1e060*/  PRMT R160, R156, 0x7770, RZ ;  /* 0x000077709ca07816 */ /* 0x000fe400000000ff */
[----:B------:R-:W-:-:S02]  /*1e070*/  PRMT R180, R21, 0x7773, RZ ;  /* 0x0000777315b47816 */ /* 0x000fc400000000ff */
[C---:B------:R-:W-:Y:S02]  /*1e080*/  PRMT R48, R21.reuse, 0x7772, RZ ;  /* 0x0000777215307816 */ /* 0x040fe400000000ff */
[C---:B------:R-:W-:Y:S02]  /*1e090*/  PRMT R45, R21.reuse, 0x7771, RZ ;  /* 0x00007771152d7816 */ /* 0x040fe400000000ff */
        /* <DEDUP_REMOVED lines=48> */
[----:B------:R-:W-:Y:S01]  /*1e3a0*/  PRMT R80, R77, 0x7770, RZ ;  /* 0x000077704d507816 */ /* 0x000fe200000000ff */
[----:B----4-:R-:W-:Y:S01]  /*1e3b0*/  IMAD R97, R90, R88, RZ ;  /* 0x000000585a617224 */ /* 0x010fe200078e02ff */
[C---:B------:R-:W-:Y:S01]  /*1e3c0*/  PRMT R15, R82.reuse, 0x7773, RZ ;  /* 0x00007773520f7816 */ /* 0x040fe200000000ff */
[----:B------:R-:W-:Y:S01]  /*1e3d0*/  IMAD R98, R85, R89, RZ ;  /* 0x0000005955627224 */ /* 0x000fe200078e02ff */
        /* <DEDUP_REMOVED lines=15> */
[----:B------:R-:W-:Y:S02]  /*1e4d0*/  SGXT.U32 R102, R102, 0x1 ;  /* 0x000000016666781a */ /* 0x000fe40000000000 */
[C---:B------:R-:W-:Y:S02]  /*1e4e0*/  PRMT R79, R72.reuse, 0x7773, RZ ;  /* 0x00007773484f7816 */ /* 0x040fe400000000ff */
[C---:B------:R-:W-:Y:S02]  /*1e4f0*/  PRMT R85, R72.reuse, 0x7772, RZ ;  /* 0x0000777248557816 */ /* 0x040fe400000000ff */
[C---:B------:R-:W-:Y:S02]  /*1e500*/  PRMT R86, R72.reuse, 0x7771, RZ ;  /* 0x0000777148567816 */ /* 0x040fe400000000ff */
[----:B------:R-:W-:-:S02]  /*1e510*/  PRMT R90, R72, 0x7770, RZ ;  /* 0x00007770485a7816 */ /* 0x000fc400000000ff */
[C---:B------:R-:W-:Y:S02]  /*1e520*/  PRMT R88, R73.reuse, 0x7773, RZ ;  /* 0x0000777349587816 */ /* 0x040fe400000000ff */
[C---:B------:R-:W-:Y:S02]  /*1e530*/  PRMT R89, R73.reuse, 0x7772, RZ ;  /* 0x0000777249597816 */ /* 0x040fe400000000ff */
[C---:B------:R-:W-:Y:S02]  /*1e540*/  PRMT R72, R73.reuse, 0x7771, RZ ;  /* 0x0000777149487816 */ /* 0x040fe400000000ff */
[----:B------:R-:W-:Y:S02]  /*1e550*/  PRMT R93, R73, 0x7770, RZ ;  /* 0x00007770495d7816 */ /* 0x000fe400000000ff */
[C---:B------:R-:W-:Y:S02]  /*1e560*/  PRMT R73, R74.reuse, 0x7773, RZ ;  /* 0x000077734a497816 */ /* 0x040fe400000000ff */
[----:B------:R-:W-:-:S02]  /*1e570*/  PRMT R92, R74, 0x7772, RZ ;  /* 0x000077724a5c7816 */ /* 0x000fc400000000ff */
[C---:B------:R-:W-:Y:S02]  /*1e580*/  PRMT R91, R74.reuse, 0x7771, RZ ;  /* 0x000077714a5b7816 */ /* 0x040fe400000000ff */
[----:B------:R-:W-:Y:S01]  /*1e590*/  PRMT R96, R74, 0x7770, RZ ;  /* 0x000077704a607816 */ /* 0x000fe200000000ff */
[----:B------:R-:W-:Y:S01]  /*1e5a0*/  IMAD R123, R102, R215, RZ ;  /* 0x000000d7667b7224 */ /* 0x000fe200078e02ff */
[C---:B------:R-:W-:Y:S02]  /*1e5b0*/  PRMT R94, R75.reuse, 0x7773, RZ ;  /* 0x000077734b5e7816 */ /* 0x040fe400000000ff */
[C---:B------:R-:W-:Y:S02]  /*1e5c0*/  PRMT R74, R75.reuse, 0x7772, RZ ;  /* 0x000077724b4a7816 */ /* 0x040fe400000000ff */
[C---:B------:R-:W-:Y:S02]  /*1e5d0*/  PRMT R95, R75.reuse, 0x7771, RZ ;  /* 0x000077714b5f7816 */ /* 0x040fe400000000ff */
[----:B------:R-:W-:-:S02]  /*1e5e0*/  PRMT R100, R75, 0x7770, RZ ;  /* 0x000077704b647816 */ /* 0x000fc400000000ff */
[--C-:B------:R-:W-:Y:S02]  /*1e5f0*/  IADD3 R75, P0, P3, R98, R110, R97.reuse ;  /* 0x0000006e624b7210 */ /* 0x100fe40007b1e061 */
[----:B------:R-:W-:Y:S02]  /*1e600*/  SHF.R.S32.HI R110, RZ, 0x1f, R97 ;  /* 0x0000001fff6e7819 */ /* 0x000fe40000011461 */
[----:B------:R-:W-:Y:S02]  /*1e610*/  SHF.R.S32.HI R112, RZ, 0x1f, R98 ;  /* 0x0000001fff707819 */ /* 0x000fe40000011462 */
[C---:B------:R-:W-:Y:S02]  /*1e620*/  PRMT R97, R68.reuse, 0x7773, RZ ;  /* 0x0000777344617816 */ /* 0x040fe400000000ff */
[C---:B------:R-:W-:Y:S02]  /*1e630*/  PRMT R98, R68.reuse, 0x7772, RZ ;  /* 0x0000777244627816 */ /* 0x040fe400000000ff */
[----:B------:R-:W-:-:S02]  /*1e640*/  PRMT R99, R68, 0x7771, RZ ;  /* 0x0000777144637816 */ /* 0x000fc400000000ff */
[----:B------:R-:W-:Y:S01]  /*1e650*/  PRMT R103, R68, 0x7770, RZ ;  /* 0x0000777044677816 */ /* 0x000fe200000000ff */
[----:B------:R-:W-:Y:S01]  /*1e660*/  IMAD R129, R215, 0x2, R123 ;  /* 0x00000002d7817824 */ /* 0x000fe200078e027b */
        /* <DEDUP_REMOVED lines=12> */
[----:B------:R-:W-:Y:S01]  /*1e730*/  IADD3.X R71, R112, R111, R110, P0, P3 ;  /* 0x0000006f70477210 */ /* 0x000fe200007e646e */
[----:B------:R-:W-:Y:S01]  /*1e740*/  IMAD R249, R215, 0x2, R129 ;  /* 0x00000002d7f97824 */ /* 0x000fe200078e0281 */
[----:B------:R-:W-:Y:S02]  /*1e750*/  IADD3 R126, P0, R123, R75, RZ ;  /* 0x0000004b7b7e7210 */ /* 0x000fe40007f1e0ff */
[C---:B---3--:R-:W-:Y:S02]  /*1e760*/  PRMT R110, R64.reuse, 0x7773, RZ ;  /* 0x00007773406e7816 */ /* 0x048fe400000000ff */
        /* <DEDUP_REMOVED lines=15> */
[----:B------:R-:W-:Y:S01]  /*1e860*/  LEA.HI.X.SX32 R127, R123, R71, 0x1, P0 ;  /* 0x000000477b7f7211 */ /* 0x000fe200000f0eff */
[----:B------:R-:W-:Y:S01]  /*1e870*/  BAR.SYNC.DEFER_BLOCKING 0x0 ;  /* 0x0000000000007b1d */ /* 0x000fe20000010000 */
[----:B------:R-:W-:Y:S02]  /*1e880*/  IADD3 R128, P3, R129, R75, RZ ;  /* 0x0000004b81807210 */ /* 0x000fe40007f7e0ff */
[C---:B------:R-:W-:Y:S02]  /*1e890*/  PRMT R123, R60.reuse, 0x7773, RZ ;  /* 0x000077733c7b7816 */ /* 0x040fe400000000ff */
[C---:B------:R-:W-:Y:S02]  /*1e8a0*/  PRMT R67, R60.reuse, 0x7772, RZ ;  /* 0x000077723c437816 */ /* 0x040fe400000000ff */
[----:B------:R-:W-:-:S02]  /*1e8b0*/  PRMT R124, R60, 0x7771, RZ ;  /* 0x000077713c7c7816 */ /* 0x000fc400000000ff */
[----:B------:R-:W-:Y:S02]  /*1e8c0*/  PRMT R133, R60, 0x7770, RZ ;  /* 0x000077703c857816 */ /* 0x000fe400000000ff */
[----:B------:R-:W-:Y:S02]  /*1e8d0*/  IADD3 R60, P0, R249, R75, RZ ;  /* 0x0000004bf93c7210 */ /* 0x000fe40007f1e0ff */
[C---:B------:R-:W-:Y:S02]  /*1e8e0*/  PRMT R131, R61.reuse, 0x7773, RZ ;  /* 0x000077733d837816 */ /* 0x040fe400000000ff */
[C---:B------:R-:W-:Y:S02]  /*1e8f0*/  PRMT R130, R61.reuse, 0x7772, RZ ;  /* 0x000077723d827816 */ /* 0x040fe400000000ff */
[C---:B------:R-:W-:Y:S02]  /*1e900*/  PRMT R132, R61.reuse, 0x7771, RZ ;  /* 0x000077713d847816 */ /* 0x040fe400000000ff */
[----:B------:R-:W-:-:S02]  /*1e910*/  PRMT R134, R61, 0x7770, RZ ;  /* 0x000077703d867816 */ /* 0x000fc400000000ff */
[-C--:B------:R-:W-:Y:S02]  /*1e920*/  LEA.HI.X.SX32 R129, R129, R71.reuse, 0x1, P3 ;  /* 0x0000004781817211 */ /* 0x080fe400018f0eff */
[----:B------:R-:W-:Y:S02]  /*1e930*/  PRMT R196, R30, 0x7770, RZ ;  /* 0x000077701ec47816 */ /* 0x000fe400000000ff */
[----:B------:R-:W-:Y:S01]  /*1e940*/  LEA.HI.X.SX32 R61, R249, R71, 0x1, P0 ;  /* 0x00000047f93d7211 */ /* 0x000fe200000f0eff */
[----:B------:R-:W-:Y:S04]  /*1e950*/  STG.E.U8 desc[UR60][R126.64], R198 ;  /* 0x000000c67e007986 */ /* 0x000fe8000c10113c */
[----:B------:R-:W-:Y:S04]  /*1e960*/  STG.E.U8 desc[UR60][R128.64], R197 ;  /* 0x000000c580007986 */ /* 0x000fe8000c10113c */
[----:B------:R0:W-:Y:S02]  /*1e970*/  STG.E.U8 desc[UR60][R60.64], R196 ;  /* 0x000000c43c007986 */ /* 0x0001e4000c10113c */
[----:B0-----:R-:W0:Y:S01]  /*1e980*/  S2R R196, SR_TID.X ;  /* 0x0000000000c47919 */ /* 0x001e220000002100 */
[----:B------:R-:W-:-:S02]  /*1e990*/  PRMT R139, R63, 0x7773, RZ ;  /* 0x000077733f8b7816 */ /* 0x000fc400000000ff */
[C---:B------:R-:W-:Y:S02]  /*1e9a0*/  PRMT R140, R63.reuse, 0x7772, RZ ;  /* 0x000077723f8c7816 */ /* 0x040fe400000000ff */
[C---:B------:R-:W-:Y:S02]  /*1e9b0*/  PRMT R141, R63.reuse, 0x7771, RZ ;  /* 0x000077713f8d7816 */ /* 0x040fe400000000ff */
[----:B------:R-:W-:Y:S01]  /*1e9c0*/  PRMT R142, R63, 0x7770, RZ ;  /* 0x000077703f8e7816 */ /* 0x000fe200000000ff */
[C---:B------:R-:W-:Y:S01]  /*1e9d0*/  IMAD R63, R215.reuse, 0x2, R249 ;  /* 0x00000002d73f7824 */ /* 0x040fe200078e02f9 */
[C---:B------:R-:W-:Y:S02]  /*1e9e0*/  PRMT R135, R62.reuse, 0x7773, RZ ;  /* 0x000077733e877816 */ /* 0x040fe400000000ff */
[C---:B------:R-:W-:Y:S01]  /*1e9f0*/  PRMT R136, R62.reuse, 0x7772, RZ ;  /* 0x000077723e887816 */ /* 0x040fe200000000ff */
[----:B------:R-:W-:Y:S01]  /*1ea00*/  IMAD R127, R215, 0x2, R63 ;  /* 0x00000002d77f7824 */ /* 0x000fe200078e023f */
[----:B------:R-:W-:-:S02]  /*1ea10*/  PRMT R137, R62, 0x7771, RZ ;  /* 0x000077713e897816 */ /* 0x000fc400000000ff */
[----:B------:R-:W-:Y:S02]  /*1ea20*/  PRMT R138, R62, 0x7770, RZ ;  /* 0x000077703e8a7816 */ /* 0x000fe400000000ff */
[----:B------:R-:W-:Y:S01]  /*1ea30*/  IADD3 R62, P0, R63, R75, RZ ;  /* 0x0000004b3f3e7210 */ /* 0x000fe20007f1e0ff */
[----:B------:R-:W-:-:S03]  /*1ea40*/  IMAD R128, R215, 0x2, R127 ;  /* 0x00000002d7807824 */ /* 0x000fc600078e027f */
[----:B------:R-:W-:Y:S02]  /*1ea50*/  LEA.HI.X.SX32 R63, R63, R71, 0x1, P0 ;  /* 0x000000473f3f7211 */ /* 0x000fe400000f0eff */
[----:B------:R-:W-:Y:S02]  /*1ea60*/  IADD3 R126, P0, R127, R75, RZ ;  /* 0x0000004b7f7e7210 */ /* 0x000fe40007f1e0ff */
[----:B------:R-:W-:Y:S01]  /*1ea70*/  PRMT R195, R31, 0x7770, RZ ;  /* 0x000077701fc37816 */ /* 0x000fe200000000ff */
[----:B------:R-:W-:Y:S01]  /*1ea80*/  IMAD R129, R215, 0x2, R128 ;  /* 0x00000002d7817824 */ /* 0x000fe200078e0280 */
[----:B------:R-:W-:Y:S02]  /*1ea90*/  LEA.HI.X.SX32 R127, R127, R71, 0x1, P0 ;  /* 0x000000477f7f7211 */ /* 0x000fe400000f0eff */
[C---:B------:R-:W-:Y:S01]  /*1eaa0*/  IADD3 R60, P0, R128.reuse, R75, RZ ;  /* 0x0000004b803c7210 */ /* 0x040fe20007f1e0ff */
[----:B------:R0:W-:Y:S03]  /*1eab0*/  STG.E.U8 desc[UR60][R62.64], R195 ;  /* 0x000000c33e007986 */ /* 0x0001e6000c10113c */
[----:B------:R-:W-:Y:S01]  /*1eac0*/  LEA.HI.X.SX32 R61, R128, R71, 0x1, P0 ;  /* 0x00000047803d7211 */ /* 0x000fe200000f0eff */
[----:B------:R1:W-:Y:S01]  /*1ead0*/  STG.E.U8 desc[UR60][R126.64], R193 ;  /* 0x000000c17e007986 */ /* 0x0003e2000c10113c */
[----:B------:R-:W-:-:S02]  /*1eae0*/  PRMT R192, R30, 0x7771, RZ ;  /* 0x000077711ec07816 */ /* 0x000fc400000000ff */
[----:B0-----:R-:W-:Y:S02]  /*1eaf0*/  LEA.HI R63, R196, 0xe, RZ, 0x1a ;  /* 0x0000000ec43f7811 */ /* 0x001fe400078fd0ff */
[----:B------:R-:W-:-:S03]  /*1eb00*/  IADD3 R62, P0, R129, R75, RZ ;  /* 0x0000004b813e7210 */ /* 0x000fc60007f1e0ff */
[----:B-1----:R-:W-:Y:S01]  /*1eb10*/  IMAD R127, R63, R215, RZ ;  /* 0x000000d73f7f7224 */ /* 0x002fe200078e02ff */
[----:B------:R-:W-:Y:S01]  /*1eb20*/  LEA.HI.X.SX32 R63, R129, R71, 0x1, P0 ;  /* 0x00000047813f7211 */ /* 0x000fe200000f0eff */
[----:B------:R-:W-:Y:S01]  /*1eb30*/  IMAD R129, R215, 0x4, R129 ;  /* 0x00000004d7817824 */ /* 0x000fe200078e0281 */
[----:B------:R0:W-:Y:S04]  /*1eb40*/  STG.E.U8 desc[UR60][R60.64], R194 ;  /* 0x000000c23c007986 */ /* 0x0001e8000c10113c */
[----:B------:R1:W-:Y:S01]  /*1eb50*/  STG.E.U8 desc[UR60][R62.64], R192 ;  /* 0x000000c03e007986 */ /* 0x0003e2000c10113c */
[----:B------:R-:W-:Y:S02]  /*1eb60*/  IADD3 R126, P3, R129, R75, RZ ;  /* 0x0000004b817e7210 */ /* 0x000fe40007f7e0ff */
[----:B------:R-:W-:-:S02]  /*1eb70*/  PRMT R188, R31, 0x7771, RZ ;  /* 0x000077711fbc7816 */ /* 0x000fc400000000ff */
[----:B0-----:R-:W-:Y:S01]  /*1eb80*/  IADD3 R60, P0, R127, R75, RZ ;  /* 0x0000004b7f3c7210 */ /* 0x001fe20007f1e0ff */
[----:B-1----:R-:W-:-:S03]  /*1eb90*/  IMAD R63, R215, 0x2, R129 ;  /* 0x00000002d73f7824 */ /* 0x002fc600078e0281 */
[-C--:B------:R-:W-:Y:S01]  /*1eba0*/  LEA.HI.X.SX32 R61, R127, R71.reuse, 0x1, P0 ;  /* 0x000000477f3d7211 */ /* 0x080fe200000f0eff */
[----:B------:R-:W0:Y:S01]  /*1ebb0*/  LDC R192, c[0x0][0x278] ;  /* 0x00009e00ffc07b82 */ /* 0x000e220000000800 */
[----:B------:R-:W-:Y:S01]  /*1ebc0*/  LEA.HI.X.SX32 R127, R129, R71, 0x1, P3 ;  /* 0x00000047817f7211 */ /* 0x000fe200018f0eff */
[----:B------:R-:W-:Y:S01]  /*1ebd0*/  IMAD R128, R215, 0x2, R63 ;  /* 0x00000002d7807824 */ /* 0x000fe200078e023f */
[C---:B------:R-:W-:Y:S01]  /*1ebe0*/  IADD3 R62, P0, R63.reuse, R75, RZ ;  /* 0x0000004b3f3e7210 */ /* 0x040fe20007f1e0ff */
[----:B------:R1:W-:Y:S03]  /*1ebf0*/  STG.E.U8 desc[UR60][R60.64], R188 ;  /* 0x000000bc3c007986 */ /* 0x0003e6000c10113c */
[----:B------:R-:W-:Y:S01]  /*1ec00*/  LEA.HI.X.SX32 R63, R63, R71, 0x1, P0 ;  /* 0x000000473f3f7211 */ /* 0x000fe200000f0eff */
[----:B------:R2:W-:Y:S01]  /*1ec10*/  STG.E.U8 desc[UR60][R126.64], R186 ;  /* 0x000000ba7e007986 */ /* 0x0005e2000c10113c */
[----:B------:R-:W-:-:S03]  /*1ec20*/  PRMT R184, R30, 0x7772, RZ ;  /* 0x000077721eb87816 */ /* 0x000fc600000000ff */
[----:B------:R3:W-:Y:S01]  /*1ec30*/  STG.E.U8 desc[UR60][R62.64], R185 ;  /* 0x000000b93e007986 */ /* 0x0007e2000c10113c */
[----:B-1----:R-:W-:Y:S01]  /*1ec40*/  IADD3 R60, P0, R128, R75, RZ ;  /* 0x0000004b803c7210 */ /* 0x002fe20007f1e0ff */
[----:B--2---:R-:W-:-:S03]  /*1ec50*/  IMAD R126, R215, 0x2, R128 ;  /* 0x00000002d77e7824 */ /* 0x004fc600078e0280 */
[----:B------:R-:W-:Y:S01]  /*1ec60*/  LEA.HI.X.SX32 R61, R128, R71, 0x1, P0 ;  /* 0x00000047803d7211 */ /* 0x000fe200000f0eff */
[----:B---3--:R-:W1:Y:S01]  /*1ec70*/  LDC R185, c[0x0][0x278] ;  /* 0x00009e00ffb97b82 */ /* 0x008e620000000800 */
[C---:B------:R-:W-:Y:S01]  /*1ec80*/  IADD3 R62, P0, R126.reuse, R75, RZ ;  /* 0x0000004b7e3e7210 */ /* 0x040fe20007f1e0ff */
[----:B------:R-:W-:Y:S01]  /*1ec90*/  IMAD R128, R215, 0x2, R126 ;  /* 0x00000002d7807824 */ /* 0x000fe200078e027e */
[----:B------:R-:W-:Y:S01]  /*1eca0*/  PRMT R183, R31, 0x7772, RZ ;  /* 0x000077721fb77816 */ /* 0x000fe200000000ff */
[----:B------:R2:W-:Y:S01]  /*1ecb0*/  STG.E.U8 desc[UR60][R60.64], R184 ;  /* 0x000000b83c007986 */ /* 0x0005e2000c10113c */
[----:B------:R-:W-:Y:S01]  /*1ecc0*/  LEA.HI.X.SX32 R63, R126, R71, 0x1, P0 ;  /* 0x000000477e3f7211 */ /* 0x000fe200000f0eff */
[----:B------:R-:W-:Y:S01]  /*1ecd0*/  IMAD R126, R215, 0x2, R128 ;  /* 0x00000002d77e7824 */ /* 0x000fe200078e0280 */
[----:B------:R-:W-:-:S03]  /*1ece0*/  LEA.HI R129, R196, 0x1e, RZ, 0x1a ;  /* 0x0000001ec4817811 */ /* 0x000fc600078fd0ff */
[----:B------:R3:W-:Y:S01]  /*1ecf0*/  STG.E.U8 desc[UR60][R62.64], R183 ;  /* 0x000000b73e007986 */ /* 0x0007e2000c10113c */
[----:B------:R-:W-:Y:S01]  /*1ed00*/  IMAD R215, R215, 0x2, R126 ;  /* 0x00000002d7d77824 */ /* 0x000fe200078e027e */
[----:B--2---:R-:W2:Y:S01]  /*1ed10*/  LDC R184, c[0x0][0x278] ;  /* 0x00009e00ffb87b82 */ /* 0x004ea20000000800 */
[----:B------:R-:W-:-:S04]  /*1ed20*/  IADD3 R60, P0, R128, R75, RZ ;  /* 0x0000004b803c7210 */ /* 0x000fc80007f1e0ff */
[----:B------:R-:W-:Y:S02]  /*1ed30*/  LEA.HI.X.SX32 R61, R128, R71, 0x1, P0 ;  /* 0x00000047803d7211 */ /* 0x000fe400000f0eff */
[C---:B---3--:R-:W-:Y:S01]  /*1ed40*/  IADD3 R62, P0, R126.reuse, R75, RZ ;  /* 0x0000004b7e3e7210 */ /* 0x048fe20007f1e0ff */
[----:B------:R-:W3:Y:S01]  /*1ed50*/  LDC R128, c[0x0][0x278] ;  /* 0x00009e00ff807b82 */ /* 0x000ee20000000800 */
[----:B0-----:R-:W-:Y:S02]  /*1ed60*/  IMAD R183, R129, R192, RZ ;  /* 0x000000c081b77224 */ /* 0x001fe400078e02ff */
[----:B------:R-:W-:Y:S02]  /*1ed70*/  LEA.HI.X.SX32 R63, R126, R71, 0x1, P0 ;  /* 0x000000477e3f7211 */ /* 0x000fe400000f0eff */
[----:B------:R-:W-:-:S03]  /*1ed80*/  IADD3 R126, P0, R215, R75, RZ ;  /* 0x0000004bd77e7210 */ /* 0x000fc60007f1e0ff */
[----:B------:R-:W0:Y:S01]  /*1ed90*/  LDC R129, c[0x0][0x278] ;  /* 0x00009e00ff817b82 */ /* 0x000e220000000800 */
[----:B------:R4:W-:Y:S01]  /*1eda0*/  STG.E.U8 desc[UR60][R60.64], R182 ;  /* 0x000000b63c007986 */ /* 0x0009e2000c10113c */
[----:B------:R-:W-:Y:S02]  /*1edb0*/  PRMT R179, R30, 0x7773, RZ ;  /* 0x000077731eb37816 */ /* 0x000fe400000000ff */
[----:B------:R-:W-:Y:S01]  /*1edc0*/  LEA.HI.X.SX32 R127, R215, R71, 0x1, P0 ;  /* 0x00000047d77f7211 */ /* 0x000fe200000f0eff */
[----:B------:R4:W-:Y:S01]  /*1edd0*/  STG.E.U8 desc[UR60][R62.64], R178 ;  /* 0x000000b23e007986 */ /* 0x0009e2000c10113c */
[----:B-1----:R-:W-:-:S03]  /*1ede0*/  IMAD R186, R185, 0x4, R215 ;  /* 0x00000004b9ba7824 */ /* 0x002fc600078e02d7 */
[----:B------:R1:W-:Y:S01]  /*1edf0*/  STG.E.U8 desc[UR60][R126.64], R179 ;  /* 0x000000b37e007986 */ /* 0x0003e2000c10113c */
[----:B----4-:R-:W-:Y:S01]  /*1ee00*/  IADD3 R60, P3, R183, R75, RZ ;  /* 0x0000004bb73c7210 */ /* 0x010fe20007f7e0ff */
[----:B------:R-:W4:Y:S01]  /*1ee10*/  LDC R178, c[0x0][0x278] ;  /* 0x00009e00ffb27b82 */ /* 0x000f220000000800 */
[----:B------:R-:W-:Y:S01]  /*1ee20*/  PRMT R177, R31, 0x7773, RZ ;  /* 0x000077731fb17816 */ /* 0x000fe200000000ff */
[----:B--2---:R-:W-:Y:S01]  /*1ee30*/  IMAD R184, R184, 0x2, R186 ;  /* 0x00000002b8b87824 */ /* 0x004fe200078e02ba */
[----:B------:R-:W-:-:S05]  /*1ee40*/  LEA.HI.X.SX32 R61, R183, R71, 0x1, P3 ;  /* 0x00000047b73d7211 */ /* 0x000fca00018f0eff */
[----:B-1----:R-:W1:Y:S01]  /*1ee50*/  LDC R126, c[0x0][0x278] ;  /* 0x00009e00ff7e7b82 */ /* 0x002e620000000800 */
[----:B------:R-:W-:Y:S01]  /*1ee60*/  IADD3 R62, P0, R186, R75, RZ ;  /* 0x0000004bba3e7210 */ /* 0x000fe20007f1e0ff */
[----:B------:R2:W-:Y:S01]  /*1ee70*/  STG.E.U8 desc[UR60][R60.64], R177 ;  /* 0x000000b13c007986 */ /* 0x0005e2000c10113c */
[----:B------:R-:W-:Y:S01]  /*1ee80*/  PRMT R176, R24, 0x7770, RZ ;  /* 0x0000777018b07816 */ /* 0x000fe200000000ff */
[----:B---3--:R-:W-:Y:S01]  /*1ee90*/  IMAD R182, R128, 0x2, R184 ;  /* 0x0000000280b67824 */ /* 0x008fe200078e02b8 */
[----:B------:R-:W-:-:S03]  /*1eea0*/  LEA.HI.X.SX32 R63, R186, R71, 0x1, P0 ;  /* 0x00000047ba3f7211 */ /* 0x000fc600000f0eff */
[----:B------:R-:W3:Y:S02]  /*1eeb0*/  LDC R127, c[0x0][0x278] ;  /* 0x00009e00ff7f7b82 */ /* 0x000ee40000000800 */
[----:B------:R0:W-:Y:S01]  /*1eec0*/  STG.E.U8 desc[UR60][R62.64], R176 ;  /* 0x000000b03e007986 */ /* 0x0001e2000c10113c */
[----:B--2---:R-:W-:-:S05]  /*1eed0*/  IADD3 R60, P0, R184, R75, RZ ;  /* 0x0000004bb83c7210 */ /* 0x004fca0007f1e0ff */
[----:B------:R-:W2:Y:S01]  /*1eee0*/  LDC R128, c[0x0][0x278] ;  /* 0x00009e00ff807b82 */ /* 0x000ea20000000800 */
[----:B------:R-:W-:Y:S01]  /*1eef0*/  LEA.HI.X.SX32 R61, R184, R71, 0x1, P0 ;  /* 0x00000047b83d7211 */ /* 0x000fe200000f0eff */
[----:B0-----:R-:W-:Y:S01]  /*1ef00*/  IMAD R184, R129, 0x2, R182 ;  /* 0x0000000281b87824 */ /* 0x001fe200078e02b6 */
[----:B------:R-:W-:-:S03]  /*1ef10*/  IADD3 R62, P0, R182, R75, RZ ;  /* 0x0000004bb63e7210 */ /* 0x000fc60007f1e0ff */
[----:B------:R0:W-:Y:S01]  /*1ef20*/  STG.E.U8 desc[UR60][R60.64], R175 ;  /* 0x000000af3c007986 */ /* 0x0001e2000c10113c */
[----:B------:R-:W-:Y:S01]  /*1ef30*/  PRMT R174, R26, 0x7770, RZ ;  /* 0x000077701aae7816 */ /* 0x000fe200000000ff */
[----:B------:R-:W2:Y:S01]  /*1ef40*/  LDC R177, c[0x0][0x278] ;  /* 0x00009e00ffb17b82 */ /* 0x000ea20000000800 */
[----:B------:R-:W-:Y:S01]  /*1ef50*/  LEA.HI.X.SX32 R63, R182, R71, 0x1, P0 ;  /* 0x00000047b63f7211 */ /* 0x000fe200000f0eff */
[----:B----4-:R-:W-:-:S04]  /*1ef60*/  IMAD R178, R178, 0x2, R184 ;  /* 0x00000002b2b27824 */ /* 0x010fc800078e02b8 */
[----:B------:R4:W-:Y:S02]  /*1ef70*/  STG.E.U8 desc[UR60][R62.64], R174 ;  /* 0x000000ae3e007986 */ /* 0x0009e4000c10113c */
[----:B------:R-:W2:Y:S01]  /*1ef80*/  LDC R129, c[0x0][0x278] ;  /* 0x00009e00ff817b82 */ /* 0x000ea20000000800 */
[----:B0-----:R-:W-:Y:S01]  /*1ef90*/  IADD3 R60, P0, R184, R75, RZ ;  /* 0x0000004bb83c7210 */ /* 0x001fe20007f1e0ff */
[----:B-1----:R-:W-:-:S03]  /*1efa0*/  IMAD R126, R126, 0x2, R178 ;  /* 0x000000027e7e7824 */ /* 0x002fc600078e02b2 */
[----:B------:R-:W-:Y:S02]  /*1efb0*/  LEA.HI.X.SX32 R61, R184, R71, 0x1, P0 ;  /* 0x00000047b83d7211 */ /* 0x000fe400000f0eff */
[----:B------:R-:W-:Y:S01]  /*1efc0*/  LEA.HI R179, R196, 0x2e, RZ, 0x1a ;  /* 0x0000002ec4b37811 */ /* 0x000fe200078fd0ff */
[----:B------:R-:W0:Y:S01]  /*1efd0*/  LDC R175, c[0x0][0x278] ;  /* 0x00009e00ffaf7b82 */ /* 0x000e220000000800 */
[C---:B----4-:R-:W-:Y:S01]  /*1efe0*/  IADD3 R62, P0, R178.reuse, R75, RZ ;  /* 0x0000004bb23e7210 */ /* 0x050fe20007f1e0ff */
[----:B------:R1:W-:Y:S03]  /*1eff0*/  STG.E.U8 desc[UR60][R60.64], R173 ;  /* 0x000000ad3c007986 */ /* 0x0003e6000c10113c */
[----:B------:R-:W-:Y:S01]  /*1f000*/  LEA.HI.X.SX32 R63, R178, R71, 0x1, P0 ;  /* 0x00000047b23f7211 */ /* 0x000fe200000f0eff */
[----:B---3--:R-:W-:Y:S01]  /*1f010*/  IMAD R176, R127, 0x2, R126 ;  /* 0x000000027fb07824 */ /* 0x008fe200078e027e */
[----:B------:R-:W-:-:S02]  /*1f020*/  PRMT R172, R24, 0x7771, RZ ;  /* 0x0000777118ac7816 */ /* 0x000fc400000000ff */
[----:B-1----:R-:W-:-:S03]  /*1f030*/  IADD3 R60, P0, R126, R75, RZ ;  /* 0x0000004b7e3c7210 */ /* 0x002fc60007f1e0ff */
[----:B------:R1:W-:Y:S01]  /*1f040*/  STG.E.U8 desc[UR60][R62.64], R172 ;  /* 0x000000ac3e007986 */ /* 0x0003e2000c10113c */
[----:B------:R-:W3:Y:S01]  /*1f050*/  LDC R173, c[0x0][0x278] ;  /* 0x00009e00ffad7b82 */ /* 0x000ee20000000800 */
[----:B------:R-:W-:Y:S01]  /*1f060*/  LEA.HI.X.SX32 R61, R126, R71, 0x1, P0 ;  /* 0x000000477e3d7211 */ /* 0x000fe200000f0eff */
[----:B--2---:R-:W-:-:S06]  /*1f070*/  IMAD R126, R179, R128, RZ ;  /* 0x00000080b37e7224 */ /* 0x004fcc00078e02ff */
[----:B------:R-:W2:Y:S01]  /*1f080*/  LDC R128, c[0x0][0x278] ;  /* 0x00009e00ff807b82 */ /* 0x000ea20000000800 */
[C---:B-1----:R-:W-:Y:S01]  /*1f090*/  IADD3 R62, P0, R176.reuse, R75, RZ ;  /* 0x0000004bb03e7210 */ /* 0x042fe20007f1e0ff */
[----:B------:R1:W-:Y:S03]  /*1f0a0*/  STG.E.U8 desc[UR60][R60.64], R171 ;  /* 0x000000ab3c007986 */ /* 0x0003e6000c10113c */
[----:B------:R-:W-:Y:S01]  /*1f0b0*/  LEA.HI.X.SX32 R63, R176, R71, 0x1, P0 ;  /* 0x00000047b03f7211 */ /* 0x000fe200000f0eff */
[----:B------:R-:W-:Y:S02]  /*1f0c0*/  IMAD R176, R177, 0x4, R176 ;  /* 0x00000004b1b07824 */ /* 0x000fe400078e02b0 */
[----:B------:R-:W4:Y:S02]  /*1f0d0*/  LDC R172, c[0x0][0x278] ;  /* 0x00009e00ffac7b82 */ /* 0x000f240000000800 */
[----:B------:R-:W-:Y:S01]  /*1f0e0*/  IMAD R174, R129, 0x2, R176 ;  /* 0x0000000281ae7824 */ /* 0x000fe200078e02b0 */
[----:B-1----:R-:W-:-:S05]  /*1f0f0*/  IADD3 R60, P0, R126, R75, RZ ;  /* 0x0000004b7e3c7210 */ /* 0x002fca0007f1e0ff */
[----:B------:R-:W1:Y:S01]  /*1f100*/  LDC R129, c[0x0][0x278] ;  /* 0x00009e00ff817b82 */ /* 0x000e620000000800 */
[----:B------:R-:W-:Y:S02]  /*1f110*/  PRMT R170, R26, 0x7771, RZ ;  /* 0x000077711aaa7816 */ /* 0x000fe400000000ff */
[----:B------:R-:W-:Y:S02]  /*1f120*/  LEA.HI.X.SX32 R61, R126, R71, 0x1, P0 ;  /* 0x000000477e3d7211 */ /* 0x000fe400000f0eff */
[----:B------:R-:W-:Y:S01]  /*1f130*/  IADD3 R126, P0, R176, R75, RZ ;  /* 0x0000004bb07e7210 */ /* 0x000fe20007f1e0ff */
[----:B------:R2:W-:Y:S01]  /*1f140*/  STG.E.U8 desc[UR60][R62.64], R170 ;  /* 0x000000aa3e007986 */ /* 0x0005e2000c10113c */
[----:B------:R-:W-:Y:S01]  /*1f150*/  PRMT R168, R24, 0x7772, RZ ;  /* 0x0000777218a87816 */ /* 0x000fe200000000ff */
[----:B------:R-:W1:Y:S01]  /*1f160*/  LDC R171, c[0x0][0x278] ;  /* 0x00009e00ffab7b82 */ /* 0x000e620000000800 */
[----:B------:R-:W-:Y:S01]  /*1f170*/  LEA.HI.X.SX32 R127, R176, R71, 0x1, P0 ;  /* 0x00000047b07f7211 */ /* 0x000fe200000f0eff */
[----:B0-----:R-:W-:Y:S01]  /*1f180*/  IMAD R176, R175, 0x2, R174 ;  /* 0x00000002afb07824 */ /* 0x001fe200078e02ae */
[----:B------:R0:W-:Y:S03]  /*1f190*/  STG.E.U8 desc[UR60][R60.64], R169 ;  /* 0x000000a93c007986 */ /* 0x0001e6000c10113c */
[----:B--2---:R-:W-:Y:S01]  /*1f1a0*/  IMAD R128, R128, 0x2, R176 ;  /* 0x0000000280807824 */ /* 0x004fe200078e02b0 */
[C---:B------:R-:W-:Y:S01]  /*1f1b0*/  IADD3 R62, P0, R174.reuse, R75, RZ ;  /* 0x0000004bae3e7210 */ /* 0x040fe20007f1e0ff */
[----:B------:R-:W2:Y:S03]  /*1f1c0*/  LDC R170, c[0x0][0x278] ;  /* 0x00009e00ffaa7b82 */ /* 0x000ea60000000800 */
[----:B------:R-:W-:-:S02]  /*1f1d0*/  LEA.HI.X.SX32 R63, R174, R71, 0x1, P0 ;  /* 0x00000047ae3f7211 */ /* 0x000fc400000f0eff */
[----:B0-----:R-:W-:Y:S01]  /*1f1e0*/  IADD3 R60, P0, R176, R75, RZ ;  /* 0x0000004bb03c7210 */ /* 0x001fe20007f1e0ff */
[----:B------:R-:W-:Y:S01]  /*1f1f0*/  STG.E.U8 desc[UR60][R126.64], R168 ;  /* 0x000000a87e007986 */ /* 0x000fe2000c10113c */
[----:B---3--:R-:W-:Y:S01]  /*1f200*/  IMAD R174, R173, 0x2, R128 ;  /* 0x00000002adae7824 */ /* 0x008fe200078e0280 */
[----:B------:R-:W0:Y:S01]  /*1f210*/  LDC R169, c[0x0][0x278] ;  /* 0x00009e00ffa97b82 */ /* 0x000e220000000800 */
[----:B------:R-:W-:Y:S01]  /*1f220*/  PRMT R166, R26, 0x7772, RZ ;  /* 0x000077721aa67816 */ /* 0x000fe200000000ff */
[----:B------:R3:W-:Y:S01]  /*1f230*/  STG.E.U8 desc[UR60][R62.64], R167 ;  /* 0x000000a73e007986 */ /* 0x0007e2000c10113c */
[----:B------:R-:W-:Y:S01]  /*1f240*/  LEA.HI.X.SX32 R61, R176, R71, 0x1, P0 ;  /* 0x00000047b03d7211 */ /* 0x000fe200000f0eff */
[----:B----4-:R-:W-:-:S04]  /*1f250*/  IMAD R172, R172, 0x2, R174 ;  /* 0x00000002acac7824 */ /* 0x010fc800078e02ae */
[----:B------:R-:W4:Y:S01]  /*1f260*/  LDC R173, c[0x0][0x278] ;  /* 0x00009e00ffad7b82 */ /* 0x000f220000000800 */
[----:B------:R1:W-:Y:S01]  /*1f270*/  STG.E.U8 desc[UR60][R60.64], R166 ;  /* 0x000000a63c007986 */ /* 0x0003e2000c10113c */
[----:B---3--:R-:W-:Y:S01]  /*1f280*/  IADD3 R62, P0, R128, R75, RZ ;  /* 0x0000004b803e7210 */ /* 0x008fe20007f1e0ff */
[----:B-1----:R-:W-:Y:S01]  /*1f290*/  IMAD R168, R129, 0x2, R172 ;  /* 0x0000000281a87824 */ /* 0x002fe200078e02ac */
[----:B------:R-:W-:-:S04]  /*1f2a0*/  PRMT R163, R24, 0x7773, RZ ;  /* 0x0000777318a37816 */ /* 0x000fc800000000ff */
[----:B------:R-:W1:Y:S01]  /*1f2b0*/  LDC R167, c[0x0][0x278] ;  /* 0x00009e00ffa77b82 */ /* 0x000e620000000800 */
[----:B------:R-:W-:Y:S02]  /*1f2c0*/  LEA.HI.X.SX32 R63, R128, R71, 0x1, P0 ;  /* 0x00000047803f7211 */ /* 0x000fe400000f0eff */
[----:B------:R-:W-:-:S03]  /*1f2d0*/  IADD3 R60, P0, R174, R75, RZ ;  /* 0x0000004bae3c7210 */ /* 0x000fc60007f1e0ff */
[----:B------:R3:W-:Y:S02]  /*1f2e0*/  STG.E.U8 desc[UR60][R62.64], R165 ;  /* 0x000000a53e007986 */ /* 0x0007e4000c10113c */
[----:B------:R-:W1:Y:S01]  /*1f2f0*/  LDC R128, c[0x0][0x278] ;  /* 0x00009e00ff807b82 */ /* 0x000e620000000800 */
[----:B------:R-:W-:Y:S02]  /*1f300*/  LEA.HI.X.SX32 R61, R174, R71, 0x1, P0 ;  /* 0x00000047ae3d7211 */ /* 0x000fe400000f0eff */
[-C--:B------:R-:W-:Y:S02]  /*1f310*/  IADD3 R126, P3, R168, R75.reuse, RZ ;  /* 0x0000004ba87e7210 */ /* 0x080fe40007f7e0ff */
[----:B------:R-:W-:Y:S02]  /*1f320*/  LEA.HI R129, R196, 0x3e, RZ, 0x1a ;  /* 0x0000003ec4817811 */ /* 0x000fe400078fd0ff */
[----:B---3--:R-:W-:-:S03]  /*1f330*/  IADD3 R62, P0, R172, R75, RZ ;  /* 0x0000004bac3e7210 */ /* 0x008fc60007f1e0ff */
[----:B--2---:R-:W-:Y:S01]  /*1f340*/  IMAD R170, R129, R170, RZ ;  /* 0x000000aa81aa7224 */ /* 0x004fe200078e02ff */
[----:B------:R-:W-:Y:S01]  /*1f350*/  PRMT R164, R26, 0x7773, RZ ;  /* 0x000077731aa47816 */ /* 0x000fe200000000ff */
[----:B------:R-:W2:Y:S01]  /*1f360*/  LDC R129, c[0x0][0x278] ;  /* 0x00009e00ff817b82 */ /* 0x000ea20000000800 */
[-C--:B------:R-:W-:Y:S02]  /*1f370*/  LEA.HI.X.SX32 R63, R172, R71.reuse, 0x1, P0 ;  /* 0x00000047ac3f7211 */ /* 0x080fe400000f0eff */
[----:B------:R-:W-:Y:S01]  /*1f380*/  LEA.HI.X.SX32 R127, R168, R71, 0x1, P3 ;  /* 0x00000047a87f7211 */ /* 0x000fe200018f0eff */
[----:B------:R3:W-:Y:S01]  /*1f390*/  STG.E.U8 desc[UR60][R60.64], R163 ;  /* 0x000000a33c007986 */ /* 0x0007e2000c10113c */
[----:B------:R-:W-:-:S03]  /*1f3a0*/  IMAD R168, R171, 0x4, R168 ;  /* 0x00000004aba87824 */ /* 0x000fc600078e02a8 */
[----:B------:R-:W-:Y:S01]  /*1f3b0*/  STG.E.U8 desc[UR60][R62.64], R162 ;  /* 0x000000a23e007986 */ /* 0x000fe2000c10113c */
[----:B------:R-:W2:Y:S01]  /*1f3c0*/  LDC R165, c[0x0][0x278] ;  /* 0x00009e00ffa57b82 */ /* 0x000ea20000000800 */
[----:B0-----:R-:W-:Y:S02]  /*1f3d0*/  IMAD R166, R169, 0x2, R168 ;  /* 0x00000002a9a67824 */ /* 0x001fe400078e02a8 */
[----:B------:R0:W-:Y:S05]  /*1f3e0*/  STG.E.U8 desc[UR60][R126.64], R164 ;  /* 0x000000a47e007986 */ /* 0x0001ea000c10113c */
[----:B---3--:R-:W3:Y:S01]  /*1f3f0*/  LDC R163, c[0x0][0x278] ;  /* 0x00009e00ffa37b82 */ /* 0x008ee20000000800 */
[----:B0-----:R-:W-:Y:S01]  /*1f400*/  IADD3 R126, P0, R170, R75, RZ ;  /* 0x0000004baa7e7210 */ /* 0x001fe20007f1e0ff */
[----:B----4-:R-:W-:Y:S01]  /*1f410*/  IMAD R162, R173, 0x2, R166 ;  /* 0x00000002ada27824 */ /* 0x010fe200078e02a6 */
[----:B------:R-:W-:-:S05]  /*1f420*/  PRMT R143, R157, 0x7773, RZ ;  /* 0x000077739d8f7816 */ /* 0x000fca00000000ff */
[----:B------:R-:W0:Y:S01]  /*1f430*/  LDC R169, c[0x0][0x278] ;  /* 0x00009e00ffa97b82 */ /* 0x000e220000000800 */
[----:B------:R-:W-:Y:S02]  /*1f440*/  LEA.HI.X.SX32 R127, R170, R71, 0x1, P0 ;  /* 0x00000047aa7f7211 */ /* 0x000fe400000f0eff */
[----:B------:R-:W-:Y:S01]  /*1f450*/  IADD3 R60, P0, R168, R75, RZ ;  /* 0x0000004ba83c7210 */ /* 0x000fe20007f1e0ff */
[----:B-1----:R-:W-:Y:S02]  /*1f460*/  IMAD R128, R128, 0x2, R162 ;  /* 0x0000000280807824 */ /* 0x002fe400078e02a2 */
[----:B------:R1:W-:Y:S01]  /*1f470*/  STG.E.U8 desc[UR60][R126.64], R161 ;  /* 0x000000a17e007986 */ /* 0x0003e2000c10113c */
[----:B------:R-:W-:Y:S02]  /*1f480*/  LEA.HI.X.SX32 R61, R168, R71, 0x1, P0 ;  /* 0x00000047a83d7211 */ /* 0x000fe400000f0eff */
[----:B------:R-:W-:Y:S02]  /*1f490*/  IADD3 R62, P3, R166, R75, RZ ;  /* 0x0000004ba63e7210 */ /* 0x000fe40007f7e0ff */
[C---:B------:R-:W-:Y:S01]  /*1f4a0*/  PRMT R146, R157.reuse, 0x7772, RZ ;  /* 0x000077729d927816 */ /* 0x040fe200000000ff */
[----:B------:R4:W-:Y:S01]  /*1f4b0*/  STG.E.U8 desc[UR60][R60.64], R160 ;  /* 0x000000a03c007986 */ /* 0x0009e2000c10113c */
[----:B------:R-:W-:-:S02]  /*1f4c0*/  PRMT R155, R157, 0x7771, RZ ;  /* 0x000077719d9b7816 */ /* 0x000fc400000000ff */
[C---:B-1----:R-:W-:Y:S01]  /*1f4d0*/  IADD3 R126, P0, R162.reuse, R75, RZ ;  /* 0x0000004ba27e7210 */ /* 0x042fe20007f1e0ff */
[----:B------:R-:W1:Y:S01]  /*1f4e0*/  LDC R161, c[0x0][0x278] ;  /* 0x00009e00ffa17b82 */ /* 0x000e620000000800 */
[----:B------:R-:W-:Y:S02]  /*1f4f0*/  PRMT R157, R157, 0x7770, RZ ;  /* 0x000077709d9d7816 */ /* 0x000fe400000000ff */
[----:B------:R-:W-:Y:S02]  /*1f500*/  LEA.HI.X.SX32 R127, R162, R71, 0x1, P0 ;  /* 0x00000047a27f7211 */ /* 0x000fe400000f0eff */
[----:B----4-:R-:W-:Y:S02]  /*1f510*/  IADD3 R60, P0, R128, R75, RZ ;  /* 0x0000004b803c7210 */ /* 0x010fe40007f1e0ff */
[-C--:B------:R-:W-:Y:S02]  /*1f520*/  LEA.HI.X.SX32 R63, R166, R71.reuse, 0x1, P3 ;  /* 0x00000047a63f7211 */ /* 0x080fe400018f0eff */
[----:B------:R-:W-:Y:S01]  /*1f530*/  LEA.HI.X.SX32 R61, R128, R71, 0x1, P0 ;  /* 0x00000047803d7211 */ /* 0x000fe200000f0eff */
[----:B--2---:R-:W-:Y:S01]  /*1f540*/  IMAD R128, R129, 0x2, R128 ;  /* 0x0000000281807824 */ /* 0x004fe200078e0280 */
[----:B------:R-:W-:Y:S01]  /*1f550*/  LEA.HI R164, R196, 0x4e, RZ, 0x1a ;  /* 0x0000004ec4a47811 */ /* 0x000fe200078fd0ff */
[----:B------:R2:W-:Y:S02]  /*1f560*/  STG.E.U8 desc[UR60][R62.64], R157 ;  /* 0x0000009d3e007986 */ /* 0x0005e4000c10113c */
[----:B------:R-:W-:-:S02]  /*1f570*/  IMAD R162, R165, 0x2, R128 ;  /* 0x00000002a5a27824 */ /* 0x000fc400078e0280 */
[----:B---3--:R-:W-:Y:S01]  /*1f580*/  IMAD R164, R164, R163, RZ ;  /* 0x000000a3a4a47224 */ /* 0x008fe200078e02ff */
[C---:B------:R-:W-:Y:S01]  /*1f590*/  PRMT R57, R158.reuse, 0x7773, RZ ;  /* 0x000077739e397816 */ /* 0x040fe200000000ff */
[----:B------:R-:W3:Y:S01]  /*1f5a0*/  LDC R163, c[0x0][0x278] ;  /* 0x00009e00ffa37b82 */ /* 0x000ee20000000800 */
[----:B------:R-:W-:Y:S01]  /*1f5b0*/  PRMT R147, R158, 0x7772, RZ ;  /* 0x000077729e937816 */ /* 0x000fe200000000ff */
[----:B------:R-:W-:-:S06]  /*1f5c0*/  IMAD R160, R167, 0x2, R162 ;  /* 0x00000002a7a07824 */ /* 0x000fcc00078e02a2 */
[----:B--2---:R-:W2:Y:S01]  /*1f5d0*/  LDC R157, c[0x0][0x278] ;  /* 0x00009e00ff9d7b82 */ /* 0x004ea20000000800 */
[----:B------:R-:W-:Y:S02]  /*1f5e0*/  PRMT R153, R158, 0x7771, RZ ;  /* 0x000077719e997816 */ /* 0x000fe400000000ff */
[----:B------:R-:W-:Y:S02]  /*1f5f0*/  IADD3 R62, P0, R128, R75, RZ ;  /* 0x0000004b803e7210 */ /* 0x000fe40007f1e0ff */
[----:B------:R-:W-:Y:S02]  /*1f600*/  PRMT R158, R158, 0x7770, RZ ;  /* 0x000077709e9e7816 */ /* 0x000fe400000000ff */
[C---:B------:R-:W-:Y:S01]  /*1f610*/  PRMT R56, R159.reuse, 0x7773, RZ ;  /* 0x000077739f387816 */ /* 0x040fe200000000ff */
[----:B------:R-:W4:Y:S01]  /*1f620*/  LDC R165, c[0x0][0x278] ;  /* 0x00009e00ffa57b82 */ /* 0x000f220000000800 */
[C---:B------:R-:W-:Y:S02]  /*1f630*/  PRMT R148, R159.reuse, 0x7772, RZ ;  /* 0x000077729f947816 */ /* 0x040fe400000000ff */
[----:B------:R-:W-:-:S02]  /*1f640*/  PRMT R152, R159, 0x7771, RZ ;  /* 0x000077719f987816 */ /* 0x000fc400000000ff */
[----:B------:R-:W-:Y:S02]  /*1f650*/  PRMT R159, R159, 0x7770, RZ ;  /* 0x000077709f9f7816 */ /* 0x000fe400000000ff */
[----:B------:R-:W-:Y:S01]  /*1f660*/  LEA.HI.X.SX32 R63, R128, R71, 0x1, P0 ;  /* 0x00000047803f7211 */ /* 0x000fe200000f0eff */
[----:B------:R0:W-:Y:S01]  /*1f670*/  STG.E.U8 desc[UR60][R126.64], R158 ;  /* 0x0000009e7e007986 */ /* 0x0001e2000c10113c */
[----:B------:R-:W-:-:S03]  /*1f680*/  IADD3 R128, P0, R160, R75, RZ ;  /* 0x0000004ba0807210 */ /* 0x000fc60007f1e0ff */
[----:B------:R0:W-:Y:S01]  /*1f690*/  STG.E.U8 desc[UR60][R60.64], R159 ;  /* 0x0000009f3c007986 */ /* 0x0001e2000c10113c */
[----:B------:R-:W-:Y:S01]  /*1f6a0*/  LEA.HI.X.SX32 R129, R160, R71, 0x1, P0 ;  /* 0x00000047a0817211 */ /* 0x000fe200000f0eff */
[----:B-1----:R-:W-:Y:S02]  /*1f6b0*/  IMAD R160, R161, 0x4, R160 ;  /* 0x00000004a1a07824 */ /* 0x002fe400078e02a0 */
[----:B------:R-:W1:Y:S01]  /*1f6c0*/  LDC R161, c[0x0][0x278] ;  /* 0x00009e00ffa17b82 */ /* 0x000e620000000800 */
[----:B0-----:R-:W-:-:S07]  /*1f6d0*/  IADD3 R126, P3, R162, R75, RZ ;  /* 0x0000004ba27e7210 */ /* 0x001fce0007f7e0ff */
[----:B------:R-:W0:Y:S01]  /*1f6e0*/  LDC R159, c[0x0][0x278] ;  /* 0x00009e00ff9f7b82 */ /* 0x000e220000000800 */
[----:B------:R-:W-:Y:S02]  /*1f6f0*/  LEA.HI.X.SX32 R127, R162, R71, 0x1, P3 ;  /* 0x00000047a27f7211 */ /* 0x000fe400018f0eff */
[C---:B------:R-:W-:Y:S01]  /*1f700*/  IADD3 R60, P3, R164.reuse, R75, RZ ;  /* 0x0000004ba43c7210 */ /* 0x040fe20007f7e0ff */
[----:B------:R-:W-:Y:S01]  /*1f710*/  IMAD R158, R169, 0x2, R160 ;  /* 0x00000002a99e7824 */ /* 0x000fe200078e02a0 */
[----:B------:R3:W-:Y:S02]  /*1f720*/  STG.E.U8 desc[UR60][R62.64], R154 ;  /* 0x0000009a3e007986 */ /* 0x0007e4000c10113c */
[----:B------:R-:W-:Y:S02]  /*1f730*/  LEA.HI.X.SX32 R61, R164, R71, 0x1, P3 ;  /* 0x00000047a43d7211 */ /* 0x000fe400018f0eff */
[----:B------:R-:W-:Y:S04]  /*1f740*/  STG.E.U8 desc[UR60][R126.64], R155 ;  /* 0x0000009b7e007986 */ /* 0x000fe8000c10113c */
[----:B------:R4:W-:Y:S01]  /*1f750*/  STG.E.U8 desc[UR60][R128.64], R153 ;  /* 0x0000009980007986 */ /* 0x0009e2000c10113c */
[----:B---3--:R-:W-:Y:S01]  /*1f760*/  IADD3 R62, P0, R160, R75, RZ ;  /* 0x0000004ba03e7210 */ /* 0x008fe20007f1e0ff */
[----:B--2---:R-:W-:-:S02]  /*1f770*/  IMAD R154, R157, 0x2, R158 ;  /* 0x000000029d9a7824 */ /* 0x004fc400078e029e */
[----:B------:R2:W-:Y:S01]  /*1f780*/  STG.E.U8 desc[UR60][R60.64], R152 ;  /* 0x000000983c007986 */ /* 0x0005e2000c10113c */
[----:B------:R-:W3:Y:S01]  /*1f790*/  LDC R157, c[0x0][0x278] ;  /* 0x00009e00ff9d7b82 */ /* 0x000ee20000000800 */
[----:B------:R-:W-:Y:S01]  /*1f7a0*/  LEA.HI.X.SX32 R63, R160, R71, 0x1, P0 ;  /* 0x00000047a03f7211 */ /* 0x000fe200000f0eff */
[----:B------:R-:W-:-:S06]  /*1f7b0*/  IMAD R160, R163, 0x2, R154 ;  /* 0x00000002a3a07824 */ /* 0x000fcc00078e029a */
[----:B----4-:R-:W4:Y:S01]  /*1f7c0*/  LDC R153, c[0x0][0x278] ;  /* 0x00009e00ff997b82 */ /* 0x010f220000000800 */
[----:B--2---:R-:W-:-:S04]  /*1f7d0*/  IADD3 R60, P0, R158, R75, RZ ;  /* 0x0000004b9e3c7210 */ /* 0x004fc80007f1e0ff */
[----:B------:R-:W-:-:S03]  /*1f7e0*/  LEA.HI.X.SX32 R61, R158, R71, 0x1, P0 ;  /* 0x000000479e3d7211 */ /* 0x000fc600000f0eff */
[----:B------:R-:W2:Y:S01]  /*1f7f0*/  LDC R155, c[0x0][0x278] ;  /* 0x00009e00ff9b7b82 */ /* 0x000ea20000000800 */
[-C--:B------:R-:W-:Y:S02]  /*1f800*/  IADD3 R128, P0, R160, R75.reuse, RZ ;  /* 0x0000004ba0807210 */ /* 0x080fe40007f1e0ff */
[----:B------:R-:W-:Y:S02]  /*1f810*/  IADD3 R126, P3, R154, R75, RZ ;  /* 0x0000004b9a7e7210 */ /* 0x000fe40007f7e0ff */
[-C--:B------:R-:W-:Y:S01]  /*1f820*/  LEA.HI.X.SX32 R129, R160, R71.reuse, 0x1, P0 ;  /* 0x00000047a0817211 */ /* 0x080fe200000f0eff */
[----:B0-----:R-:W-:Y:S01]  /*1f830*/  IMAD R160, R159, 0x2, R160 ;  /* 0x000000029fa07824 */ /* 0x001fe200078e02a0 */
[----:B------:R-:W-:Y:S01]  /*1f840*/  LEA.HI.X.SX32 R127, R154, R71, 0x1, P3 ;  /* 0x000000479a7f7211 */ /* 0x000fe200018f0eff */
[----:B------:R0:W-:Y:S02]  /*1f850*/  STG.E.U8 desc[UR60][R62.64], R145 ;  /* 0x000000913e007986 */ /* 0x0001e4000c10113c */
[----:B-1----:R-:W-:-:S02]  /*1f860*/  IMAD R152, R161, 0x2, R160 ;  /* 0x00000002a1987824 */ /* 0x002fc400078e02a0 */
[----:B------:R1:W-:Y:S01]  /*1f870*/  STG.E.U8 desc[UR60][R60.64], R146 ;  /* 0x000000923c007986 */ /* 0x0003e2000c10113c */
[----:B------:R-:W-:-:S03]  /*1f880*/  LEA.HI R154, R196, 0x5e, RZ, 0x1a ;  /* 0x0000005ec49a7811 */ /* 0x000fc600078fd0ff */
[----:B------:R3:W-:Y:S01]  /*1f890*/  STG.E.U8 desc[UR60][R126.64], R147 ;  /* 0x000000937e007986 */ /* 0x0007e2000c10113c */
[----:B0-----:R-:W0:Y:S03]  /*1f8a0*/  LDC R145, c[0x0][0x278] ;  /* 0x00009e00ff917b82 */ /* 0x001e260000000800 */
[----:B------:R3:W-:Y:S01]  /*1f8b0*/  STG.E.U8 desc[UR60][R128.64], R148 ;  /* 0x0000009480007986 */ /* 0x0007e2000c10113c */
[-C--:B-1----:R-:W-:Y:S01]  /*1f8c0*/  IADD3 R60, P0, R160, R75.reuse, RZ ;  /* 0x0000004ba03c7210 */ /* 0x082fe20007f1e0ff */
[----:B------:R-:W-:Y:S01]  /*1f8d0*/  IMAD R146, R165, 0x2, R152 ;  /* 0x00000002a5927824 */ /* 0x000fe200078e0298 */
[----:B------:R-:W-:Y:S01]  /*1f8e0*/  IADD3 R62, P3, R152, R75, RZ ;  /* 0x0000004b983e7210 */ /* 0x000fe20007f7e0ff */
[----:B----4-:R-:W-:Y:S01]  /*1f8f0*/  IMAD R154, R154, R153, RZ ;  /* 0x000000999a9a7224 */ /* 0x010fe200078e02ff */
[----:B------:R-:W-:Y:S01]  /*1f900*/  LEA.HI.X.SX32 R61, R160, R71, 0x1, P0 ;  /* 0x00000047a03d7211 */ /* 0x000fe200000f0eff */
[----:B---3--:R-:W1:Y:S01]  /*1f910*/  LDC R147, c[0x0][0x278] ;  /* 0x00009e00ff937b82 */ /* 0x008e620000000800 */
[----:B------:R-:W-:-:S07]  /*1f920*/  IADD3 R126, P0, R146, R75, RZ ;  /* 0x0000004b927e7210 */ /* 0x000fce0007f1e0ff */
[----:B------:R-:W3:Y:S01]  /*1f930*/  LDC R129, c[0x0][0x278] ;  /* 0x00009e00ff817b82 */ /* 0x000ee20000000800 */
[-C--:B------:R-:W-:Y:S01]  /*1f940*/  LEA.HI.X.SX32 R63, R152, R71.reuse, 0x1, P3 ;  /* 0x00000047983f7211 */ /* 0x080fe200018f0eff */
[----:B------:R4:W-:Y:S01]  /*1f950*/  STG.E.U8 desc[UR60][R60.64], R144 ;  /* 0x000000903c007986 */ /* 0x0009e2000c10113c */
[----:B------:R-:W-:Y:S01]  /*1f960*/  LEA.HI.X.SX32 R127, R146, R71, 0x1, P0 ;  /* 0x00000047927f7211 */ /* 0x000fe200000f0eff */
[----:B--2---:R-:W-:-:S04]  /*1f970*/  IMAD R146, R155, 0x4, R146 ;  /* 0x000000049b927824 */ /* 0x004fc800078e0292 */
[----:B------:R-:W2:Y:S01]  /*1f980*/  LDC R153, c[0x0][0x278] ;  /* 0x00009e00ff997b82 */ /* 0x000ea20000000800 */
[----:B------:R0:W-:Y:S01]  /*1f990*/  STG.E.U8 desc[UR60][R62.64], R143 ;  /* 0x0000008f3e007986 */ /* 0x0001e2000c10113c */
[----:B----4-:R-:W-:Y:S01]  /*1f9a0*/  IADD3 R60, P0, R154, R75, RZ ;  /* 0x0000004b9a3c7210 */ /* 0x010fe20007f1e0ff */
[----:B------:R-:W-:-:S05]  /*1f9b0*/  IMAD R128, R157, 0x2, R146 ;  /* 0x000000029d807824 */ /* 0x000fca00078e0292 */
[----:B------:R-:W4:Y:S01]  /*1f9c0*/  LDC R148, c[0x0][0x278] ;  /* 0x00009e00ff947b82 */ /* 0x000f220000000800 */
[----:B------:R-:W-:Y:S02]  /*1f9d0*/  LEA.HI.X.SX32 R61, R154, R71, 0x1, P0 ;  /* 0x000000479a3d7211 */ /* 0x000fe400000f0eff */
[----:B0-----:R-:W-:-:S05]  /*1f9e0*/  IADD3 R62, P0, R146, R75, RZ ;  /* 0x0000004b923e7210 */ /* 0x001fca0007f1e0ff */
[----:B------:R-:W0:Y:S01]  /*1f9f0*/  LDC R143, c[0x0][0x278] ;  /* 0x00009e00ff8f7b82 */ /* 0x000e220000000800 */
[----:B------:R1:W-:Y:S01]  /*1fa00*/  STG.E.U8 desc[UR60][R126.64], R57 ;  /* 0x000000397e007986 */ /* 0x0003e2000c10113c */
[----:B------:R-:W-:Y:S01]  /*1fa10*/  LEA.HI.X.SX32 R63, R146, R71, 0x1, P0 ;  /* 0x00000047923f7211 */ /* 0x000fe200000f0eff */
[----:B------:R-:W-:Y:S02]  /*1fa20*/  IMAD R144, R145, 0x2, R128 ;  /* 0x0000000291907824 */ /* 0x000fe400078e0280 */
[----:B------:R3:W-:Y:S01]  /*1fa30*/  STG.E.U8 desc[UR60][R60.64], R56 ;  /* 0x000000383c007986 */ /* 0x0007e2000c10113c */
[----:B-1----:R-:W-:-:S04]  /*1fa40*/  IADD3 R126, P0, R128, R75, RZ ;  /* 0x0000004b807e7210 */ /* 0x002fc80007f1e0ff */
[----:B------:R-:W-:Y:S01]  /*1fa50*/  LEA.HI.X.SX32 R127, R128, R71, 0x1, P0 ;  /* 0x00000047807f7211 */ /* 0x000fe200000f0eff */
[----:B---3--:R-:W-:Y:S01]  /*1fa60*/  IMAD R128, R129, 0x2, R144 ;  /* 0x0000000281807824 */ /* 0x008fe200078e0290 */
[----:B------:R-:W-:Y:S01]  /*1fa70*/  IADD3 R56, P0, R144, R75, RZ ;  /* 0x0000004b90387210 */ /* 0x000fe20007f1e0ff */
[----:B------:R-:W1:Y:S01]  /*1fa80*/  LDC R129, c[0x0][0x278] ;  /* 0x00009e00ff817b82 */ /* 0x000e620000000800 */
[----:B------:R-:W-:Y:S01]  /*1fa90*/  PRMT R53, R22, 0x7770, RZ ;  /* 0x0000777016357816 */ /* 0x000fe200000000ff */
[----:B------:R3:W-:Y:S01]  /*1faa0*/  STG.E.U8 desc[UR60][R62.64], R54 ;  /* 0x000000363e007986 */ /* 0x0007e2000c10113c */
[----:B------:R-:W-:Y:S01]  /*1fab0*/  LEA.HI.X.SX32 R57, R144, R71, 0x1, P0 ;  /* 0x0000004790397211 */ /* 0x000fe200000f0eff */
[----:B------:R-:W-:Y:S02]  /*1fac0*/  IMAD R60, R147, 0x2, R128 ;  /* 0x00000002933c7824 */ /* 0x000fe400078e0280 */
[----:B------:R4:W-:Y:S02]  /*1fad0*/  STG.E.U8 desc[UR60][R126.64], R55 ;  /* 0x000000377e007986 */ /* 0x0009e4000c10113c */
[----:B------:R-:W1:Y:S02]  /*1fae0*/  LDC R61, c[0x0][0x278] ;  /* 0x00009e00ff3d7b82 */ /* 0x000e640000000800 */
[----:B------:R4:W-:Y:S01]  /*1faf0*/  STG.E.U8 desc[UR60][R56.64], R53 ;  /* 0x0000003538007986 */ /* 0x0009e2000c10113c */
[----:B---3--:R-:W-:Y:S01]  /*1fb00*/  IADD3 R54, P0, R128, R75, RZ ;  /* 0x0000004b80367210 */ /* 0x008fe20007f1e0ff */
[----:B--2---:R-:W-:-:S04]  /*1fb10*/  IMAD R62, R153, 0x2, R60 ;  /* 0x00000002993e7824 */ /* 0x004fc800078e023c */
[----:B------:R-:W2:Y:S01]  /*1fb20*/  LDC R63, c[0x0][0x278] ;  /* 0x00009e00ff3f7b82 */ /* 0x000ea20000000800 */
[----:B----4-:R-:W-:Y:S02]  /*1fb30*/  LEA.HI.X.SX32 R55, R128, R71, 0x1, P0 ;  /* 0x0000004780377211 */ /* 0x010fe400000f0eff */
[----:B------:R-:W-:-:S03]  /*1fb40*/  IADD3 R56, P0, R60, R75, RZ ;  /* 0x0000004b3c387210 */ /* 0x000fc60007f1e0ff */
[----:B------:R3:W-:Y:S01]  /*1fb50*/  STG.E.U8 desc[UR60][R54.64], R52 ;  /* 0x0000003436007986 */ /* 0x0007e2000c10113c */
[----:B------:R-:W-:Y:S01]  /*1fb60*/  LEA.HI R145, R196, 0x6e, RZ, 0x1a ;  /* 0x0000006ec4917811 */ /* 0x000fe200078fd0ff */
[----:B------:R-:W4:Y:S01]  /*1fb70*/  LDC R127, c[0x0][0x278] ;  /* 0x00009e00ff7f7b82 */ /* 0x000f220000000800 */
[----:B------:R-:W-:Y:S01]  /*1fb80*/  LEA.HI.X.SX32 R57, R60, R71, 0x1, P0 ;  /* 0x000000473c397211 */ /* 0x000fe200000f0eff */
[----:B0-----:R-:W-:Y:S01]  /*1fb90*/  IMAD R60, R143, 0x2, R62 ;  /* 0x000000028f3c7824 */ /* 0x001fe200078e023e */
[----:B---3--:R-:W-:-:S04]  /*1fba0*/  IADD3 R52, P0, R62, R75, RZ ;  /* 0x0000004b3e347210 */ /* 0x008fc80007f1e0ff */
[----:B------:R-:W-:Y:S02]  /*1fbb0*/  LEA.HI.X.SX32 R53, R62, R71, 0x1, P0 ;  /* 0x000000473e357211 */ /* 0x000fe400000f0eff */
[----:B------:R-:W-:Y:S01]  /*1fbc0*/  IADD3 R54, P0, R60, R75, RZ ;  /* 0x0000004b3c367210 */ /* 0x000fe20007f1e0ff */
[----:B------:R-:W-:-:S03]  /*1fbd0*/  IMAD R126, R145, R148, RZ ;  /* 0x00000094917e7224 */ /* 0x000fc600078e02ff */
[----:B------:R-:W-:Y:S01]  /*1fbe0*/  LEA.HI.X.SX32 R55, R60, R71, 0x1, P0 ;  /* 0x000000473c377211 */ /* 0x000fe200000f0eff */
[----:B-1----:R-:W-:Y:S02]  /*1fbf0*/  IMAD R60, R129, 0x4, R60 ;  /* 0x00000004813c7824 */ /* 0x002fe400078e023c */
[----:B------:R-:W0:Y:S01]  /*1fc00*/  LDC R129, c[0x0][0x278] ;  /* 0x00009e00ff817b82 */ /* 0x000e220000000800 */
[----:B------:R1:W-:Y:S01]  /*1fc10*/  STG.E.U8 desc[UR60][R56.64], R47 ;  /* 0x0000002f38007986 */ /* 0x0003e2000c10113c */
[C---:B------:R-:W-:Y:S01]  /*1fc20*/  PRMT R51, R22.reuse, 0x7771, RZ ;  /* 0x0000777116337816 */ /* 0x040fe200000000ff */
[----:B------:R-:W-:Y:S02]  /*1fc30*/  IMAD R62, R61, 0x2, R60 ;  /* 0x000000023d3e7824 */ /* 0x000fe400078e023c */
[----:B------:R3:W-:Y:S01]  /*1fc40*/  STG.E.U8 desc[UR60][R52.64], R45 ;  /* 0x0000002d34007986 */ /* 0x0007e2000c10113c */
[----:B------:R-:W-:Y:S02]  /*1fc50*/  PRMT R149, R22, 0x7772, RZ ;  /* 0x0000777216957816 */ /* 0x000fe400000000ff */
[----:B------:R-:W0:Y:S01]  /*1fc60*/  LDC R61, c[0x0][0x278] ;  /* 0x00009e00ff3d7b82 */ /* 0x000e220000000800 */
[----:B-1----:R-:W-:-:S07]  /*1fc70*/  IADD3 R56, P3, R126, R75, RZ ;  /* 0x0000004b7e387210 */ /* 0x002fce0007f7e0ff */
[----:B------:R-:W1:Y:S01]  /*1fc80*/  LDC R47, c[0x0][0x278] ;  /* 0x00009e00ff2f7b82 */ /* 0x000e620000000800 */
[----:B------:R-:W-:Y:S02]  /*1fc90*/  LEA.HI.X.SX32 R57, R126, R71, 0x1, P3 ;  /* 0x000000477e397211 */ /* 0x000fe400018f0eff */
[C---:B---3--:R-:W-:Y:S01]  /*1fca0*/  IADD3 R52, P0, R60.reuse, R75, RZ ;  /* 0x0000004b3c347210 */ /* 0x048fe20007f1e0ff */
[----:B------:R3:W-:Y:S04]  /*1fcb0*/  STG.E.U8 desc[UR60][R54.64], R51 ;  /* 0x0000003336007986 */ /* 0x0007e8000c10113c */
[----:B------:R-:W1:Y:S01]  /*1fcc0*/  LDC R45, c[0x0][0x278] ;  /* 0x00009e00ff2d7b82 */ /* 0x000e620000000800 */
[----:B------:R-:W-:Y:S01]  /*1fcd0*/  LEA.HI.X.SX32 R53, R60, R71, 0x1, P0 ;  /* 0x000000473c357211 */ /* 0x000fe200000f0eff */
[----:B------:R4:W-:Y:S01]  /*1fce0*/  STG.E.U8 desc[UR60][R56.64], R50 ;  /* 0x0000003238007986 */ /* 0x0009e2000c10113c */
[----:B--2---:R-:W-:-:S05]  /*1fcf0*/  IMAD R60, R63, 0x2, R62 ;  /* 0x000000023f3c7824 */ /* 0x004fca00078e023e */
[----:B---3--:R-:W2:Y:S01]  /*1fd00*/  LDC R55, c[0x0][0x278] ;  /* 0x00009e00ff377b82 */ /* 0x008ea20000000800 */
[----:B------:R3:W-:Y:S01]  /*1fd10*/  STG.E.U8 desc[UR60][R52.64], R49 ;  /* 0x0000003134007986 */ /* 0x0007e2000c10113c */
[----:B----4-:R-:W-:Y:S01]  /*1fd20*/  IADD3 R50, P0, R62, R75, RZ ;  /* 0x0000004b3e327210 */ /* 0x010fe20007f1e0ff */
[----:B------:R-:W-:-:S05]  /*1fd30*/  IMAD R54, R127, 0x2, R60 ;  /* 0x000000027f367824 */ /* 0x000fca00078e023c */
[----:B------:R-:W4:Y:S01]  /*1fd40*/  LDC R57, c[0x0][0x278] ;  /* 0x00009e00ff397b82 */ /* 0x000f220000000800 */
[----:B------:R-:W-:Y:S02]  /*1fd50*/  LEA.HI.X.SX32 R51, R62, R71, 0x1, P0 ;  /* 0x000000473e337211 */ /* 0x000fe400000f0eff */
[----:B---3--:R-:W-:Y:S01]  /*1fd60*/  IADD3 R52, P0, R60, R75, RZ ;  /* 0x0000004b3c347210 */ /* 0x008fe20007f1e0ff */
[----:B0-----:R-:W-:Y:S02]  /*1fd70*/  IMAD R56, R129, 0x2, R54 ;  /* 0x0000000281387824 */ /* 0x001fe400078e0236 */
[----:B------:R0:W-:Y:S01]  /*1fd80*/  STG.E.U8 desc[UR60][R50.64], R48 ;  /* 0x0000003032007986 */ /* 0x0001e2000c10113c */
[----:B------:R-:W-:Y:S01]  /*1fd90*/  PRMT R181, R22, 0x7773, RZ ;  /* 0x0000777316b57816 */ /* 0x000fe200000000ff */
[----:B------:R-:W3:Y:S01]  /*1fda0*/  LDC R63, c[0x0][0x278] ;  /* 0x00009e00ff3f7b82 */ /* 0x000ee20000000800 */
[----:B------:R-:W-:Y:S02]  /*1fdb0*/  LEA.HI.X.SX32 R53, R60, R71, 0x1, P0 ;  /* 0x000000473c357211 */ /* 0x000fe400000f0eff */
[----:B0-----:R-:W-:-:S04]  /*1fdc0*/  IADD3 R48, P0, R54, R75, RZ ;  /* 0x0000004b36307210 */ /* 0x001fc80007f1e0ff */
[----:B------:R-:W-:Y:S01]  /*1fdd0*/  LEA.HI.X.SX32 R49, R54, R71, 0x1, P0 ;  /* 0x0000004736317211 */ /* 0x000fe200000f0eff */
[----:B-1----:R-:W-:Y:S01]  /*1fde0*/  IMAD R54, R47, 0x2, R56 ;  /* 0x000000022f367824 */ /* 0x002fe200078e0238 */
[----:B------:R-:W-:Y:S01]  /*1fdf0*/  IADD3 R50, P0, R56, R75, RZ ;  /* 0x0000004b38327210 */ /* 0x000fe20007f1e0ff */
[----:B------:R-:W0:Y:S01]  /*1fe00*/  LDC R47, c[0x0][0x278] ;  /* 0x00009e00ff2f7b82 */ /* 0x000e220000000800 */
[----:B------:R-:W-:Y:S01]  /*1fe10*/  STG.E.U8 desc[UR60][R52.64], R149 ;  /* 0x0000009534007986 */ /* 0x000fe2000c10113c */
[----:B------:R-:W-:Y:S02]  /*1fe20*/  LEA.HI R60, R196, 0x7e, RZ, 0x1a ;  /* 0x0000007ec43c7811 */ /* 0x000fe400078fd0ff */
[----:B------:R-:W-:Y:S01]  /*1fe30*/  LEA.HI.X.SX32 R51, R56, R71, 0x1, P0 ;  /* 0x0000004738337211 */ /* 0x000fe200000f0eff */
[----:B------:R1:W-:Y:S01]  /*1fe40*/  STG.E.U8 desc[UR60][R48.64], R150 ;  /* 0x0000009630007986 */ /* 0x0003e2000c10113c */
[----:B------:R-:W-:Y:S02]  /*1fe50*/  IMAD R56, R45, 0x2, R54 ;  /* 0x000000022d387824 */ /* 0x000fe400078e0236 */
[----:B------:R-:W3:Y:S01]  /*1fe60*/  LDC R45, c[0x0][0x278] ;  /* 0x00009e00ff2d7b82 */ /* 0x000ee20000000800 */
[----:B------:R4:W-:Y:S01]  /*1fe70*/  STG.E.U8 desc[UR60][R50.64], R151 ;  /* 0x0000009732007986 */ /* 0x0009e2000c10113c */
[----:B-1----:R-:W-:Y:S01]  /*1fe80*/  IADD3 R48, P0, R54, R75, RZ ;  /* 0x0000004b36307210 */ /* 0x002fe20007f1e0ff */
[----:B--2---:R-:W-:-:S05]  /*1fe90*/  IMAD R52, R60, R55, RZ ;  /* 0x000000373c347224 */ /* 0x004fca00078e02ff */
[----:B------:R-:W1:Y:S01]  /*1fea0*/  LDC R55, c[0x0][0x278] ;  /* 0x00009e00ff377b82 */ /* 0x000e620000000800 */
[----:B------:R-:W-:Y:S02]  /*1feb0*/  LEA.HI.X.SX32 R49, R54, R71, 0x1, P0 ;  /* 0x0000004736317211 */ /* 0x000fe400000f0eff */
[----:B----4-:R-:W-:-:S03]  /*1fec0*/  IADD3 R50, P0, R56, R75, RZ ;  /* 0x0000004b38327210 */ /* 0x010fc60007f1e0ff */
[----:B------:R2:W-:Y:S01]  /*1fed0*/  STG.E.U8 desc[UR60][R48.64], R180 ;  /* 0x000000b430007986 */ /* 0x0005e2000c10113c */
[----:B------:R-:W-:Y:S01]  /*1fee0*/  LEA.HI.X.SX32 R51, R56, R71, 0x1, P0 ;  /* 0x0000004738337211 */ /* 0x000fe200000f0eff */
[----:B------:R-:W-:Y:S01]  /*1fef0*/  IMAD R56, R57, 0x4, R56 ;  /* 0x0000000439387824 */ /* 0x000fe200078e0238 */
[----:B------:R-:W4:Y:S03]  /*1ff00*/  LDC R60, c[0x0][0x278] ;  /* 0x00009e00ff3c7b82 */ /* 0x000f260000000800 */
[----:B------:R0:W-:Y:S01]  /*1ff10*/  STG.E.U8 desc[UR60][R50.64], R181 ;  /* 0x000000b532007986 */ /* 0x0001e2000c10113c */
[----:B------:R-:W-:-:S04]  /*1ff20*/  IMAD R54, R61, 0x2, R56 ;  /* 0x000000023d367824 */ /* 0x000fc800078e0238 */
[----:B------:R-:W4:Y:S01]  /*1ff30*/  LDC R57, c[0x0][0x278] ;  /* 0x00009e00ff397b82 */ /* 0x000f220000000800 */
[----:B--2---:R-:W-:-:S04]  /*1ff40*/  IADD3 R48, P0, R52, R75, RZ ;  /* 0x0000004b34307210 */ /* 0x004fc80007f1e0ff */
[----:B------:R-:W-:Y:S02]  /*1ff50*/  LEA.HI.X.SX32 R49, R52, R71, 0x1, P0 ;  /* 0x0000004734317211 */ /* 0x000fe400000f0eff */
[C---:B0-----:R-:W-:Y:S01]  /*1ff60*/  IADD3 R50, P0, R56.reuse, R75, RZ ;  /* 0x0000004b38327210 */ /* 0x041fe20007f1e0ff */
[----:B------:R-:W0:Y:S03]  /*1ff70*/  LDC R61, c[0x0][0x278] ;  /* 0x00009e00ff3d7b82 */ /* 0x000e260000000800 */
[----:B------:R-:W-:Y:S01]  /*1ff80*/  LEA.HI.X.SX32 R51, R56, R71, 0x1, P0 ;  /* 0x0000004738337211 */ /* 0x000fe200000f0eff */
[----:B------:R-:W-:Y:S01]  /*1ff90*/  IMAD R56, R47, 0x2, R54 ;  /* 0x000000022f387824 */ /* 0x000fe200078e0236 */
[C---:B------:R-:W-:Y:S01]  /*1ffa0*/  IADD3 R52, P0, R54.reuse, R75, RZ ;  /* 0x0000004b36347210 */ /* 0x040fe20007f1e0ff */
[----:B------:R2:W-:Y:S03]  /*1ffb0*/  STG.E.U8 desc[UR60][R48.64], R191 ;  /* 0x000000bf30007986 */ /* 0x0005e6000c10113c */
[----:B------:R-:W-:Y:S01]  /*1ffc0*/  LEA.HI.X.SX32 R53, R54, R71, 0x1, P0 ;  /* 0x0000004736357211 */ /* 0x000fe200000f0eff */
[----:B---3--:R-:W-:-:S02]  /*1ffd0*/  IMAD R54, R45, 0x2, R56 ;  /* 0x000000022d367824 */ /* 0x008fc400078e0238 */
[----:B------:R-:W3:Y:S01]  /*1ffe0*/  LDC R45, c[0x0][0x278] ;  /* 0x00009e00ff2d7b82 */ /* 0x000ee20000000800 */
[----:B------:R-:W-:Y:S01]  /*1fff0*/  PRMT R189, R17, 0x7770, RZ ;  /* 0x0000777011bd7816 */ /* 0x000fe200000000ff */
[----:B------:R1:W-:Y:S01]  /*20000*/  STG.E.U8 desc[UR60][R50.64], R187 ;  /* 0x000000bb32007986 */ /* 0x0003e2000c10113c */
[----:B--2---:R-:W-:Y:S02]  /*20010*/  IADD3 R48, P0, R56, R75, RZ ;  /* 0x0000004b38307210 */ /* 0x004fe40007f1e0ff */
[----:B------:R-:W-:Y:S02]  /*20020*/  PRMT R46, R18, 0x7770, RZ ;  /* 0x00007770122e7816 */ /* 0x000fe400000000ff */
[----:B------:R-:W-:Y:S01]  /*20030*/  LEA.HI.X.SX32 R49, R56, R71, 0x1, P0 ;  /* 0x0000004738317211 */ /* 0x000fe200000f0eff */
[----:B-1----:R-:W-:Y:S02]  /*20040*/  IMAD R56, R55, 0x2, R54 ;  /* 0x0000000237387824 */ /* 0x002fe400078e0236 */
[----:B------:R-:W1:Y:S01]  /*20050*/  LDC R55, c[0x0][0x278] ;  /* 0x00009e00ff377b82 */ /* 0x000e620000000800 */
[C---:B------:R-:W-:Y:S01]  /*20060*/  IADD3 R50, P0, R54.reuse, R75, RZ ;  /* 0x0000004b36327210 */ /* 0x040fe20007f1e0ff */
[----:B------:R0:W-:Y:S03]  /*20070*/  STG.E.U8 desc[UR60][R52.64], R189 ;  /* 0x000000bd34007986 */ /* 0x0001e6000c10113c */
[----:B------:R-:W-:Y:S01]  /*20080*/  LEA.HI.X.SX32 R51, R54, R71, 0x1, P0 ;  /* 0x0000004736337211 */ /* 0x000fe200000f0eff */
[----:B------:R2:W-:Y:S01]  /*20090*/  STG.E.U8 desc[UR60][R48.64], R46 ;  /* 0x0000002e30007986 */ /* 0x0005e2000c10113c */
[----:B----4-:R-:W-:-:S02]  /*200a0*/  IMAD R54, R57, 0x2, R56 ;  /* 0x0000000239367824 */ /* 0x010fc400078e0238 */
[----:B------:R-:W4:Y:S01]  /*200b0*/  LDC R57, c[0x0][0x278] ;  /* 0x00009e00ff397b82 */ /* 0x000f220000000800 */
[----:B------:R3:W-:Y:S01]  /*200c0*/  STG.E.U8 desc[UR60][R50.64], R156 ;  /* 0x0000009c32007986 */ /* 0x0007e2000c10113c */
[----:B0-----:R-:W-:-:S06]  /*200d0*/  IMAD R52, R61, 0x2, R54 ;  /* 0x000000023d347824 */ /* 0x001fcc00078e0236 */
[----:B------:R-:W0:Y:S01]  /*200e0*/  LDC R53, c[0x0][0x278] ;  /* 0x00009e00ff357b82 */ /* 0x000e220000000800 */
[----:B--2---:R-:W-:Y:S02]  /*200f0*/  IADD3 R46, P0, R56, R75, RZ ;  /* 0x0000004b382e7210 */ /* 0x004fe40007f1e0ff */
[----:B------:R-:W-:Y:S02]  /*20100*/  LEA.HI R61, R196, 0x8e, RZ, 0x1a ;  /* 0x0000008ec43d7811 */ /* 0x000fe400078fd0ff */
[----:B------:R-:W-:Y:S02]  /*20110*/  LEA.HI.X.SX32 R47, R56, R71, 0x1, P0 ;  /* 0x00000047382f7211 */ /* 0x000fe400000f0eff */
[-C--:B------:R-:W-:Y:S02]  /*20120*/  IADD3 R48, P0, R54, R75.reuse, RZ ;  /* 0x0000004b36307210 */ /* 0x080fe40007f1e0ff */
[----:B---3--:R-:W-:Y:S02]  /*20130*/  IADD3 R50, P3, R52, R75, RZ ;  /* 0x0000004b34327210 */ /* 0x008fe40007f7e0ff */
[-C--:B------:R-:W-:Y:S01]  /*20140*/  LEA.HI.X.SX32 R49, R54, R71.reuse, 0x1, P0 ;  /* 0x0000004736317211 */ /* 0x080fe200000f0eff */
[----:B------:R-:W-:Y:S01]  /*20150*/  IMAD R54, R61, R60, RZ ;  /* 0x0000003c3d367224 */ /* 0x000fe200078e02ff */
[----:B------:R-:W-:Y:S01]  /*20160*/  LEA.HI.X.SX32 R51, R52, R71, 0x1, P3 ;  /* 0x0000004734337211 */ /* 0x000fe200018f0eff */
[----:B------:R2:W-:Y:S01]  /*20170*/  STG.E.U8 desc[UR60][R46.64], R201 ;  /* 0x000000c92e007986 */ /* 0x0005e2000c10113c */
[----:B------:R-:W-:Y:S01]  /*20180*/  IMAD R52, R45, 0x4, R52 ;  /* 0x000000042d347824 */ /* 0x000fe200078e0234 */
[----:B------:R-:W-:Y:S01]  /*20190*/  PRMT R200, R17, 0x7771, RZ ;  /* 0x0000777111c87816 */ /* 0x000fe200000000ff */
[----:B------:R-:W3:Y:S01]  /*201a0*/  LDC R45, c[0x0][0x278] ;  /* 0x00009e00ff2d7b82 */ /* 0x000ee20000000800 */
[----:B------:R-:W-:Y:S01]  /*201b0*/  PRMT R199, R18, 0x7771, RZ ;  /* 0x0000777112c77816 */ /* 0x000fe200000000ff */
[----:B------:R1:W-:Y:S06]  /*201c0*/  STL [R1+0xc], R2 ;  /* 0x00000c0201007387 */ /* 0x0003ec0000100800 */
[----:B------:R-:W3:Y:S01]  /*201d0*/  LDC R61, c[0x0][0x278] ;  /* 0x00009e00ff3d7b82 */ /* 0x000ee20000000800 */
[----:B--2---:R-:W-:-:S04]  /*201e0*/  IADD3 R46, P0, R54, R75, RZ ;  /* 0x0000004b362e7210 */ /* 0x004fc80007f1e0ff */
[----:B------:R-:W-:Y:S01]  /*201f0*/  LEA.HI.X.SX32 R47, R54, R71, 0x1, P0 ;  /* 0x00000047362f7211 */ /* 0x000fe200000f0eff */
[----:B-1----:R-:W-:Y:S01]  /*20200*/  IMAD R54, R55, 0x2, R52 ;  /* 0x0000000237367824 */ /* 0x002fe200078e0234 */
[----:B------:R1:W-:Y:S01]  /*20210*/  STG.E.U8 desc[UR60][R48.64], R200 ;  /* 0x000000c830007986 */ /* 0x0003e2000c10113c */
[----:B------:R-:W-:Y:S01]  /*20220*/  PRMT R2, R40, 0x7773, RZ ;  /* 0x0000777328027816 */ /* 0x000fe200000000ff */
[----:B------:R-:W2:Y:S01]  /*20230*/  LDC R60, c[0x0][0x278] ;  /* 0x00009e00ff3c7b82 */ /* 0x000ea20000000800 */
[----:B----4-:R-:W-:Y:S01]  /*20240*/  IMAD R56, R57, 0x2, R54 ;  /* 0x0000000239387824 */ /* 0x010fe200078e0236 */
[----:B------:R-:W-:Y:S04]  /*20250*/  STG.E.U8 desc[UR60][R50.64], R199 ;  /* 0x000000c732007986 */ /* 0x000fe8000c10113c */
[----:B------:R4:W-:Y:S01]  /*20260*/  STG.E.U8 desc[UR60][R46.64], R190 ;  /* 0x000000be2e007986 */ /* 0x0009e2000c10113c */
[----:B------:R-:W-:Y:S01]  /*20270*/  PRMT R205, R17, 0x7772, RZ ;  /* 0x0000777211cd7816 */ /* 0x000fe200000000ff */
[----:B------:R-:W2:Y:S01]  /*20280*/  LDC R55, c[0x0][0x278] ;  /* 0x00009e00ff377b82 */ /* 0x000ea20000000800 */
[C---:B-1----:R-:W-:Y:S01]  /*20290*/  IADD3 R48, P0, R52.reuse, R75, RZ ;  /* 0x0000004b34307210 */ /* 0x042fe20007f1e0ff */
[----:B------:R-:W-:Y:S03]  /*202a0*/  STL [R1+0xa54], R0 ;  /* 0x000a540001007387 */ /* 0x000fe60000100800 */
[----:B------:R-:W-:Y:S01]  /*202b0*/  LEA.HI.X.SX32 R49, R52, R71, 0x1, P0 ;  /* 0x0000004734317211 */ /* 0x000fe200000f0eff */
[----:B0-----:R-:W-:Y:S01]  /*202c0*/  IMAD R52, R53, 0x2, R56 ;  /* 0x0000000235347824 */ /* 0x001fe200078e0238 */
[----:B------:R-:W-:Y:S01]  /*202d0*/  PRMT R204, R18, 0x7772, RZ ;  /* 0x0000777212cc7816 */ /* 0x000fe200000000ff */
[----:B------:R-:W0:Y:S01]  /*202e0*/  LDC R57, c[0x0][0x278] ;  /* 0x00009e00ff397b82 */ /* 0x000e220000000800 */
[C---:B----4-:R-:W-:Y:S01]  /*202f0*/  IADD3 R46, P0, R56.reuse, R75, RZ ;  /* 0x0000004b382e7210 */ /* 0x050fe20007f1e0ff */
[----:B------:R-:W-:Y:S03]  /*20300*/  STL [R1+0x8], R2 ;  /* 0x0000080201007387 */ /* 0x000fe60000100800 */
[----:B------:R-:W-:Y:S01]  /*20310*/  LEA.HI.X.SX32 R47, R56, R71, 0x1, P0 ;  /* 0x00000047382f7211 */ /* 0x000fe200000f0eff */
[----:B------:R-:W4:Y:S04]  /*20320*/  LDL.LU R198, [R1+0x8] ;  /* 0x0000080001c67983 */ /* 0x000f280000300800 */
[----:B------:R1:W-:Y:S01]  /*20330*/  STG.E.U8 desc[UR60][R48.64], R203 ;  /* 0x000000cb30007986 */ /* 0x0003e2000c10113c */
[----:B------:R-:W-:-:S02]  /*20340*/  IADD3 R50, P3, R54, R75, RZ ;  /* 0x0000004b36327210 */ /* 0x000fc40007f7e0ff */
[----:B-1----:R-:W-:-:S04]  /*20350*/  IADD3 R48, P0, R52, R75, RZ ;  /* 0x0000004b34307210 */ /* 0x002fc80007f1e0ff */
[-C--:B------:R-:W-:Y:S01]  /*20360*/  LEA.HI.X.SX32 R49, R52, R71.reuse, 0x1, P0 ;  /* 0x0000004734317211 */ /* 0x080fe200000f0eff */
[----:B---3--:R-:W-:Y:S02]  /*20370*/  IMAD R52, R45, 0x2, R52 ;  /* 0x000000022d347824 */ /* 0x008fe400078e0234 */
[----:B------:R-:W1:Y:S01]  /*20380*/  LDC R45, c[0x0][0x278] ;  /* 0x00009e00ff2d7b82 */ /* 0x000e620000000800 */
[----:B------:R-:W-:Y:S01]  /*20390*/  LEA.HI.X.SX32 R51, R54, R71, 0x1, P3 ;  /* 0x0000004736337211 */ /* 0x000fe200018f0eff */
[----:B------:R-:W-:-:S04]  /*203a0*/  IMAD R54, R61, 0x2, R52 ;  /* 0x000000023d367824 */ /* 0x000fc800078e0234 */
[----:B------:R-:W-:Y:S01]  /*203b0*/  STG.E.U8 desc[UR60][R50.64], R205 ;  /* 0x000000cd32007986 */ /* 0x000fe2000c10113c */
[----:B------:R-:W-:Y:S01]  /*203c0*/  IMAD R56, R63, 0x2, R54 ;  /* 0x000000023f387824 */ /* 0x000fe200078e0236 */
[----:B------:R-:W3:Y:S02]  /*203d0*/  LDC R61, c[0x0][0x278] ;  /* 0x00009e00ff3d7b82 */ /* 0x000ee40000000800 */
[----:B------:R-:W-:Y:S04]  /*203e0*/  STG.E.U8 desc[UR60][R46.64], R204 ;  /* 0x000000cc2e007986 */ /* 0x000fe8000c10113c */
[----:B------:R2:W-:Y:S01]  /*203f0*/  STG.E.U8 desc[UR60][R48.64], R202 ;  /* 0x000000ca30007986 */ /* 0x0005e2000c10113c */
[----:B------:R-:W-:Y:S01]  /*20400*/  LEA.HI R53, R196, 0x9e, RZ, 0x1a ;  /* 0x0000009ec4357811 */ /* 0x000fe200078fd0ff */
[----:B------:R-:W3:Y:S01]  /*20410*/  LDC R63, c[0x0][0x278] ;  /* 0x00009e00ff3f7b82 */ /* 0x000ee20000000800 */
[----:B--2---:R-:W-:-:S04]  /*20420*/  IADD3 R48, P0, R52, R75, RZ ;  /* 0x0000004b34307210 */ /* 0x004fc80007f1e0ff */
[----:B------:R-:W-:Y:S02]  /*20430*/  LEA.HI.X.SX32 R49, R52, R71, 0x1, P0 ;  /* 0x0000004734317211 */ /* 0x000fe400000f0eff */
[-C--:B------:R-:W-:Y:S01]  /*20440*/  IADD3 R52, P0, R56, R75.reuse, RZ ;  /* 0x0000004b38347210 */ /* 0x080fe20007f1e0ff */
[----:B------:R-:W-:Y:S01]  /*20450*/  IMAD R60, R53, R60, RZ ;  /* 0x0000003c353c7224 */ /* 0x000fe200078e02ff */
[----:B------:R-:W-:Y:S02]  /*20460*/  IADD3 R50, P3, R54, R75, RZ ;  /* 0x0000004b36327210 */ /* 0x000fe40007f7e0ff */
[-C--:B------:R-:W-:Y:S01]  /*20470*/  LEA.HI.X.SX32 R53, R56, R71.reuse, 0x1, P0 ;  /* 0x0000004738357211 */ /* 0x080fe200000f0eff */
[----:B-1----:R-:W-:Y:S02]  /*20480*/  IMAD R56, R45, 0x4, R56 ;  /* 0x000000042d387824 */ /* 0x002fe400078e0238 */
[----:B------:R-:W1:Y:S01]  /*20490*/  LDC R45, c[0x0][0x278] ;  /* 0x00009e00ff2d7b82 */ /* 0x000e620000000800 */
[----:B------:R-:W-:-:S02]  /*204a0*/  LEA.HI.X.SX32 R51, R54, R71, 0x1, P3 ;  /* 0x0000004736337211 */ /* 0x000fc400018f0eff */
[----:B------:R-:W-:Y:S01]  /*204b0*/  IADD3 R46, P3, R60, R75, RZ ;  /* 0x0000004b3c2e7210 */ /* 0x000fe20007f7e0ff */
[----:B------:R-:W-:Y:S01]  /*204c0*/  IMAD R54, R55, 0x2, R56 ;  /* 0x0000000237367824 */ /* 0x000fe200078e0238 */
[----:B------:R-:W-:Y:S01]  /*204d0*/  PRMT R208, R17, 0x7773, RZ ;  /* 0x0000777311d07816 */ /* 0x000fe200000000ff */
[----:B------:R2:W-:Y:S01]  /*204e0*/  STG.E.U8 desc[UR60][R48.64], R211 ;  /* 0x000000d330007986 */ /* 0x0005e2000c10113c */
[----:B------:R-:W-:Y:S01]  /*204f0*/  PRMT R207, R18, 0x7773, RZ ;  /* 0x0000777312cf7816 */ /* 0x000fe200000000ff */
[----:B------:R-:W1:Y:S01]  /*20500*/  LDC R55, c[0x0][0x278] ;  /* 0x00009e00ff377b82 */ /* 0x000e620000000800 */
[----:B------:R-:W-:Y:S01]  /*20510*/  LEA.HI.X.SX32 R47, R60, R71, 0x1, P3 ;  /* 0x000000473c2f7211 */ /* 0x000fe200018f0eff */
[----:B0-----:R-:W-:Y:S01]  /*20520*/  IMAD R60, R57, 0x2, R54 ;  /* 0x00000002393c7824 */ /* 0x001fe200078e0236 */
[----:B------:R-:W-:Y:S04]  /*20530*/  STG.E.U8 desc[UR60][R50.64], R208 ;  /* 0x000000d032007986 */ /* 0x000fe8000c10113c */
[----:B------:R-:W-:Y:S01]  /*20540*/  STG.E.U8 desc[UR60][R52.64], R207 ;  /* 0x000000cf34007986 */ /* 0x000fe2000c10113c */
[----:B------:R-:W0:Y:S01]  /*20550*/  LDC R57, c[0x0][0x278] ;  /* 0x00009e00ff397b82 */ /* 0x000e220000000800 */
[----:B--2---:R-:W-:-:S02]  /*20560*/  IADD3 R48, P0, R56, R75, RZ ;  /* 0x0000004b38307210 */ /* 0x004fc40007f1e0ff */
[----:B------:R2:W-:Y:S02]  /*20570*/  STG.E.U8 desc[UR60][R46.64], R209 ;  /* 0x000000d12e007986 */ /* 0x0005e4000c10113c */
[----:B------:R-:W-:Y:S01]  /*20580*/  LEA.HI.X.SX32 R49, R56, R71, 0x1, P0 ;  /* 0x0000004738317211 */ /* 0x000fe200000f0eff */
[----:B---3--:R-:W-:Y:S02]  /*20590*/  IMAD R56, R61, 0x2, R60 ;  /* 0x000000023d387824 */ /* 0x008fe400078e023c */
[----:B------:R-:W3:Y:S01]  /*205a0*/  LDC R61, c[0x0][0x278] ;  /* 0x00009e00ff3d7b82 */ /* 0x000ee20000000800 */
[----:B--2---:R-:W-:-:S04]  /*205b0*/  IADD3 R46, P0, R54, R75, RZ ;  /* 0x0000004b362e7210 */ /* 0x004fc80007f1e0ff */
[----:B------:R-:W-:Y:S02]  /*205c0*/  LEA.HI.X.SX32 R47, R54, R71, 0x1, P0 ;  /* 0x00000047362f7211 */ /* 0x000fe400000f0eff */
[-C--:B------:R-:W-:Y:S02]  /*205d0*/  IADD3 R52, P0, R56, R75.reuse, RZ ;  /* 0x0000004b38347210 */ /* 0x080fe40007f1e0ff */
[----:B------:R-:W-:Y:S02]  /*205e0*/  IADD3 R50, P3, R60, R75, RZ ;  /* 0x0000004b3c327210 */ /* 0x000fe40007f7e0ff */
[-C--:B------:R-:W-:Y:S01]  /*205f0*/  LEA.HI.X.SX32 R53, R56, R71.reuse, 0x1, P0 ;  /* 0x0000004738357211 */ /* 0x080fe200000f0eff */
[----:B-1----:R-:W-:Y:S02]  /*20600*/  IMAD R56, R45, 0x2, R56 ;  /* 0x000000022d387824 */ /* 0x002fe400078e0238 */
[----:B------:R-:W1:Y:S01]  /*20610*/  LDC R45, c[0x0][0x278] ;  /* 0x00009e00ff2d7b82 */ /* 0x000e620000000800 */
[----:B------:R-:W-:Y:S01]  /*20620*/  PRMT R213, R9, 0x7770, RZ ;  /* 0x0000777009d57816 */ /* 0x000fe200000000ff */
[----:B------:R-:W-:Y:S01]  /*20630*/  IMAD R54, R63, 0x2, R56 ;  /* 0x000000023f367824 */ /* 0x000fe200078e0238 */
[----:B------:R-:W-:Y:S01]  /*20640*/  LEA.HI.X.SX32 R51, R60, R71, 0x1, P3 ;  /* 0x000000473c337211 */ /* 0x000fe200018f0eff */
[----:B------:R2:W-:Y:S04]  /*20650*/  STG.E.U8 desc[UR60][R48.64], R214 ;  /* 0x000000d630007986 */ /* 0x0005e8000c10113c */
[----:B------:R-:W1:Y:S01]  /*20660*/  LDC R63, c[0x0][0x278] ;  /* 0x00009e00ff3f7b82 */ /* 0x000e620000000800 */
[----:B------:R0:W-:Y:S01]  /*20670*/  STG.E.U8 desc[UR60][R46.64], R213 ;  /* 0x000000d52e007986 */ /* 0x0001e2000c10113c */
[----:B------:R-:W-:Y:S01]  /*20680*/  LEA.HI R62, R196, 0xae, RZ, 0x1a ;  /* 0x000000aec43e7811 */ /* 0x000fe200078fd0ff */
[----:B------:R-:W-:-:S02]  /*20690*/  IMAD R60, R55, 0x2, R54 ;  /* 0x00000002373c7824 */ /* 0x000fc400078e0236 */
[----:B------:R-:W-:Y:S01]  /*206a0*/  STG.E.U8 desc[UR60][R50.64], R212 ;  /* 0x000000d432007986 */ /* 0x000fe2000c10113c */
[----:B--2---:R-:W-:-:S03]  /*206b0*/  IADD3 R48, P3, R54, R75, RZ ;  /* 0x0000004b36307210 */ /* 0x004fc60007f7e0ff */
[----:B------:R2:W-:Y:S01]  /*206c0*/  STG.E.U8 desc[UR60][R52.64], R210 ;  /* 0x000000d234007986 */ /* 0x0005e2000c10113c */
[----:B------:R-:W1:Y:S01]  /*206d0*/  LDC R55, c[0x0][0x278] ;  /* 0x00009e00ff377b82 */ /* 0x000e620000000800 */
[----:B0-----:R-:W-:-:S04]  /*206e0*/  IADD3 R46, P0, R56, R75, RZ ;  /* 0x0000004b382e7210 */ /* 0x001fc80007f1e0ff */
[----:B------:R-:W-:-:S03]  /*206f0*/  LEA.HI.X.SX32 R47, R56, R71, 0x1, P0 ;  /* 0x00000047382f7211 */ /* 0x000fc600000f0eff */
[----:B--2---:R-:W0:Y:S01]  /*20700*/  LDC R53, c[0x0][0x278] ;  /* 0x00009e00ff357b82 */ /* 0x004e220000000800 */
[----:B------:R-:W-:Y:S01]  /*20710*/  IMAD R56, R62, R57, RZ ;  /* 0x000000393e387224 */ /* 0x000fe200078e02ff */
[----:B------:R-:W-:Y:S01]  /*20720*/  IADD3 R50, P0, R60, R75, RZ ;  /* 0x0000004b3c327210 */ /* 0x000fe20007f1e0ff */
[----:B------:R2:W-:Y:S01]  /*20730*/  STG.E.U8 desc[UR60][R46.64], R218 ;  /* 0x000000da2e007986 */ /* 0x0005e2000c10113c */
[----:B------:R-:W-:Y:S02]  /*20740*/  PRMT R217, R9, 0x7771, RZ ;  /* 0x0000777109d97816 */ /* 0x000fe400000000ff */
[-C--:B------:R-:W-:Y:S02]  /*20750*/  LEA.HI.X.SX32 R49, R54, R71.reuse, 0x1, P3 ;  /* 0x0000004736317211 */ /* 0x080fe400018f0eff */
[----:B------:R-:W-:Y:S01]  /*20760*/  LEA.HI.X.SX32 R51, R60, R71, 0x1, P0 ;  /* 0x000000473c337211 */ /* 0x000fe200000f0eff */
[----:B---3--:R-:W-:Y:S01]  /*20770*/  IMAD R60, R61, 0x4, R60 ;  /* 0x000000043d3c7824 */ /* 0x008fe200078e023c */
[----:B------:R-:W3:Y:S01]  /*20780*/  LDC R57, c[0x0][0x278] ;  /* 0x00009e00ff397b82 */ /* 0x000ee20000000800 */
[----:B------:R1:W-:Y:S01]  /*20790*/  STG.E.U8 desc[UR60][R48.64], R217 ;  /* 0x000000d930007986 */ /* 0x0003e2000c10113c */
[----:B--2---:R-:W-:Y:S01]  /*207a0*/  IADD3 R46, P0, R56, R75, RZ ;  /* 0x0000004b382e7210 */ /* 0x004fe20007f1e0ff */
[----:B-1----:R-:W-:-:S05]  /*207b0*/  IMAD R52, R45, 0x2, R60 ;  /* 0x000000022d347824 */ /* 0x002fca00078e023c */
[----:B------:R-:W1:Y:S01]  /*207c0*/  LDC R45, c[0x0][0x278] ;  /* 0x00009e00ff2d7b82 */ /* 0x000e620000000800 */
[----:B------:R-:W-:Y:S02]  /*207d0*/  LEA.HI.X.SX32 R47, R56, R71, 0x1, P0 ;  /* 0x00000047382f7211 */ /* 0x000fe400000f0eff */
[C---:B------:R-:W-:Y:S01]  /*207e0*/  IADD3 R48, P0, R60.reuse, R75, RZ ;  /* 0x0000004b3c307210 */ /* 0x040fe20007f1e0ff */
[----:B------:R2:W-:Y:S01]  /*207f0*/  STG.E.U8 desc[UR60][R50.64], R216 ;  /* 0x000000d832007986 */ /* 0x0005e2000c10113c */
[----:B------:R-:W-:Y:S01]  /*20800*/  IMAD R54, R63, 0x2, R52 ;  /* 0x000000023f367824 */ /* 0x000fe200078e0234 */
[----:B------:R-:W-:Y:S02]  /*20810*/  PRMT R221, R9, 0x7772, RZ ;  /* 0x0000777209dd7816 */ /* 0x000fe400000000ff */
[----:B------:R-:W1:Y:S01]  /*20820*/  LDC R56, c[0x0][0x278] ;  /* 0x00009e00ff387b82 */ /* 0x000e620000000800 */
[----:B------:R-:W-:Y:S01]  /*20830*/  LEA.HI.X.SX32 R49, R60, R71, 0x1, P0 ;  /* 0x000000473c317211 */ /* 0x000fe200000f0eff */
[----:B------:R0:W-:Y:S01]  /*20840*/  STG.E.U8 desc[UR60][R46.64], R219 ;  /* 0x000000db2e007986 */ /* 0x0001e2000c10113c */
[----:B------:R-:W-:-:S02]  /*20850*/  LEA.HI R61, R196, 0xbe, RZ, 0x1a ;  /* 0x000000bec43d7811 */ /* 0x000fc400078fd0ff */
[----:B------:R-:W-:Y:S02]  /*20860*/  PRMT R228, R9, 0x7773, RZ ;  /* 0x0000777309e47816 */ /* 0x000fe400000000ff */
[----:B------:R-:W-:Y:S01]  /*20870*/  PRMT R243, R40, 0x7770, RZ ;  /* 0x0000777028f37816 */ /* 0x000fe200000000ff */
[----:B------:R-:W4:Y:S01]  /*20880*/  LDC R63, c[0x0][0x278] ;  /* 0x00009e00ff3f7b82 */ /* 0x000f220000000800 */
[----:B--2---:R-:W-:-:S04]  /*20890*/  IADD3 R50, P0, R52, R75, RZ ;  /* 0x0000004b34327210 */ /* 0x004fc80007f1e0ff */
[----:B------:R-:W-:Y:S01]  /*208a0*/  LEA.HI.X.SX32 R51, R52, R71, 0x1, P0 ;  /* 0x0000004734337211 */ /* 0x000fe200000f0eff */
[----:B0-----:R-:W-:Y:S01]  /*208b0*/  IMAD R52, R53, 0x2, R54 ;  /* 0x0000000235347824 */ /* 0x001fe200078e0236 */
[C---:B------:R-:W-:Y:S01]  /*208c0*/  IADD3 R46, P0, R54.reuse, R75, RZ ;  /* 0x0000004b362e7210 */ /* 0x040fe20007f1e0ff */
[----:B------:R-:W0:Y:S01]  /*208d0*/  LDC R53, c[0x0][0x278] ;  /* 0x00009e00ff357b82 */ /* 0x000e220000000800 */
[----:B------:R2:W-:Y:S02]  /*208e0*/  STG.E.U8 desc[UR60][R48.64], R222 ;  /* 0x000000de30007986 */ /* 0x0005e4000c10113c */
[----:B------:R-:W-:Y:S01]  /*208f0*/  LEA.HI.X.SX32 R47, R54, R71, 0x1, P0 ;  /* 0x00000047362f7211 */ /* 0x000fe200000f0eff */
[----:B------:R-:W-:Y:S01]  /*20900*/  IMAD R54, R55, 0x2, R52 ;  /* 0x0000000237367824 */ /* 0x000fe200078e0234 */
[----:B------:R-:W-:Y:S03]  /*20910*/  STG.E.U8 desc[UR60][R50.64], R221 ;  /* 0x000000dd32007986 */ /* 0x000fe6000c10113c */
[----:B------:R-:W0:Y:S01]  /*20920*/  LDC R55, c[0x0][0x278] ;  /* 0x00009e00ff377b82 */ /* 0x000e220000000800 */
[----:B------:R3:W-:Y:S01]  /*20930*/  STG.E.U8 desc[UR60][R46.64], R223 ;  /* 0x000000df2e007986 */ /* 0x0007e2000c10113c */
[----:B--2---:R-:W-:-:S06]  /*20940*/  IADD3 R48, P0, R52, R75, RZ ;  /* 0x0000004b34307210 */ /* 0x004fcc0007f1e0ff */
[----:B------:R-:W2:Y:S01]  /*20950*/  LDC R60, c[0x0][0x278] ;  /* 0x00009e00ff3c7b82 */ /* 0x000ea20000000800 */
[----:B------:R-:W-:Y:S01]  /*20960*/  LEA.HI.X.SX32 R49, R52, R71, 0x1, P0 ;  /* 0x0000004734317211 */ /* 0x000fe200000f0eff */
[----:B---3--:R-:W-:Y:S01]  /*20970*/  IMAD R52, R57, 0x2, R54 ;  /* 0x0000000239347824 */ /* 0x008fe200078e0236 */
[----:B------:R-:W-:-:S03]  /*20980*/  IADD3 R46, P0, R54, R75, RZ ;  /* 0x0000004b362e7210 */ /* 0x000fc60007f1e0ff */
[----:B------:R3:W-:Y:S02]  /*20990*/  STG.E.U8 desc[UR60][R48.64], R220 ;  /* 0x000000dc30007986 */ /* 0x0007e4000c10113c */
[----:B------:R-:W2:Y:S01]  /*209a0*/  LDC R57, c[0x0][0x278] ;  /* 0x00009e00ff397b82 */ /* 0x000ea20000000800 */
[----:B------:R-:W-:Y:S01]  /*209b0*/  LEA.HI.X.SX32 R47, R54, R71, 0x1, P0 ;  /* 0x00000047362f7211 */ /* 0x000fe200000f0eff */
[----:B-1----:R-:W-:-:S04]  /*209c0*/  IMAD R54, R45, 0x2, R52 ;  /* 0x000000022d367824 */ /* 0x002fc800078e0234 */
[----:B------:R1:W-:Y:S02]  /*209d0*/  STG.E.U8 desc[UR60][R46.64], R225 ;  /* 0x000000e12e007986 */ /* 0x0003e4000c10113c */
[----:B------:R-:W2:Y:S01]  /*209e0*/  LDC R45, c[0x0][0x278] ;  /* 0x00009e00ff2d7b82 */ /* 0x000ea20000000800 */
[----:B---3--:R-:W-:-:S04]  /*209f0*/  IADD3 R48, P0, R52, R75, RZ ;  /* 0x0000004b34307210 */ /* 0x008fc80007f1e0ff */
[----:B------:R-:W-:Y:S02]  /*20a00*/  LEA.HI.X.SX32 R49, R52, R71, 0x1, P0 ;  /* 0x0000004734317211 */ /* 0x000fe400000f0eff */
[----:B-1----:R-:W-:-:S04]  /*20a10*/  IADD3 R46, P0, R54, R75, RZ ;  /* 0x0000004b362e7210 */ /* 0x002fc80007f1e0ff */
[----:B------:R-:W-:Y:S01]  /*20a20*/  LEA.HI.X.SX32 R47, R54, R71, 0x1, P0 ;  /* 0x00000047362f7211 */ /* 0x000fe200000f0eff */
[----:B0-----:R-:W-:Y:S02]  /*20a30*/  IMAD R54, R53, 0x4, R54 ;  /* 0x0000000435367824 */ /* 0x001fe400078e0236 */
[----:B------:R-:W0:Y:S01]  /*20a40*/  LDC R53, c[0x0][0x278] ;  /* 0x00009e00ff357b82 */ /* 0x000e220000000800 */
[----:B------:R-:W-:Y:S01]  /*20a50*/  IMAD R56, R61, R56, RZ ;  /* 0x000000383d387224 */ /* 0x000fe200078e02ff */
[----:B------:R-:W-:Y:S01]  /*20a60*/  STG.E.U8 desc[UR60][R48.64], R228 ;  /* 0x000000e430007986 */ /* 0x000fe2000c10113c */
[----:B------:R-:W-:-:S05]  /*20a70*/  IMAD R52, R55, 0x2, R54 ;  /* 0x0000000237347824 */ /* 0x000fca00078e0236 */
[----:B------:R-:W1:Y:S01]  /*20a80*/  LDC R61, c[0x0][0x278] ;  /* 0x00009e00ff3d7b82 */ /* 0x000e620000000800 */
[C---:B------:R-:W-:Y:S01]  /*20a90*/  IADD3 R50, P3, R56.reuse, R75, RZ ;  /* 0x0000004b38327210 */ /* 0x040fe20007f7e0ff */
[----:B------:R3:W-:Y:S03]  /*20aa0*/  STG.E.U8 desc[UR60][R46.64], R226 ;  /* 0x000000e22e007986 */ /* 0x0007e6000c10113c */
[----:B------:R-:W-:-:S03]  /*20ab0*/  LEA.HI.X.SX32 R51, R56, R71, 0x1, P3 ;  /* 0x0000004738337211 */ /* 0x000fc600018f0eff */
[----:B------:R-:W4:Y:S01]  /*20ac0*/  LDC R55, c[0x0][0x278] ;  /* 0x00009e00ff377b82 */ /* 0x000f220000000800 */
[----:B---3--:R-:W-:-:S07]  /*20ad0*/  IADD3 R46, P0, R54, R75, RZ ;  /* 0x0000004b362e7210 */ /* 0x008fce0007f1e0ff */
[----:B------:R-:W3:Y:S01]  /*20ae0*/  LDC R56, c[0x0][0x278] ;  /* 0x00009e00ff387b82 */ /* 0x000ee20000000800 */
[----:B------:R-:W-:Y:S01]  /*20af0*/  LEA.HI.X.SX32 R47, R54, R71, 0x1, P0 ;  /* 0x00000047362f7211 */ /* 0x000fe200000f0eff */
[----:B--2---:R-:W-:Y:S01]  /*20b00*/  IMAD R54, R57, 0x2, R52 ;  /* 0x0000000239367824 */ /* 0x004fe200078e0234 */
[C---:B------:R-:W-:Y:S01]  /*20b10*/  IADD3 R48, P0, R52.reuse, R75, RZ ;  /* 0x0000004b34307210 */ /* 0x040fe20007f1e0ff */
[----:B------:R2:W-:Y:S03]  /*20b20*/  STG.E.U8 desc[UR60][R50.64], R229 ;  /* 0x000000e532007986 */ /* 0x0005e6000c10113c */
[----:B------:R-:W-:Y:S01]  /*20b30*/  LEA.HI.X.SX32 R49, R52, R71, 0x1, P0 ;  /* 0x0000004734317211 */ /* 0x000fe200000f0eff */
[----:B------:R0:W-:Y:S01]  /*20b40*/  STG.E.U8 desc[UR60][R46.64], R227 ;  /* 0x000000e32e007986 */ /* 0x0001e2000c10113c */
[----:B------:R-:W-:Y:S02]  /*20b50*/  IMAD R52, R45, 0x2, R54 ;  /* 0x000000022d347824 */ /* 0x000fe400078e0236 */
[----:B------:R-:W3:Y:S01]  /*20b60*/  LDC R45, c[0x0][0x278] ;  /* 0x00009e00ff2d7b82 */ /* 0x000ee20000000800 */
[----:B------:R1:W-:Y:S07]  /*20b70*/  STG.E.U8 desc[UR60][R48.64], R230 ;  /* 0x000000e630007986 */ /* 0x0003ee000c10113c */
[----:B--2---:R-:W2:Y:S01]  /*20b80*/  LDC R51, c[0x0][0x278] ;  /* 0x00009e00ff337b82 */ /* 0x004ea20000000800 */
[----:B0-----:R-:W-:Y:S01]  /*20b90*/  IADD3 R46, P0, R54, R75, RZ ;  /* 0x0000004b362e7210 */ /* 0x001fe20007f1e0ff */
[----:B------:R-:W-:-:S03]  /*20ba0*/  IMAD R50, R53, 0x2, R52 ;  /* 0x0000000235327824 */ /* 0x000fc600078e0234 */
[----:B------:R-:W-:Y:S02]  /*20bb0*/  LEA.HI.X.SX32 R47, R54, R71, 0x1, P0 ;  /* 0x00000047362f7211 */ /* 0x000fe400000f0eff */
[C---:B-1----:R-:W-:Y:S01]  /*20bc0*/  IADD3 R48, P0, R52.reuse, R75, RZ ;  /* 0x0000004b34307210 */ /* 0x042fe20007f1e0ff */
[----:B------:R-:W0:Y:S02]  /*20bd0*/  LDC R53, c[0x0][0x278] ;  /* 0x00009e00ff357b82 */ /* 0x000e240000000800 */
[----:B------:R1:W-:Y:S01]  /*20be0*/  STG.E.U8 desc[UR60][R46.64], R231 ;  /* 0x000000e72e007986 */ /* 0x0003e2000c10113c */
[----:B------:R-:W-:Y:S01]  /*20bf0*/  LEA.HI.X.SX32 R49, R52, R71, 0x1, P0 ;  /* 0x0000004734317211 */ /* 0x000fe200000f0eff */
[----:B------:R-:W-:-:S04]  /*20c00*/  IMAD R52, R61, 0x2, R50 ;  /* 0x000000023d347824 */ /* 0x000fc800078e0232 */
[----:B------:R4:W-:Y:S01]  /*20c10*/  STG.E.U8 desc[UR60][R48.64], R224 ;  /* 0x000000e030007986 */ /* 0x0009e2000c10113c */
[----:B------:R-:W-:Y:S01]  /*20c20*/  LEA.HI R57, R196, 0xce, RZ, 0x1a ;  /* 0x000000cec4397811 */ /* 0x000fe200078fd0ff */
[----:B------:R-:W0:Y:S01]  /*20c30*/  LDC R61, c[0x0][0x278] ;  /* 0x00009e00ff3d7b82 */ /* 0x000e220000000800 */
[----:B-1----:R-:W-:-:S04]  /*20c40*/  IADD3 R46, P0, R50, R75, RZ ;  /* 0x0000004b322e7210 */ /* 0x002fc80007f1e0ff */
[----:B------:R-:W-:Y:S01]  /*20c50*/  LEA.HI.X.SX32 R47, R50, R71, 0x1, P0 ;  /* 0x00000047322f7211 */ /* 0x000fe200000f0eff */
[----:B----4-:R-:W-:Y:S01]  /*20c60*/  IMAD R50, R55, 0x2, R52 ;  /* 0x0000000237327824 */ /* 0x010fe200078e0234 */
[C---:B------:R-:W-:Y:S01]  /*20c70*/  IADD3 R48, P0, R52.reuse, R75, RZ ;  /* 0x0000004b34307210 */ /* 0x040fe20007f1e0ff */
[----:B------:R-:W1:Y:S02]  /*20c80*/  LDC R55, c[0x0][0x278] ;  /* 0x00009e00ff377b82 */ /* 0x000e640000000800 */
[----:B------:R4:W-:Y:S01]  /*20c90*/  STG.E.U8 desc[UR60][R46.64], R233 ;  /* 0x000000e92e007986 */ /* 0x0009e2000c10113c */
[----:B------:R-:W-:Y:S01]  /*20ca0*/  LEA.HI.X.SX32 R49, R52, R71, 0x1, P0 ;  /* 0x0000004734317211 */ /* 0x000fe200000f0eff */
[----:B---3--:R-:W-:Y:S01]  /*20cb0*/  IMAD R52, R57, R56, RZ ;  /* 0x0000003839347224 */ /* 0x008fe200078e02ff */
[----:B----4-:R-:W-:-:S03]  /*20cc0*/  IADD3 R46, P0, R50, R75, RZ ;  /* 0x0000004b322e7210 */ /* 0x010fc60007f1e0ff */
[----:B------:R3:W-:Y:S01]  /*20cd0*/  STG.E.U8 desc[UR60][R48.64], R234 ;  /* 0x000000ea30007986 */ /* 0x0007e2000c10113c */
[----:B------:R-:W4:Y:S01]  /*20ce0*/  LDC R57, c[0x0][0x278] ;  /* 0x00009e00ff397b82 */ /* 0x000f220000000800 */
[----:B------:R-:W-:Y:S01]  /*20cf0*/  LEA.HI.X.SX32 R47, R50, R71, 0x1, P0 ;  /* 0x00000047322f7211 */ /* 0x000fe200000f0eff */
[----:B------:R-:W-:-:S06]  /*20d00*/  IMAD R50, R45, 0x4, R50 ;  /* 0x000000042d327824 */ /* 0x000fcc00078e0232 */
[----:B------:R-:W4:Y:S01]  /*20d10*/  LDC R45, c[0x0][0x278] ;  /* 0x00009e00ff2d7b82 */ /* 0x000f220000000800 */
[C---:B---3--:R-:W-:Y:S01]  /*20d20*/  IADD3 R48, P0, R52.reuse, R75, RZ ;  /* 0x0000004b34307210 */ /* 0x048fe20007f1e0ff */
[----:B------:R3:W-:Y:S03]  /*20d30*/  STG.E.U8 desc[UR60][R46.64], R232 ;  /* 0x000000e82e007986 */ /* 0x0007e6000c10113c */
[----:B------:R-:W-:Y:S01]  /*20d40*/  LEA.HI.X.SX32 R49, R52, R71, 0x1, P0 ;  /* 0x0000004734317211 */ /* 0x000fe200000f0eff */
[----:B--2---:R-:W-:Y:S01]  /*20d50*/  IMAD R52, R51, 0x2, R50 ;  /* 0x0000000233347824 */ /* 0x004fe200078e0232 */
[----:B---3--:R-:W-:-:S03]  /*20d60*/  IADD3 R46, P0, R50, R75, RZ ;  /* 0x0000004b322e7210 */ /* 0x008fc60007f1e0ff */
[----:B0-----:R-:W-:Y:S01]  /*20d70*/  IMAD R54, R53, 0x2, R52 ;  /* 0x0000000235367824 */ /* 0x001fe200078e0234 */
[----:B------:R-:W-:Y:S01]  /*20d80*/  STG.E.U8 desc[UR60][R48.64], R235 ;  /* 0x000000eb30007986 */ /* 0x000fe2000c10113c */
[----:B------:R-:W0:Y:S01]  /*20d90*/  LDC R53, c[0x0][0x278] ;  /* 0x00009e00ff357b82 */ /* 0x000e220000000800 */
[----:B------:R-:W-:Y:S02]  /*20da0*/  LEA.HI.X.SX32 R47, R50, R71, 0x1, P0 ;  /* 0x00000047322f7211 */ /* 0x000fe400000f0eff */
[----:B------:R-:W-:-:S03]  /*20db0*/  IADD3 R50, P0, R52, R75, RZ ;  /* 0x0000004b34327210 */ /* 0x000fc60007f1e0ff */
[----:B------:R2:W-:Y:S01]  /*20dc0*/  STG.E.U8 desc[UR60][R46.64], R237 ;  /* 0x000000ed2e007986 */ /* 0x0005e2000c10113c */
[----:B------:R-:W-:Y:S01]  /*20dd0*/  LEA.HI.X.SX32 R51, R52, R71, 0x1, P0 ;  /* 0x0000004734337211 */ /* 0x000fe200000f0eff */
[----:B-1----:R-:W-:Y:S02]  /*20de0*/  IMAD R52, R55, 0x2, R54 ;  /* 0x0000000237347824 */ /* 0x002fe400078e0236 */
[----:B------:R-:W1:Y:S01]  /*20df0*/  LDC R55, c[0x0][0x278] ;  /* 0x00009e00ff377b82 */ /* 0x000e620000000800 */
[----:B--2---:R-:W-:-:S04]  /*20e00*/  IADD3 R46, P0, R54, R75, RZ ;  /* 0x0000004b362e7210 */ /* 0x004fc80007f1e0ff */
[----:B------:R-:W-:Y:S01]  /*20e10*/  LEA.HI.X.SX32 R47, R54, R71, 0x1, P0 ;  /* 0x00000047362f7211 */ /* 0x000fe200000f0eff */
[----:B----4-:R-:W-:Y:S01]  /*20e20*/  IMAD R54, R45, 0x2, R52 ;  /* 0x000000022d367824 */ /* 0x010fe200078e0234 */
[C---:B------:R-:W-:Y:S01]  /*20e30*/  IADD3 R48, P0, R52.reuse, R75, RZ ;  /* 0x0000004b34307210 */ /* 0x040fe20007f1e0ff */
[----:B------:R-:W2:Y:S01]  /*20e40*/  LDC R45, c[0x0][0x278] ;  /* 0x00009e00ff2d7b82 */ /* 0x000ea20000000800 */
[----:B------:R-:W-:Y:S02]  /*20e50*/  STG.E.U8 desc[UR60][R50.64], R238 ;  /* 0x000000ee32007986 */ /* 0x000fe4000c10113c */
[----:B------:R-:W-:Y:S01]  /*20e60*/  LEA.HI.X.SX32 R49, R52, R71, 0x1, P0 ;  /* 0x0000004734317211 */ /* 0x000fe200000f0eff */
[----:B------:R-:W-:Y:S01]  /*20e70*/  IMAD R52, R57, 0x2, R54 ;  /* 0x0000000239347824 */ /* 0x000fe200078e0236 */
[----:B------:R3:W-:Y:S03]  /*20e80*/  STG.E.U8 desc[UR60][R46.64], R239 ;  /* 0x000000ef2e007986 */ /* 0x0007e6000c10113c */
[----:B------:R-:W-:Y:S01]  /*20e90*/  IMAD R56, R61, 0x2, R52 ;  /* 0x000000023d387824 */ /* 0x000fe200078e0234 */
[----:B------:R-:W4:Y:S01]  /*20ea0*/  LDC R57, c[0x0][0x278] ;  /* 0x00009e00ff397b82 */ /* 0x000f220000000800 */
[----:B------:R0:W-:Y:S01]  /*20eb0*/  STG.E.U8 desc[UR60][R48.64], R236 ;  /* 0x000000ec30007986 */ /* 0x0001e2000c10113c */
[----:B---3--:R-:W-:-:S06]  /*20ec0*/  IADD3 R46, P0, R54, R75, RZ ;  /* 0x0000004b362e7210 */ /* 0x008fcc0007f1e0ff */
[----:B------:R-:W3:Y:S01]  /*20ed0*/  LDC R61, c[0x0][0x278] ;  /* 0x00009e00ff3d7b82 */ /* 0x000ee20000000800 */
[----:B------:R-:W-:Y:S02]  /*20ee0*/  IADD3 R50, P3, R56, R75, RZ ;  /* 0x0000004b38327210 */ /* 0x000fe40007f7e0ff */
[----:B------:R-:W-:Y:S02]  /*20ef0*/  LEA.HI.X.SX32 R47, R54, R71, 0x1, P0 ;  /* 0x00000047362f7211 */ /* 0x000fe400000f0eff */
[----:B0-----:R-:W-:Y:S02]  /*20f00*/  IADD3 R48, P0, R52, R75, RZ ;  /* 0x0000004b34307210 */ /* 0x001fe40007f1e0ff */
[----:B------:R-:W-:Y:S02]  /*20f10*/  LEA.HI R54, R196, 0xde, RZ, 0x1a ;  /* 0x000000dec4367811 */ /* 0x000fe400078fd0ff */
[-C--:B------:R-:W-:Y:S02]  /*20f20*/  LEA.HI.X.SX32 R49, R52, R71.reuse, 0x1, P0 ;  /* 0x0000004734317211 */ /* 0x080fe400000f0eff */
[----:B------:R-:W-:Y:S01]  /*20f30*/  LEA.HI.X.SX32 R51, R56, R71, 0x1, P3 ;  /* 0x0000004738337211 */ /* 0x000fe200018f0eff */
[----:B------:R-:W-:Y:S01]  /*20f40*/  IMAD R52, R54, R53, RZ ;  /* 0x0000003536347224 */ /* 0x000fe200078e02ff */
[----:B------:R-:W-:Y:S01]  /*20f50*/  STG.E.U8 desc[UR60][R46.64], R242 ;  /* 0x000000f22e007986 */ /* 0x000fe2000c10113c */
[----:B-1----:R-:W-:Y:S01]  /*20f60*/  IMAD R56, R55, 0x4, R56 ;  /* 0x0000000437387824 */ /* 0x002fe200078e0238 */
[----:B------:R-:W0:Y:S02]  /*20f70*/  LDC R53, c[0x0][0x278] ;  /* 0x00009e00ff357b82 */ /* 0x000e240000000800 */
[----:B------:R-:W-:Y:S04]  /*20f80*/  STG.E.U8 desc[UR60][R48.64], R241 ;  /* 0x000000f130007986 */ /* 0x000fe8000c10113c */
[----:B------:R1:W-:Y:S02]  /*20f90*/  STG.E.U8 desc[UR60][R50.64], R240 ;  /* 0x000000f032007986 */ /* 0x0003e4000c10113c */
[----:B------:R-:W0:Y:S01]  /*20fa0*/  LDC R55, c[0x0][0x278] ;  /* 0x00009e00ff377b82 */ /* 0x000e220000000800 */
[----:B-1----:R-:W-:-:S04]  /*20fb0*/  IADD3 R50, P0, R52, R75, RZ ;  /* 0x0000004b34327210 */ /* 0x002fc80007f1e0ff */
[----:B------:R-:W-:Y:S01]  /*20fc0*/  LEA.HI.X.SX32 R51, R52, R71, 0x1, P0 ;  /* 0x0000004734337211 */ /* 0x000fe200000f0eff */
[----:B--2---:R-:W-:Y:S01]  /*20fd0*/  IMAD R52, R45, 0x2, R56 ;  /* 0x000000022d347824 */ /* 0x004fe200078e0238 */
[----:B------:R-:W-:-:S03]  /*20fe0*/  IADD3 R48, P0, R56, R75, RZ ;  /* 0x0000004b38307210 */ /* 0x000fc60007f1e0ff */
[----:B----4-:R-:W-:Y:S01]  /*20ff0*/  IMAD R54, R57, 0x2, R52 ;  /* 0x0000000239367824 */ /* 0x010fe200078e0234 */
[----:B------:R-:W-:Y:S01]  /*21000*/  IADD3 R46, P3, R52, R75, RZ ;  /* 0x0000004b342e7210 */ /* 0x000fe20007f7e0ff */
[----:B------:R1:W-:Y:S01]  /*21010*/  STG.E.U8 desc[UR60][R50.64], R244 ;  /* 0x000000f432007986 */ /* 0x0003e2000c10113c */
[-C--:B------:R-:W-:Y:S01]  /*21020*/  LEA.HI.X.SX32 R49, R56, R71.reuse, 0x1, P0 ;  /* 0x0000004738317211 */ /* 0x080fe200000f0eff */
[----:B------:R-:W2:Y:S01]  /*21030*/  LDC R57, c[0x0][0x278] ;  /* 0x00009e00ff397b82 */ /* 0x000ea20000000800 */
[----:B------:R-:W-:Y:S01]  /*21040*/  LEA.HI.X.SX32 R47, R52, R71, 0x1, P3 ;  /* 0x00000047342f7211 */ /* 0x000fe200018f0eff */
[----:B---3--:R-:W-:Y:S02]  /*21050*/  IMAD R52, R61, 0x2, R54 ;  /* 0x000000023d347824 */ /* 0x008fe400078e0236 */
[----:B------:R3:W-:Y:S01]  /*21060*/  STG.E.U8 desc[UR60][R48.64], R243 ;  /* 0x000000f330007986 */ /* 0x0007e2000c10113c */
[----:B------:R-:W-:Y:S02]  /*21070*/  PRMT R245, R41, 0x7770, RZ ;  /* 0x0000777029f57816 */ /* 0x000fe400000000ff */
[----:B------:R-:W-:Y:S01]  /*21080*/  PRMT R44, R42, 0x7770, RZ ;  /* 0x000077702a2c7816 */ /* 0x000fe200000000ff */
[----:B------:R-:W4:Y:S01]  /*21090*/  LDC R61, c[0x0][0x278] ;  /* 0x00009e00ff3d7b82 */ /* 0x000f220000000800 */
[----:B-1----:R-:W-:-:S04]  /*210a0*/  IADD3 R50, P0, R54, R75, RZ ;  /* 0x0000004b36327210 */ /* 0x002fc80007f1e0ff */
[----:B------:R-:W-:Y:S02]  /*210b0*/  LEA.HI.X.SX32 R51, R54, R71, 0x1, P0 ;  /* 0x0000004736337211 */ /* 0x000fe400000f0eff */
[----:B---3--:R-:W-:-:S04]  /*210c0*/  IADD3 R48, P0, R52, R75, RZ ;  /* 0x0000004b34307210 */ /* 0x008fc80007f1e0ff */
[----:B------:R-:W-:Y:S01]  /*210d0*/  LEA.HI.X.SX32 R49, R52, R71, 0x1, P0 ;  /* 0x0000004734317211 */ /* 0x000fe200000f0eff */
[----:B0-----:R-:W-:Y:S02]  /*210e0*/  IMAD R52, R53, 0x2, R52 ;  /* 0x0000000235347824 */ /* 0x001fe400078e0234 */
[----:B------:R-:W0:Y:S02]  /*210f0*/  LDC R53, c[0x0][0x278] ;  /* 0x00009e00ff357b82 */ /* 0x000e240000000800 */
[----:B------:R-:W-:Y:S01]  /*21100*/  IMAD R54, R55, 0x2, R52 ;  /* 0x0000000237367824 */ /* 0x000fe200078e0234 */
[C---:B------:R-:W-:Y:S01]  /*21110*/  PRMT R2, R41.reuse, 0x7773, RZ ;  /* 0x0000777329027816 */ /* 0x040fe200000000ff */
[----:B------:R-:W-:Y:S01]  /*21120*/  STG.E.U8 desc[UR60][R46.64], R245 ;  /* 0x000000f52e007986 */ /* 0x000fe2000c10113c */
[----:B------:R-:W-:-:S03]  /*21130*/  PRMT R252, R41, 0x7772, RZ ;  /* 0x0000777229fc7816 */ /* 0x000fc600000000ff */
[----:B------:R-:W1:Y:S01]  /*21140*/  LDC R55, c[0x0][0x278] ;  /* 0x00009e00ff377b82 */ /* 0x000e620000000800 */
[----:B------:R-:W-:Y:S02]  /*21150*/  PRMT R250, R41, 0x7771, RZ ;  /* 0x0000777129fa7816 */ /* 0x000fe400000000ff */
[C---:B------:R-:W-:Y:S02]  /*21160*/  PRMT R248, R42.reuse, 0x7773, RZ ;  /* 0x000077732af87816 */ /* 0x040fe400000000ff */
[C---:B------:R-:W-:Y:S02]  /*21170*/  PRMT R247, R42.reuse, 0x7772, RZ ;  /* 0x000077722af77816 */ /* 0x040fe400000000ff */
[----:B------:R-:W-:Y:S01]  /*21180*/  PRMT R246, R42, 0x7771, RZ ;  /* 0x000077712af67816 */ /* 0x000fe200000000ff */
[----:B------:R3:W-:Y:S01]  /*21190*/  STG.E.U8 desc[UR60][R50.64], R44 ;  /* 0x0000002c32007986 */ /* 0x0007e2000c10113c */
[C---:B------:R-:W-:Y:S02]  /*211a0*/  PRMT R206, R43.reuse, 0x7773, RZ ;  /* 0x000077732bce7816 */ /* 0x040fe400000000ff */
[----:B------:R-:W-:-:S02]  /*211b0*/  PRMT R42, R43, 0x7772, RZ ;  /* 0x000077722b2a7816 */ /* 0x000fc400000000ff */
[----:B------:R-:W-:Y:S02]  /*211c0*/  PRMT R41, R43, 0x7771, RZ ;  /* 0x000077712b297816 */ /* 0x000fe400000000ff */
[----:B------:R-:W-:Y:S01]  /*211d0*/  LEA.HI R45, R196, 0xee, RZ, 0x1a ;  /* 0x000000eec42d7811 */ /* 0x000fe200078fd0ff */
[----:B------:R-:W-:Y:S01]  /*211e0*/  IMAD R56, R63, 0x2, R54 ;  /* 0x000000023f387824 */ /* 0x000fe200078e0236 */
[----:B------:R-:W-:Y:S02]  /*211f0*/  PRMT R43, R43, 0x7770, RZ ;  /* 0x000077702b2b7816 */ /* 0x000fe400000000ff */
[C---:B---3--:R-:W-:Y:S01]  /*21200*/  IADD3 R44, P0, R52.reuse, R75, RZ ;  /* 0x0000004b342c7210 */ /* 0x048fe20007f1e0ff */
[----:B------:R-:W-:Y:S02]  /*21210*/  IMAD R60, R45, R60, RZ ;  /* 0x0000003c2d3c7224 */ /* 0x000fe400078e02ff */
[----:B------:R3:W-:Y:S01]  /*21220*/  STG.E.U8 desc[UR60][R48.64], R43 ;  /* 0x0000002b30007986 */ /* 0x0007e2000c10113c */
[----:B------:R-:W-:-:S02]  /*21230*/  LEA.HI.X.SX32 R45, R52, R71, 0x1, P0 ;  /* 0x00000047342d7211 */ /* 0x000fc400000f0eff */
[----:B------:R-:W-:Y:S02]  /*21240*/  PRMT R251, R40, 0x7771, RZ ;  /* 0x0000777128fb7816 */ /* 0x000fe400000000ff */
[C---:B---3--:R-:W-:Y:S01]  /*21250*/  IADD3 R48, P0, R56.reuse, R75, RZ ;  /* 0x0000004b38307210 */ /* 0x048fe20007f1e0ff */
[----:B------:R-:W3:Y:S03]  /*21260*/  LDC R43, c[0x0][0x278] ;  /* 0x00009e00ff2b7b82 */ /* 0x000ee60000000800 */
[----:B------:R-:W-:Y:S01]  /*21270*/  LEA.HI.X.SX32 R49, R56, R71, 0x1, P0 ;  /* 0x0000004738317211 */ /* 0x000fe200000f0eff */
[----:B0-----:R-:W-:Y:S01]  /*21280*/  IMAD R56, R53, 0x4, R56 ;  /* 0x0000000435387824 */ /* 0x001fe200078e0238 */
[----:B------:R-:W-:-:S03]  /*21290*/  IADD3 R46, P3, R54, R75, RZ ;  /* 0x0000004b362e7210 */ /* 0x000fc60007f7e0ff */
[----:B------:R-:W0:Y:S01]  /*212a0*/  LDC R53, c[0x0][0x278] ;  /* 0x00009e00ff357b82 */ /* 0x000e220000000800 */
[----:B--2---:R-:W-:Y:S01]  /*212b0*/  IMAD R52, R57, 0x2, R56 ;  /* 0x0000000239347824 */ /* 0x004fe200078e0238 */
[----:B------:R-:W-:Y:S01]  /*212c0*/  LEA.HI.X.SX32 R47, R54, R71, 0x1, P3 ;  /* 0x00000047362f7211 */ /* 0x000fe200018f0eff */
[----:B------:R2:W-:Y:S01]  /*212d0*/  STG.E.U8 desc[UR60][R44.64], R251 ;  /* 0x000000fb2c007986 */ /* 0x0005e2000c10113c */
[----:B------:R-:W-:Y:S01]  /*212e0*/  IADD3 R50, P3, R60, R75, RZ ;  /* 0x0000004b3c327210 */ /* 0x000fe20007f7e0ff */
[----:B-1----:R-:W-:-:S03]  /*212f0*/  IMAD R54, R55, 0x2, R52 ;  /* 0x0000000237367824 */ /* 0x002fc600078e0234 */
[----:B------:R-:W1:Y:S01]  /*21300*/  LDC R57, c[0x0][0x278] ;  /* 0x00009e00ff397b82 */ /* 0x000e620000000800 */
[----:B------:R4:W-:Y:S01]  /*21310*/  STG.E.U8 desc[UR60][R46.64], R250 ;  /* 0x000000fa2e007986 */ /* 0x0009e2000c10113c */
[----:B------:R-:W-:Y:S02]  /*21320*/  LEA.HI.X.SX32 R51, R60, R71, 0x1, P3 ;  /* 0x000000473c337211 */ /* 0x000fe400018f0eff */
[----:B--2---:R-:W-:-:S04]  /*21330*/  IADD3 R44, P0, R56, R75, RZ ;  /* 0x0000004b382c7210 */ /* 0x004fc80007f1e0ff */
[----:B------:R-:W2:Y:S01]  /*21340*/  LDC R55, c[0x0][0x278] ;  /* 0x00009e00ff377b82 */ /* 0x000ea20000000800 */
[----:B------:R-:W-:Y:S01]  /*21350*/  LEA.HI.X.SX32 R45, R56, R71, 0x1, P0 ;  /* 0x00000047382d7211 */ /* 0x000fe200000f0eff */
[----:B----4-:R-:W-:Y:S01]  /*21360*/  IMAD R56, R61, 0x2, R54 ;  /* 0x000000023d387824 */ /* 0x010fe200078e0236 */
[----:B------:R-:W-:Y:S01]  /*21370*/  IADD3 R46, P0, R52, R75, RZ ;  /* 0x0000004b342e7210 */ /* 0x000fe20007f1e0ff */
[----:B------:R4:W-:Y:S01]  /*21380*/  STG.E.U8 desc[UR60][R48.64], R246 ;  /* 0x000000f630007986 */ /* 0x0009e2000c10113c */
[----:B------:R-:W-:-:S03]  /*21390*/  PRMT R0, R40, 0x7772, RZ ;  /* 0x0000777228007816 */ /* 0x000fc600000000ff */
[----:B------:R-:W2:Y:S01]  /*213a0*/  LDC R61, c[0x0][0x278] ;  /* 0x00009e00ff3d7b82 */ /* 0x000ea20000000800 */
[----:B------:R-:W-:Y:S01]  /*213b0*/  LEA.HI.X.SX32 R47, R52, R71, 0x1, P0 ;  /* 0x00000047342f7211 */ /* 0x000fe200000f0eff */
[----:B------:R3:W-:Y:S01]  /*213c0*/  STG.E.U8 desc[UR60][R50.64], R41 ;  /* 0x0000002932007986 */ /* 0x0007e2000c10113c */
[-C--:B----4-:R-:W-:Y:S02]  /*213d0*/  IADD3 R48, P3, R54, R75.reuse, RZ ;  /* 0x0000004b36307210 */ /* 0x090fe40007f7e0ff */
[----:B---3--:R-:W-:-:S03]  /*213e0*/  IADD3 R50, P0, R56, R75, RZ ;  /* 0x0000004b38327210 */ /* 0x008fc60007f1e0ff */
[----:B------:R-:W3:Y:S01]  /*213f0*/  LDC R41, c[0x0][0x278] ;  /* 0x00009e00ff297b82 */ /* 0x000ee20000000800 */
[-C--:B------:R-:W-:Y:S01]  /*21400*/  LEA.HI.X.SX32 R51, R56, R71.reuse, 0x1, P0 ;  /* 0x0000004738337211 */ /* 0x080fe200000f0eff */
[----:B------:R-:W-:Y:S01]  /*21410*/  IMAD R56, R43, 0x2, R56 ;  /* 0x000000022b387824 */ /* 0x000fe200078e0238 */
[----:B------:R-:W-:Y:S01]  /*21420*/  LEA.HI.X.SX32 R49, R54, R71, 0x1, P3 ;  /* 0x0000004736317211 */ /* 0x000fe200018f0eff */
[----:B------:R4:W-:Y:S02]  /*21430*/  STG.E.U8 desc[UR60][R44.64], R0 ;  /* 0x000000002c007986 */ /* 0x0009e4000c10113c */
[----:B0-----:R-:W-:Y:S02]  /*21440*/  IMAD R52, R53, 0x2, R56 ;  /* 0x0000000235347824 */ /* 0x001fe400078e0238 */
[----:B------:R-:W0:Y:S01]  /*21450*/  LDC R53, c[0x0][0x278] ;  /* 0x00009e00ff357b82 */ /* 0x000e220000000800 */
[----:B------:R-:W-:Y:S01]  /*21460*/  STG.E.U8 desc[UR60][R46.64], R252 ;  /* 0x000000fc2e007986 */ /* 0x000fe2000c10113c */
[----:B------:R-:W-:Y:S01]  /*21470*/  LEA.HI R60, R196, 0xfe, RZ, 0x1a ;  /* 0x000000fec43c7811 */ /* 0x000fe200078fd0ff */
[----:B-1----:R-:W-:-:S02]  /*21480*/  IMAD R54, R57, 0x2, R52 ;  /* 0x0000000239367824 */ /* 0x002fc400078e0234 */
[----:B------:R1:W-:Y:S01]  /*21490*/  STG.E.U8 desc[UR60][R48.64], R247 ;  /* 0x000000f730007986 */ /* 0x0003e2000c10113c */
[----:B----4-:R-:W-:-:S03]  /*214a0*/  IADD3 R44, P3, R52, R75, RZ ;  /* 0x0000004b342c7210 */ /* 0x010fc60007f7e0ff */
[----:B------:R4:W-:Y:S01]  /*214b0*/  STG.E.U8 desc[UR60][R50.64], R42 ;  /* 0x0000002a32007986 */ /* 0x0009e2000c10113c */
[----:B------:R-:W0:Y:S01]  /*214c0*/  LDC R57, c[0x0][0x278] ;  /* 0x00009e00ff397b82 */ /* 0x000e220000000800 */
[----:B------:R-:W-:Y:S02]  /*214d0*/  PRMT R32, R36, 0x7770, RZ ;  /* 0x0000777024207816 */ /* 0x000fe400000000ff */
[----:B------:R-:W-:Y:S01]  /*214e0*/  PRMT R17, R37, 0x7773, RZ ;  /* 0x0000777325117816 */ /* 0x000fe200000000ff */
[----:B------:R-:W3:Y:S04]  /*214f0*/  LDL.LU R0, [R1+0xa54] ;  /* 0x000a540001007983 */ /* 0x000ee80000300800 */
[----:B-1----:R-:W1:Y:S01]  /*21500*/  LDC R49, c[0x0][0x278] ;  /* 0x00009e00ff317b82 */ /* 0x002e620000000800 */
[----:B----4-:R-:W-:Y:S01]  /*21510*/  IADD3 R42, P0, R56, R75, RZ ;  /* 0x0000004b382a7210 */ /* 0x010fe20007f1e0ff */
[----:B--2---:R-:W-:-:S03]  /*21520*/  IMAD R48, R60, R55, RZ ;  /* 0x000000373c307224 */ /* 0x004fc600078e02ff */
[----:B------:R-:W-:-:S03]  /*21530*/  LEA.HI.X.SX32 R43, R56, R71, 0x1, P0 ;  /* 0x00000047382b7211 */ /* 0x000fc600000f0eff */
[----:B------:R-:W2:Y:S01]  /*21540*/  LDC R51, c[0x0][0x278] ;  /* 0x00009e00ff337b82 */ /* 0x000ea20000000800 */
[C---:B------:R-:W-:Y:S01]  /*21550*/  IADD3 R46, P0, R54.reuse, R75, RZ ;  /* 0x0000004b362e7210 */ /* 0x040fe20007f1e0ff */
[----:B------:R4:W-:Y:S03]  /*21560*/  STG.E.U8 desc[UR60][R42.64], R198 ;  /* 0x000000c62a007986 */ /* 0x0009e6000c10113c */
[-C--:B------:R-:W-:Y:S01]  /*21570*/  LEA.HI.X.SX32 R47, R54, R71.reuse, 0x1, P0 ;  /* 0x00000047362f7211 */ /* 0x080fe200000f0eff */
[----:B---3--:R-:W-:Y:S02]  /*21580*/  IMAD R54, R41, 0x4, R54 ;  /* 0x0000000429367824 */ /* 0x008fe400078e0236 */
[----:B------:R-:W3:Y:S01]  /*21590*/  LDC R41, c[0x0][0x278] ;  /* 0x00009e00ff297b82 */ /* 0x000ee20000000800 */
[----:B------:R-:W-:Y:S02]  /*215a0*/  LEA.HI.X.SX32 R45, R52, R71, 0x1, P3 ;  /* 0x00000047342d7211 */ /* 0x000fe400018f0eff */
[----:B----4-:R-:W-:-:S05]  /*215b0*/  IADD3 R42, P0, R48, R75, RZ ;  /* 0x0000004b302a7210 */ /* 0x010fca0007f1e0ff */
[----:B------:R-:W4:Y:S01]  /*215c0*/  LDC R55, c[0x0][0x278] ;  /* 0x00009e00ff377b82 */ /* 0x000f220000000800 */
[----:B------:R-:W-:Y:S01]  /*215d0*/  LEA.HI.X.SX32 R43, R48, R71, 0x1, P0 ;  /* 0x00000047302b7211 */ /* 0x000fe200000f0eff */
[----:B------:R-:W-:Y:S01]  /*215e0*/  IMAD R48, R61, 0x2, R54 ;  /* 0x000000023d307824 */ /* 0x000fe200078e0236 */
[----:B------:R1:W-:Y:S03]  /*215f0*/  STG.E.U8 desc[UR60][R44.64], R2 ;  /* 0x000000022c007986 */ /* 0x0003e6000c10113c */
[----:B0-----:R-:W-:Y:S02]  /*21600*/  IMAD R50, R53, 0x2, R48 ;  /* 0x0000000235327824 */ /* 0x001fe400078e0230 */
[----:B------:R-:W0:Y:S01]  /*21610*/  LDC R61, c[0x0][0x278] ;  /* 0x00009e00ff3d7b82 */ /* 0x000e220000000800 */
[----:B------:R2:W-:Y:S01]  /*21620*/  STG.E.U8 desc[UR60][R46.64], R248 ;  /* 0x000000f82e007986 */ /* 0x0005e2000c10113c */
[----:B-1----:R-:W-:-:S06]  /*21630*/  IADD3 R44, P0, R54, R75, RZ ;  /* 0x0000004b362c7210 */ /* 0x002fcc0007f1e0ff */
[----:B------:R-:W1:Y:S01]  /*21640*/  LDC R53, c[0x0][0x278] ;  /* 0x00009e00ff357b82 */ /* 0x000e620000000800 */
[----:B------:R-:W-:Y:S01]  /*21650*/  PRMT R34, R37, 0x7772, RZ ;  /* 0x0000777225227816 */ /* 0x000fe200000000ff */
[----:B------:R-:W4:Y:S01]  /*21660*/  LDL.LU R2, [R1+0xa50] ;  /* 0x000a500001027983 */ /* 0x000f220000300800 */
[----:B------:R-:W-:Y:S02]  /*21670*/  LEA.HI.X.SX32 R45, R54, R71, 0x1, P0 ;  /* 0x00000047362d7211 */ /* 0x000fe400000f0eff */
[C---:B--2---:R-:W-:Y:S01]  /*21680*/  IADD3 R46, P0, R48.reuse, R75, RZ ;  /* 0x0000004b302e7210 */ /* 0x044fe20007f1e0ff */
[----:B------:R2:W-:Y:S01]  /*21690*/  STG.E.U8 desc[UR60][R42.64], R206 ;  /* 0x000000ce2a007986 */ /* 0x0005e2000c10113c */
[----:B------:R-:W-:Y:S02]  /*216a0*/  IMAD R52, R49, 0x2, R50 ;  /* 0x0000000231347824 */ /* 0x000fe400078e0232 */
[----:B------:R-:W-:Y:S02]  /*216b0*/  LEA.HI.X.SX32 R47, R48, R71, 0x1, P0 ;  /* 0x00000047302f7211 */ /* 0x000fe400000f0eff */
[C---:B------:R-:W-:Y:S01]  /*216c0*/  PRMT R22, R37.reuse, 0x7771, RZ ;  /* 0x0000777125167816 */ /* 0x040fe200000000ff */
[----:B------:R-:W4:Y:S01]  /*216d0*/  LDL.LU R197, [R1+0x204] ;  /* 0x0002040001c57983 */ /* 0x000f220000300800 */
[----:B------:R-:W-:-:S02]  /*216e0*/  PRMT R40, R37, 0x7770, RZ ;  /* 0x0000777025287816 */ /* 0x000fc400000000ff */
[C---:B--2---:R-:W-:Y:S01]  /*216f0*/  IADD3 R42, P0, R50.reuse, R75, RZ ;  /* 0x0000004b322a7210 */ /* 0x044fe20007f1e0ff */
[----:B------:R2:W-:Y:S03]  /*21700*/  STG.E.U8 desc[UR60][R44.64], R32 ;  /* 0x000000202c007986 */ /* 0x0005e6000c10113c */
[----:B------:R-:W-:Y:S01]  /*21710*/  LEA.HI.X.SX32 R43, R50, R71, 0x1, P0 ;  /* 0x00000047322b7211 */ /* 0x000fe200000f0eff */
[----:B---3--:R-:W-:Y:S01]  /*21720*/  IMAD R50, R41, 0x2, R52 ;  /* 0x0000000229327824 */ /* 0x008fe200078e0234 */
[C---:B------:R-:W-:Y:S01]  /*21730*/  PRMT R26, R38.reuse, 0x7773, RZ ;  /* 0x00007773261a7816 */ /* 0x040fe200000000ff */
[----:B------:R-:W3:Y:S01]  /*21740*/  LDL.LU R249, [R1+0x200] ;  /* 0x0002000001f97983 */ /* 0x000ee20000300800 */
[C---:B------:R-:W-:Y:S02]  /*21750*/  PRMT R33, R38.reuse, 0x7772, RZ ;  /* 0x0000777226217816 */ /* 0x040fe400000000ff */
[C---:B------:R-:W-:Y:S01]  /*21760*/  PRMT R37, R38.reuse, 0x7771, RZ ;  /* 0x0000777126257816 */ /* 0x040fe200000000ff */
[----:B------:R-:W-:Y:S01]  /*21770*/  STG.E.U8 desc[UR60][R46.64], R40 ;  /* 0x000000282e007986 */ /* 0x000fe2000c10113c */
[----:B------:R-:W-:Y:S01]  /*21780*/  PRMT R38, R38, 0x7770, RZ ;  /* 0x0000777026267816 */ /* 0x000fe200000000ff */
[----:B--2---:R-:W-:Y:S01]  /*21790*/  IMAD R32, R51, 0x2, R50 ;  /* 0x0000000233207824 */ /* 0x004fe200078e0232 */
[----:B------:R-:W-:Y:S01]  /*217a0*/  IADD3 R48, P0, R52, R75, RZ ;  /* 0x0000004b34307210 */ /* 0x000fe20007f1e0ff */
[----:B------:R-:W2:Y:S01]  /*217b0*/  LDC R51, c[0x0][0x278] ;  /* 0x00009e00ff337b82 */ /* 0x000ea20000000800 */
[C---:B------:R-:W-:Y:S01]  /*217c0*/  PRMT R30, R36.reuse, 0x7773, RZ ;  /* 0x00007773241e7816 */ /* 0x040fe200000000ff */
[----:B------:R1:W-:Y:S01]  /*217d0*/  STG.E.U8 desc[UR60][R42.64], R38 ;  /* 0x000000262a007986 */ /* 0x0003e2000c10113c */
[----:B------:R-:W-:-:S02]  /*217e0*/  PRMT R35, R36, 0x7772, RZ ;  /* 0x0000777224237816 */ /* 0x000fc400000000ff */
[----:B------:R-:W-:Y:S01]  /*217f0*/  PRMT R31, R36, 0x7771, RZ ;  /* 0x00007771241f7816 */ /* 0x000fe200000000ff */
[----:B------:R-:W3:Y:S01]  /*21800*/  LDL.LU R198, [R1+0xc] ;  /* 0x00000c0001c67983 */ /* 0x000ee20000300800 */
[C---:B------:R-:W-:Y:S02]  /*21810*/  PRMT R18, R39.reuse, 0x7773, RZ ;  /* 0x0000777327127816 */ /* 0x040fe400000000ff */
[C---:B------:R-:W-:Y:S02]  /*21820*/  PRMT R24, R39.reuse, 0x7772, RZ ;  /* 0x0000777227187816 */ /* 0x040fe400000000ff */
[----:B------:R-:W-:Y:S02]  /*21830*/  PRMT R36, R39, 0x7771, RZ ;  /* 0x0000777127247816 */ /* 0x000fe400000000ff */
[----:B------:R-:W-:Y:S01]  /*21840*/  LEA.HI.X.SX32 R49, R52, R71, 0x1, P0 ;  /* 0x0000004734317211 */ /* 0x000fe200000f0eff */
[----:B-1----:R-:W-:Y:S01]  /*21850*/  IMAD R38, R53, 0x2, R32 ;  /* 0x0000000235267824 */ /* 0x002fe200078e0220 */
[----:B------:R-:W-:Y:S01]  /*21860*/  PRMT R39, R39, 0x7770, RZ ;  /* 0x0000777027277816 */ /* 0x000fe200000000ff */
[----:B------:R-:W1:Y:S01]  /*21870*/  LDC R53, c[0x0][0x278] ;  /* 0x00009e00ff357b82 */ /* 0x000e620000000800 */
[----:B------:R-:W-:-:S02]  /*21880*/  IADD3 R44, P0, R50, R75, RZ ;  /* 0x0000004b322c7210 */ /* 0x000fc40007f1e0ff */
[----:B------:R-:W-:Y:S01]  /*21890*/  LEA.HI R52, R196, 0x10e, RZ, 0x1a ;  /* 0x0000010ec4347811 */ /* 0x000fe200078fd0ff */
[----:B------:R0:W-:Y:S01]  /*218a0*/  STG.E.U8 desc[UR60][R48.64], R39 ;  /* 0x0000002730007986 */ /* 0x0001e2000c10113c */
[----:B------:R-:W-:Y:S02]  /*218b0*/  LEA.HI.X.SX32 R45, R50, R71, 0x1, P0 ;  /* 0x00000047322d7211 */ /* 0x000fe400000f0eff */
[----:B------:R-:W-:Y:S01]  /*218c0*/  IADD3 R40, P0, R32, R75, RZ ;  /* 0x0000004b20287210 */ /* 0x000fe20007f1e0ff */
[----:B----4-:R-:W-:Y:S02]  /*218d0*/  IMAD R50, R52, R55, RZ ;  /* 0x0000003734327224 */ /* 0x010fe400078e02ff */
[----:B------:R4:W-:Y:S01]  /*218e0*/  STG.E.U8 desc[UR60][R44.64], R31 ;  /* 0x0000001f2c007986 */ /* 0x0009e2000c10113c */
[----:B------:R-:W-:Y:S01]  /*218f0*/  LEA.HI.X.SX32 R41, R32, R71, 0x1, P0 ;  /* 0x0000004720297211 */ /* 0x000fe200000f0eff */
[----:B------:R-:W-:Y:S01]  /*21900*/  IMAD R32, R57, 0x4, R38 ;  /* 0x0000000439207824 */ /* 0x000fe200078e0226 */
[----:B0-----:R-:W0:Y:S01]  /*21910*/  LDC R49, c[0x0][0x278] ;  /* 0x00009e00ff317b82 */ /* 0x001e220000000800 */
[----:B------:R-:W-:-:S02]  /*21920*/  IADD3 R46, P0, R38, R75, RZ ;  /* 0x0000004b262e7210 */ /* 0x000fc40007f1e0ff */
[----:B------:R-:W-:Y:S01]  /*21930*/  IMAD R48, R61, 0x2, R32 ;  /* 0x000000023d307824 */ /* 0x000fe200078e0220 */
[----:B------:R-:W-:Y:S02]  /*21940*/  IADD3 R42, P3, R50, R75, RZ ;  /* 0x0000004b322a7210 */ /* 0x000fe40007f7e0ff */
[----:B------:R-:W-:Y:S02]  /*21950*/  LEA.HI.X.SX32 R47, R38, R71, 0x1, P0 ;  /* 0x00000047262f7211 */ /* 0x000fe400000f0eff */
[----:B----4-:R-:W4:Y:S01]  /*21960*/  LDC R31, c[0x0][0x278] ;  /* 0x00009e00ff1f7b82 */ /* 0x010f220000000800 */
[----:B------:R-:W-:Y:S01]  /*21970*/  IADD3 R38, P0, R32, R75, RZ ;  /* 0x0000004b20267210 */ /* 0x000fe20007f1e0ff */
[----:B------:R2:W-:Y:S01]  /*21980*/  STG.E.U8 desc[UR60][R40.64], R22 ;  /* 0x0000001628007986 */ /* 0x0005e2000c10113c */
[-C--:B------:R-:W-:Y:S02]  /*21990*/  LEA.HI.X.SX32 R43, R50, R71.reuse, 0x1, P3 ;  /* 0x00000047322b7211 */ /* 0x080fe400018f0eff */
[----:B------:R-:W-:-:S03]  /*219a0*/  LEA.HI.X.SX32 R39, R32, R71, 0x1, P0 ;  /* 0x0000004720277211 */ /* 0x000fc600000f0eff */
[----:B------:R-:W4:Y:S01]  /*219b0*/  LDC R55, c[0x0][0x278] ;  /* 0x00009e00ff377b82 */ /* 0x000f220000000800 */
[C---:B------:R-:W-:Y:S01]  /*219c0*/  IADD3 R44, P0, R48.reuse, R75, RZ ;  /* 0x0000004b302c7210 */ /* 0x040fe20007f1e0ff */
[----:B------:R0:W-:Y:S01]  /*219d0*/  STG.E.U8 desc[UR60][R46.64], R37 ;  /* 0x000000252e007986 */ /* 0x0001e2000c10113c */
[----:B--2---:R-:W-:Y:S02]  /*219e0*/  IMAD R22, R51, 0x2, R48 ;  /* 0x0000000233167824 */ /* 0x004fe400078e0230 */
[----:B------:R-:W-:Y:S01]  /*219f0*/  LEA.HI.X.SX32 R45, R48, R71, 0x1, P0 ;  /* 0x00000047302d7211 */ /* 0x000fe200000f0eff */
[----:B------:R2:W-:Y:S01]  /*21a00*/  STG.E.U8 desc[UR60][R42.64], R36 ;  /* 0x000000242a007986 */ /* 0x0005e2000c10113c */
[----:B------:R-:W-:Y:S01]  /*21a10*/  PRMT R5, R76, 0x7773, RZ ;  /* 0x000077734c057816 */ /* 0x000fe200000000ff */
[----:B-1----:R-:W-:Y:S01]  /*21a20*/  IMAD R32, R53, 0x2, R22 ;  /* 0x0000000235207824 */ /* 0x002fe200078e0216 */
[C---:B------:R-:W-:Y:S01]  /*21a30*/  IADD3 R40, P0, R22.reuse, R75, RZ ;  /* 0x0000004b16287210 */ /* 0x040fe20007f1e0ff */
[----:B------:R-:W1:Y:S03]  /*21a40*/  LDC R51, c[0x0][0x278] ;  /* 0x00009e00ff337b82 */ /* 0x000e660000000800 */
[----:B------:R-:W-:Y:S01]  /*21a50*/  LEA.HI.X.SX32 R41, R22, R71, 0x1, P0 ;  /* 0x0000004716297211 */ /* 0x000fe200000f0eff */
[----:B0-----:R-:W-:-:S04]  /*21a60*/  IMAD R22, R49, 0x2, R32 ;  /* 0x0000000231167824 */ /* 0x001fc800078e0220 */
[----:B------:R-:W0:Y:S01]  /*21a70*/  LDC R46, c[0x0][0x278] ;  /* 0x00009e00ff2e7b82 */ /* 0x000e220000000800 */
[----:B--2---:R-:W-:-:S07]  /*21a80*/  IADD3 R36, P0, R32, R75, RZ ;  /* 0x0000004b20247210 */ /* 0x004fce0007f1e0ff */
[----:B------:R-:W2:Y:S01]  /*21a90*/  LDC R43, c[0x0][0x278] ;  /* 0x00009e00ff2b7b82 */ /* 0x000ea20000000800 */
[----:B------:R1:W-:Y:S01]  /*21aa0*/  STG.E.U8 desc[UR60][R38.64], R35 ;  /* 0x0000002326007986 */ /* 0x0003e2000c10113c */
[----:B------:R-:W-:Y:S01]  /*21ab0*/  LEA.HI.X.SX32 R37, R32, R71, 0x1, P0 ;  /* 0x0000004720257211 */ /* 0x000fe200000f0eff */
[----:B----4-:R-:W-:Y:S02]  /*21ac0*/  IMAD R32, R31, 0x2, R22 ;  /* 0x000000021f207824 */ /* 0x010fe400078e0216 */
[----:B------:R4:W-:Y:S03]  /*21ad0*/  STG.E.U8 desc[UR60][R44.64], R34 ;  /* 0x000000222c007986 */ /* 0x0009e6000c10113c */
[----:B------:R-:W2:Y:S01]  /*21ae0*/  LDC R47, c[0x0][0x278] ;  /* 0x00009e00ff2f7b82 */ /* 0x000ea20000000800 */
[----:B-1----:R-:W-:-:S07]  /*21af0*/  IADD3 R38, P0, R22, R75, RZ ;  /* 0x0000004b16267210 */ /* 0x002fce0007f1e0ff */
[----:B------:R-:W1:Y:S01]  /*21b00*/  LDC R49, c[0x0][0x278] ;  /* 0x00009e00ff317b82 */ /* 0x000e620000000800 */
[----:B------:R-:W-:Y:S01]  /*21b10*/  LEA.HI.X.SX32 R39, R22, R71, 0x1, P0 ;  /* 0x0000004716277211 */ /* 0x000fe200000f0eff */
[----:B------:R-:W-:Y:S01]  /*21b20*/  IMAD R22, R55, 0x2, R32 ;  /* 0x0000000237167824 */ /* 0x000fe200078e0220 */
[C---:B----4-:R-:W-:Y:S01]  /*21b30*/  IADD3 R34, P0, R32.reuse, R75, RZ ;  /* 0x0000004b20227210 */ /* 0x050fe20007f1e0ff */
[----:B------:R4:W-:Y:S04]  /*21b40*/  STG.E.U8 desc[UR60][R40.64], R33 ;  /* 0x0000002128007986 */ /* 0x0009e8000c10113c */
[----:B------:R-:W1:Y:S01]  /*21b50*/  LDC R45, c[0x0][0x278] ;  /* 0x00009e00ff2d7b82 */ /* 0x000e620000000800 */
[----:B------:R-:W-:Y:S02]  /*21b60*/  LEA.HI.X.SX32 R35, R32, R71, 0x1, P0 ;  /* 0x0000004720237211 */ /* 0x000fe400000f0eff */
[----:B------:R-:W-:-:S02]  /*21b70*/  LEA.HI R31, R196, 0x11e, RZ, 0x1a ;  /* 0x0000011ec41f7811 */ /* 0x000fc400078fd0ff */
[----:B------:R-:W-:-:S03]  /*21b80*/  IADD3 R32, P0, R22, R75, RZ ;  /* 0x0000004b16207210 */ /* 0x000fc60007f1e0ff */
[----:B----4-:R-:W4:Y:S01]  /*21b90*/  LDC R41, c[0x0][0x278] ;  /* 0x00009e00ff297b82 */ /* 0x010f220000000800 */
[----:B------:R-:W-:Y:S01]  /*21ba0*/  LEA.HI.X.SX32 R33, R22, R71, 0x1, P0 ;  /* 0x0000004716217211 */ /* 0x000fe200000f0eff */
[----:B0-----:R-:W-:Y:S02]  /*21bb0*/  IMAD R40, R31, R46, RZ ;  /* 0x0000002e1f287224 */ /* 0x001fe400078e02ff */
[----:B--2---:R-:W-:Y:S01]  /*21bc0*/  IMAD R22, R43, 0x4, R22 ;  /* 0x000000042b167824 */ /* 0x004fe200078e0216 */
[----:B------:R0:W-:Y:S03]  /*21bd0*/  STG.E.U8 desc[UR60][R36.64], R24 ;  /* 0x0000001824007986 */ /* 0x0001e6000c10113c */
[----:B------:R-:W2:Y:S01]  /*21be0*/  LDC R43, c[0x0][0x278] ;  /* 0x00009e00ff2b7b82 */ /* 0x000ea20000000800 */
[----:B------:R0:W-:Y:S02]  /*21bf0*/  STG.E.U8 desc[UR60][R38.64], R30 ;  /* 0x0000001e26007986 */ /* 0x0001e4000c10113c */
[----:B0-----:R-:W-:Y:S01]  /*21c00*/  IADD3 R36, P0, R40, R75, RZ ;  /* 0x0000004b28247210 */ /* 0x001fe20007f1e0ff */
[----:B------:R-:W-:-:S04]  /*21c10*/  IMAD R24, R47, 0x2, R22 ;  /* 0x000000022f187824 */ /* 0x000fc800078e0216 */
[----:B------:R-:W0:Y:S01]  /*21c20*/  LDC R47, c[0x0][0x278] ;  /* 0x00009e00ff2f7b82 */ /* 0x000e220000000800 */
[----:B------:R-:W-:Y:S02]  /*21c30*/  LEA.HI.X.SX32 R37, R40, R71, 0x1, P0 ;  /* 0x0000004728257211 */ /* 0x000fe400000f0eff */
[C---:B------:R-:W-:Y:S01]  /*21c40*/  IADD3 R30, P0, R22.reuse, R75, RZ ;  /* 0x0000004b161e7210 */ /* 0x040fe20007f1e0ff */
[----:B------:R1:W-:Y:S03]  /*21c50*/  STG.E.U8 desc[UR60][R34.64], R17 ;  /* 0x0000001122007986 */ /* 0x0003e6000c10113c */
[----:B------:R-:W-:Y:S01]  /*21c60*/  LEA.HI.X.SX32 R31, R22, R71, 0x1, P0 ;  /* 0x00000047161f7211 */ /* 0x000fe200000f0eff */
[----:B-1----:R-:W-:Y:S01]  /*21c70*/  IMAD R22, R45, 0x2, R24 ;  /* 0x000000022d167824 */ /* 0x002fe200078e0218 */
[----:B------:R1:W-:Y:S01]  /*21c80*/  STG.E.U8 desc[UR60][R32.64], R26 ;  /* 0x0000001a20007986 */ /* 0x0003e2000c10113c */
[----:B------:R-:W0:Y:S01]  /*21c90*/  LDC R45, c[0x0][0x278] ;  /* 0x00009e00ff2d7b82 */ /* 0x000e220000000800 */
[----:B------:R-:W-:-:S07]  /*21ca0*/  IADD3 R34, P0, R24, R75, RZ ;  /* 0x0000004b18227210 */ /* 0x000fce0007f1e0ff */
[----:B------:R-:W0:Y:S01]  /*21cb0*/  LDC R17, c[0x0][0x278] ;  /* 0x00009e00ff117b82 */ /* 0x000e220000000800 */
[----:B------:R-:W-:Y:S01]  /*21cc0*/  LEA.HI.X.SX32 R35, R24, R71, 0x1, P0 ;  /* 0x0000004718237211 */ /* 0x000fe200000f0eff */
[----:B----4-:R-:W-:Y:S01]  /*21cd0*/  IMAD R24, R41, 0x2, R22 ;  /* 0x0000000229187824 */ /* 0x010fe200078e0216 */
[C---:B-1----:R-:W-:Y:S01]  /*21ce0*/  IADD3 R32, P0, R22.reuse, R75, RZ ;  /* 0x0000004b16207210 */ /* 0x042fe20007f1e0ff */
[----:B------:R2:W-:Y:S04]  /*21cf0*/  STG.E.U8 desc[UR60][R36.64], R18 ;  /* 0x0000001224007986 */ /* 0x0005e8000c10113c */
[----:B------:R-:W1:Y:S01]  /*21d00*/  LDC R41, c[0x0][0x278] ;  /* 0x00009e00ff297b82 */ /* 0x000e620000000800 */
[----:B------:R-:W-:Y:S02]  /*21d10*/  LEA.HI.X.SX32 R33, R22, R71, 0x1, P0 ;  /* 0x0000004716217211 */ /* 0x000fe400000f0eff */
[----:B------:R-:W-:Y:S01]  /*21d20*/  IADD3 R38, P0, R24, R75, RZ ;  /* 0x0000004b18267210 */ /* 0x000fe20007f1e0ff */
[----:B------:R4:W-:Y:S01]  /*21d30*/  STG.E.U8 desc[UR60][R30.64], R29 ;  /* 0x0000001d1e007986 */ /* 0x0009e2000c10113c */
[----:B--2---:R-:W-:-:S03]  /*21d40*/  IMAD R18, R43, 0x2, R24 ;  /* 0x000000022b127824 */ /* 0x004fc600078e0218 */
[----:B------:R-:W2:Y:S01]  /*21d50*/  LDC R37, c[0x0][0x278] ;  /* 0x00009e00ff257b82 */ /* 0x000ea20000000800 */
[----:B------:R-:W-:Y:S01]  /*21d60*/  LEA.HI.X.SX32 R39, R24, R71, 0x1, P0 ;  /* 0x0000004718277211 */ /* 0x000fe200000f0eff */
[----:B------:R-:W-:Y:S01]  /*21d70*/  IMAD R22, R49, 0x2, R18 ;  /* 0x0000000231167824 */ /* 0x000fe200078e0212 */
[----:B----4-:R-:W-:-:S05]  /*21d80*/  IADD3 R30, P0, R18, R75, RZ ;  /* 0x0000004b121e7210 */ /* 0x010fca0007f1e0ff */
[----:B------:R-:W4:Y:S01]  /*21d90*/  LDC R43, c[0x0][0x278] ;  /* 0x00009e00ff2b7b82 */ /* 0x000f220000000800 */
[----:B------:R-:W-:Y:S01]  /*21da0*/  LEA.HI.X.SX32 R31, R18, R71, 0x1, P0 ;  /* 0x00000047121f7211 */ /* 0x000fe200000f0eff */
[----:B0-----:R-:W-:Y:S01]  /*21db0*/  IMAD R24, R47, 0x2, R22 ;  /* 0x000000022f187824 */ /* 0x001fe200078e0216 */
[----:B------:R-:W-:Y:S01]  /*21dc0*/  LEA.HI R18, R196, 0x12e, RZ, 0x1a ;  /* 0x0000012ec4127811 */ /* 0x000fe200078fd0ff */
[----:B------:R0:W-:Y:S01]  /*21dd0*/  STG.E.U8 desc[UR60][R34.64], R28 ;  /* 0x0000001c22007986 */ /* 0x0001e2000c10113c */
[C---:B------:R-:W-:Y:S02]  /*21de0*/  PRMT R7, R76.reuse, 0x7772, RZ ;  /* 0x000077724c077816 */ /* 0x040fe400000000ff */
[----:B------:R-:W-:Y:S01]  /*21df0*/  PRMT R9, R76, 0x7771, RZ ;  /* 0x000077714c097816 */ /* 0x000fe200000000ff */
[----:B------:R-:W-:Y:S01]  /*21e00*/  STG.E.U8 desc[UR60][R32.64], R27 ;  /* 0x0000001b20007986 */ /* 0x000fe2000c10113c */
[----:B------:R-:W3:Y:S03]  /*21e10*/  LDC R47, c[0x0][0x278] ;  /* 0x00009e00ff2f7b82 */ /* 0x000ee60000000800 */
[----:B------:R1:W-:Y:S01]  /*21e20*/  STG.E.U8 desc[UR60][R38.64], R10 ;  /* 0x0000000a26007986 */ /* 0x0003e2000c10113c */
[----:B0-----:R-:W-:-:S04]  /*21e30*/  IADD3 R28, P0, R22, R75, RZ ;  /* 0x0000004b161c7210 */ /* 0x001fc80007f1e0ff */
[----:B------:R-:W0:Y:S01]  /*21e40*/  LDC R49, c[0x0][0x278] ;  /* 0x00009e00ff317b82 */ /* 0x000e220000000800 */
[----:B------:R-:W-:Y:S02]  /*21e50*/  IADD3 R34, P3, R24, R75, RZ ;  /* 0x0000004b18227210 */ /* 0x000fe40007f7e0ff */
[----:B------:R-:W-:Y:S01]  /*21e60*/  LEA.HI.X.SX32 R29, R22, R71, 0x1, P0 ;  /* 0x00000047161d7211 */ /* 0x000fe200000f0eff */
[----:B-1----:R-:W-:Y:S01]  /*21e70*/  IMAD R10, R18, R17, RZ ;  /* 0x00000011120a7224 */ /* 0x002fe200078e02ff */
[----:B------:R-:W-:Y:S01]  /*21e80*/  LEA.HI.X.SX32 R35, R24, R71, 0x1, P3 ;  /* 0x0000004718237211 */ /* 0x000fe200018f0eff */
[----:B------:R-:W-:Y:S02]  /*21e90*/  IMAD R24, R41, 0x4, R24 ;  /* 0x0000000429187824 */ /* 0x000fe400078e0218 */
[----:B------:R-:W1:Y:S01]  /*21ea0*/  LDC R17, c[0x0][0x278] ;  /* 0x00009e00ff117b82 */ /* 0x000e620000000800 */
[----:B------:R-:W-:-:S04]  /*21eb0*/  IADD3 R26, P0, R10, R75, RZ ;  /* 0x0000004b0a1a7210 */ /* 0x000fc80007f1e0ff */
[----:B------:R-:W-:Y:S01]  /*21ec0*/  LEA.HI.X.SX32 R27, R10, R71, 0x1, P0 ;  /* 0x000000470a1b7211 */ /* 0x000fe200000f0eff */
[----:B--2---:R-:W-:Y:S02]  /*21ed0*/  IMAD R10, R37, 0x2, R24 ;  /* 0x00000002250a7824 */ /* 0x004fe400078e0218 */
[----:B------:R-:W2:Y:S01]  /*21ee0*/  LDC R33, c[0x0][0x278] ;  /* 0x00009e00ff217b82 */ /* 0x000ea20000000800 */
[----:B------:R4:W-:Y:S02]  /*21ef0*/  STG.E.U8 desc[UR60][R30.64], R20 ;  /* 0x000000141e007986 */ /* 0x0009e4000c10113c */
[----:B----4-:R-:W-:Y:S01]  /*21f00*/  IMAD R18, R43, 0x2, R10 ;  /* 0x000000022b127824 */ /* 0x010fe200078e020a */
[-C--:B------:R-:W-:Y:S01]  /*21f10*/  IADD3 R22, P3, R10, R75.reuse, RZ ;  /* 0x0000004b0a167210 */ /* 0x080fe20007f7e0ff */
[----:B------:R-:W-:Y:S03]  /*21f20*/  STG.E.U8 desc[UR60][R28.64], R25 ;  /* 0x000000191c007986 */ /* 0x000fe6000c10113c */
[----:B------:R-:W4:Y:S01]  /*21f30*/  LDC R39, c[0x0][0x278] ;  /* 0x00009e00ff277b82 */ /* 0x000f220000000800 */
[----:B------:R0:W-:Y:S01]  /*21f40*/  STG.E.U8 desc[UR60][R34.64], R23 ;  /* 0x0000001722007986 */ /* 0x0001e2000c10113c */
[----:B------:R-:W-:-:S06]  /*21f50*/  IADD3 R30, P0, R24, R75, RZ ;  /* 0x0000004b181e7210 */ /* 0x000fcc0007f1e0ff */
[----:B------:R-:W3:Y:S01]  /*21f60*/  LDC R20, c[0x0][0x278] ;  /* 0x00009e00ff147b82 */ /* 0x000ee20000000800 */
[----:B------:R-:W-:Y:S02]  /*21f70*/  LEA.HI.X.SX32 R31, R24, R71, 0x1, P0 ;  /* 0x00000047181f7211 */ /* 0x000fe400000f0eff */
[----:B------:R-:W-:Y:S02]  /*21f80*/  IADD3 R24, P0, R18, R75, RZ ;  /* 0x0000004b12187210 */ /* 0x000fe40007f1e0ff */
[-C--:B0-----:R-:W-:Y:S01]  /*21f90*/  LEA.HI.X.SX32 R23, R10, R71.reuse, 0x1, P3 ;  /* 0x000000470a177211 */ /* 0x081fe200018f0eff */
[----:B------:R-:W-:Y:S01]  /*21fa0*/  IMAD R10, R45, 0x2, R18 ;  /* 0x000000022d0a7824 */ /* 0x000fe200078e0212 */
[----:B------:R0:W-:Y:S01]  /*21fb0*/  STG.E.U8 desc[UR60][R26.64], R16 ;  /* 0x000000101a007986 */ /* 0x0001e2000c10113c */
[----:B------:R-:W-:Y:S01]  /*21fc0*/  LEA.HI.X.SX32 R25, R18, R71, 0x1, P0 ;  /* 0x0000004712197211 */ /* 0x000fe200000f0eff */
[----:B------:R-:W3:Y:S02]  /*21fd0*/  LDC R35, c[0x0][0x278] ;  /* 0x00009e00ff237b82 */ /* 0x000ee40000000800 */
[----:B------:R-:W-:-:S02]  /*21fe0*/  IADD3 R28, P0, R10, R75, RZ ;  /* 0x0000004b0a1c7210 */ /* 0x000fc40007f1e0ff */
[----:B------:R-:W-:-:S04]  /*21ff0*/  PRMT R76, R76, 0x7770, RZ ;  /* 0x000077704c4c7816 */ /* 0x000fc800000000ff */
[----:B------:R-:W3:Y:S01]  /*22000*/  LDC R43, c[0x0][0x278] ;  /* 0x00009e00ff2b7b82 */ /* 0x000ee20000000800 */
[----:B------:R-:W-:Y:S01]  /*22010*/  LEA.HI.X.SX32 R29, R10, R71, 0x1, P0 ;  /* 0x000000470a1d7211 */ /* 0x000fe200000f0eff */
[----:B-1----:R-:W-:-:S06]  /*22020*/  IMAD R10, R17, 0x2, R10 ;  /* 0x00000002110a7824 */ /* 0x002fcc00078e020a */
[----:B0-----:R-:W0:Y:S01]  /*22030*/  LDC R27, c[0x0][0x278] ;  /* 0x00009e00ff1b7b82 */ /* 0x001e220000000800 */
[----:B------:R1:W-:Y:S01]  /*22040*/  STG.E.U8 desc[UR60][R30.64], R14 ;  /* 0x0000000e1e007986 */ /* 0x0003e2000c10113c */
[----:B--2---:R-:W-:Y:S01]  /*22050*/  IMAD R26, R33, 0x2, R10 ;  /* 0x00000002211a7824 */ /* 0x004fe200078e020a */
[----:B------:R-:W-:Y:S02]  /*22060*/  LEA.HI R17, R196, 0x13e, RZ, 0x1a ;  /* 0x0000013ec4117811 */ /* 0x000fe400078fd0ff */
[----:B------:R-:W-:-:S03]  /*22070*/  IADD3 R16, P0, R10, R75, RZ ;  /* 0x0000004b0a107210 */ /* 0x000fc60007f1e0ff */
[----:B------:R-:W2:Y:S08]  /*22080*/  LDC R33, c[0x0][0x278] ;  /* 0x00009e00ff217b82 */ /* 0x000eb00000000800 */
[----:B-1----:R-:W1:Y:S01]  /*22090*/  LDC R31, c[0x0][0x278] ;  /* 0x00009e00ff1f7b82 */ /* 0x002e620000000800 */
[----:B----4-:R-:W-:Y:S02]  /*220a0*/  IMAD R14, R39, 0x2, R26 ;  /* 0x00000002270e7824 */ /* 0x010fe400078e021a */
[----:B---3--:R-:W-:Y:S01]  /*220b0*/  IMAD R30, R17, R20, RZ ;  /* 0x00000014111e7224 */ /* 0x008fe200078e02ff */
[----:B------:R-:W-:-:S02]  /*220c0*/  LEA.HI.X.SX32 R17, R10, R71, 0x1, P0 ;  /* 0x000000470a117211 */ /* 0x000fc400000f0eff */
[-C--:B------:R-:W-:Y:S01]  /*220d0*/  IADD3 R20, P0, R14, R75.reuse, RZ ;  /* 0x0000004b0e147210 */ /* 0x080fe20007f1e0ff */
[----:B------:R3:W-:Y:S01]  /*220e0*/  STG.E.U8 desc[UR60][R22.64], R21 ;  /* 0x0000001516007986 */ /* 0x0007e2000c10113c */
[----:B------:R-:W-:Y:S01]  /*220f0*/  IADD3 R18, P3, R26, R75, RZ ;  /* 0x0000004b1a127210 */ /* 0x000fe20007f7e0ff */
[----:B------:R-:W4:Y:S02]  /*22100*/  LDC R45, c[0x0][0x278] ;  /* 0x00009e00ff2d7b82 */ /* 0x000f240000000800 */
[----:B------:R0:W-:Y:S01]  /*22110*/  STG.E.U8 desc[UR60][R24.64], R19 ;  /* 0x0000001318007986 */ /* 0x0001e2000c10113c */
[----:B---3--:R-:W-:Y:S01]  /*22120*/  LEA.HI.X.SX32 R21, R14, R71, 0x1, P0 ;  /* 0x000000470e157211 */ /* 0x008fe200000f0eff */
[----:B0-----:R-:W-:-:S04]  /*22130*/  IMAD R14, R27, 0x4, R14 ;  /* 0x000000041b0e7824 */ /* 0x001fc800078e020e */
[----:B------:R-:W0:Y:S01]  /*22140*/  LDC R27, c[0x0][0x278] ;  /* 0x00009e00ff1b7b82 */ /* 0x000e220000000800 */
[----:B------:R3:W-:Y:S01]  /*22150*/  STG.E.U8 desc[UR60][R28.64], R13 ;  /* 0x0000000d1c007986 */ /* 0x0007e2000c10113c */
[----:B------:R-:W-:Y:S01]  /*22160*/  IMAD R10, R35, 0x2, R14 ;  /* 0x00000002230a7824 */ /* 0x000fe200078e020e */
[----:B------:R-:W-:Y:S02]  /*22170*/  LEA.HI.X.SX32 R19, R26, R71, 0x1, P3 ;  /* 0x000000471a137211 */ /* 0x000fe400018f0eff */
[----:B------:R1:W-:Y:S01]  /*22180*/  STG.E.U8 desc[UR60][R16.64], R12 ;  /* 0x0000000c10007986 */ /* 0x0003e2000c10113c */
[-C--:B------:R-:W-:Y:S02]  /*22190*/  IADD3 R22, P3, R30, R75.reuse, RZ ;  /* 0x0000004b1e167210 */ /* 0x080fe40007f7e0ff */
[----:B------:R-:W4:Y:S01]  /*221a0*/  LDC R35, c[0x0][0x278] ;  /* 0x00009e00ff237b82 */ /* 0x000f220000000800 */
[----:B------:R-:W-:-:S07]  /*221b0*/  IADD3 R24, P0, R14, R75, RZ ;  /* 0x0000004b0e187210 */ /* 0x000fce0007f1e0ff */
[----:B---3--:R-:W3:Y:S01]  /*221c0*/  LDC R29, c[0x0][0x278] ;  /* 0x00009e00ff1d7b82 */ /* 0x008ee20000000800 */
[----:B-1----:R-:W-:Y:S01]  /*221d0*/  IMAD R16, R31, 0x2, R10 ;  /* 0x000000021f107824 */ /* 0x002fe200078e020a */
[----:B------:R2:W-:Y:S01]  /*221e0*/  STG.E.U8 desc[UR60][R18.64], R8 ;  /* 0x0000000812007986 */ /* 0x0005e2000c10113c */
[-C--:B------:R-:W-:Y:S02]  /*221f0*/  LEA.HI.X.SX32 R23, R30, R71.reuse, 0x1, P3 ;  /* 0x000000471e177211 */ /* 0x080fe400018f0eff */
[----:B------:R-:W-:Y:S02]  /*22200*/  LEA.HI.X.SX32 R25, R14, R71, 0x1, P0 ;  /* 0x000000470e197211 */ /* 0x000fe400000f0eff */
[-C--:B------:R-:W-:Y:S02]  /*22210*/  IADD3 R12, P0, R10, R75.reuse, RZ ;  /* 0x0000004b0a0c7210 */ /* 0x080fe40007f1e0ff */
[----:B------:R-:W-:Y:S01]  /*22220*/  IADD3 R14, P3, R16, R75, RZ ;  /* 0x0000004b100e7210 */ /* 0x000fe20007f7e0ff */
[----:B------:R1:W-:Y:S01]  /*22230*/  STG.E.U8 desc[UR60][R20.64], R15 ;  /* 0x0000000f14007986 */ /* 0x0003e2000c10113c */
[----:B--2---:R-:W-:Y:S01]  /*22240*/  IMAD R8, R33, 0x2, R16 ;  /* 0x0000000221087824 */ /* 0x004fe200078e0210 */
[----:B------:R-:W2:Y:S01]  /*22250*/  LDC R19, c[0x0][0x278] ;  /* 0x00009e00ff137b82 */ /* 0x000ea20000000800 */
[----:B------:R-:W-:-:S02]  /*22260*/  LEA.HI.X.SX32 R13, R10, R71, 0x1, P0 ;  /* 0x000000470a0d7211 */ /* 0x000fc400000f0eff */
[----:B-1----:R-:W-:-:S05]  /*22270*/  LEA.HI.X.SX32 R15, R16, R71, 0x1, P3 ;  /* 0x00000047100f7211 */ /* 0x002fca00018f0eff */
[----:B------:R-:W1:Y:S01]  /*22280*/  LDC R21, c[0x0][0x278] ;  /* 0x00009e00ff157b82 */ /* 0x000e620000000800 */
[----:B------:R-:W-:-:S04]  /*22290*/  IADD3 R16, P0, R8, R75, RZ ;  /* 0x0000004b08107210 */ /* 0x000fc80007f1e0ff */
[----:B------:R-:W-:Y:S01]  /*222a0*/  LEA.HI.X.SX32 R17, R8, R71, 0x1, P0 ;  /* 0x0000004708117211 */ /* 0x000fe200000f0eff */
[----:B0-----:R-:W-:Y:S01]  /*222b0*/  IMAD R8, R27, 0x2, R8 ;  /* 0x000000021b087824 */ /* 0x001fe200078e0208 */
[----:B------:R0:W-:Y:S01]  /*222c0*/  STG.E.U8 desc[UR60][R22.64], R11 ;  /* 0x0000000b16007986 */ /* 0x0001e2000c10113c */
[----:B------:R-:W1:Y:S02]  /*222d0*/  LDC R27, c[0x0][0x278] ;  /* 0x00009e00ff1b7b82 */ /* 0x000e640000000800 */
[----:B---3--:R-:W-:Y:S01]  /*222e0*/  IMAD R18, R29, 0x2, R8 ;  /* 0x000000021d127824 */ /* 0x008fe200078e0208 */
[----:B------:R3:W-:Y:S01]  /*222f0*/  STG.E.U8 desc[UR60][R24.64], R76 ;  /* 0x0000004c18007986 */ /* 0x0007e2000c10113c */
[C---:B------:R-:W-:Y:S02]  /*22300*/  IADD3 R10, P0, R8.reuse, R75, RZ ;  /* 0x0000004b080a7210 */ /* 0x040fe40007f1e0ff */
[----:B----4-:R-:W-:Y:S02]  /*22310*/  IMAD R20, R35, 0x2, R18 ;  /* 0x0000000223147824 */ /* 0x010fe400078e0212 */
[----:B0-----:R-:W0:Y:S01]  /*22320*/  LDC R23, c[0x0][0x278] ;  /* 0x00009e00ff177b82 */ /* 0x001e220000000800 */
[----:B------:R-:W-:Y:S01]  /*22330*/  STG.E.U8 desc[UR60][R12.64], R80 ;  /* 0x000000500c007986 */ /* 0x000fe2000c10113c */
[----:B------:R-:W-:-:S02]  /*22340*/  LEA.HI.X.SX32 R11, R8, R71, 0x1, P0 ;  /* 0x00000047080b7211 */ /* 0x000fc400000f0eff */
[----:B------:R-:W-:Y:S01]  /*22350*/  LEA.HI R22, R196, 0x14e, RZ, 0x1a ;  /* 0x0000014ec4167811 */ /* 0x000fe200078fd0ff */
[----:B------:R4:W-:Y:S03]  /*22360*/  STG.E.U8 desc[UR60][R14.64], R84 ;  /* 0x000000540e007986 */ /* 0x0009e6000c10113c */
[----:B---3--:R-:W3:Y:S01]  /*22370*/  LDC R25, c[0x0][0x278] ;  /* 0x00009e00ff197b82 */ /* 0x008ee20000000800 */
[----:B--2---:R-:W-:-:S07]  /*22380*/  IMAD R8, R22, R19, RZ ;  /* 0x0000001316087224 */ /* 0x004fce00078e02ff */
[----:B------:R-:W2:Y:S01]  /*22390*/  LDC R29, c[0x0][0x278] ;  /* 0x00009e00ff1d7b82 */ /* 0x000ea20000000800 */
[-C--:B----4-:R-:W-:Y:S02]  /*223a0*/  IADD3 R14, P0, R20, R75.reuse, RZ ;  /* 0x0000004b140e7210 */ /* 0x090fe40007f1e0ff */
[----:B------:R-:W-:Y:S02]  /*223b0*/  IADD3 R12, P3, R18, R75, RZ ;  /* 0x0000004b120c7210 */ /* 0x000fe40007f7e0ff */
[-C--:B------:R-:W-:Y:S01]  /*223c0*/  LEA.HI.X.SX32 R15, R20, R71.reuse, 0x1, P0 ;  /* 0x00000047140f7211 */ /* 0x080fe200000f0eff */
[----:B-1----:R-:W-:Y:S02]  /*223d0*/  IMAD R20, R21, 0x4, R20 ;  /* 0x0000000415147824 */ /* 0x002fe400078e0214 */
[----:B------:R-:W1:Y:S01]  /*223e0*/  LDC R21, c[0x0][0x278] ;  /* 0x00009e00ff157b82 */ /* 0x000e620000000800 */
[----:B------:R4:W-:Y:S01]  /*223f0*/  STG.E.U8 desc[UR60][R16.64], R87 ;  /* 0x0000005710007986 */ /* 0x0009e2000c10113c */
[----:B------:R-:W-:Y:S01]  /*22400*/  LEA.HI.X.SX32 R13, R18, R71, 0x1, P3 ;  /* 0x00000047120d7211 */ /* 0x000fe200018f0eff */
[----:B0-----:R-:W-:-:S02]  /*22410*/  IMAD R22, R23, 0x2, R20 ;  /* 0x0000000217167824 */ /* 0x001fc400078e0214 */
[----:B------:R-:W-:Y:S03]  /*22420*/  STG.E.U8 desc[UR60][R10.64], R9 ;  /* 0x000000090a007986 */ /* 0x000fe6000c10113c */
[----:B------:R-:W0:Y:S01]  /*22430*/  LDC R23, c[0x0][0x278] ;  /* 0x00009e00ff177b82 */ /* 0x000e220000000800 */
[C---:B----4-:R-:W-:Y:S01]  /*22440*/  IADD3 R16, P0, R8.reuse, R75, RZ ;  /* 0x0000004b08107210 */ /* 0x050fe20007f1e0ff */
[----:B------:R4:W-:Y:S03]  /*22450*/  STG.E.U8 desc[UR60][R12.64], R3 ;  /* 0x000000030c007986 */ /* 0x0009e6000c10113c */
[----:B------:R-:W-:Y:S02]  /*22460*/  LEA.HI.X.SX32 R17, R8, R71, 0x1, P0 ;  /* 0x0000004708117211 */ /* 0x000fe400000f0eff */
[----:B------:R-:W-:-:S04]  /*22470*/  IADD3 R18, P0, R20, R75, RZ ;  /* 0x0000004b14127210 */ /* 0x000fc80007f1e0ff */
[----:B------:R-:W-:Y:S01]  /*22480*/  LEA.HI.X.SX32 R19, R20, R71, 0x1, P0 ;  /* 0x0000004714137211 */ /* 0x000fe200000f0eff */
[----:B----4-:R-:W4:Y:S01]  /*22490*/  LDC R3, c[0x0][0x278] ;  /* 0x00009e00ff037b82 */ /* 0x010f220000000800 */
[C---:B------:R-:W-:Y:S01]  /*224a0*/  IADD3 R8, P0, R22.reuse, R75, RZ ;  /* 0x0000004b16087210 */ /* 0x040fe20007f1e0ff */
[----:B---3--:R-:W-:Y:S01]  /*224b0*/  IMAD R12, R25, 0x2, R22 ;  /* 0x00000002190c7824 */ /* 0x008fe200078e0216 */
[----:B------:R3:W-:Y:S02]  /*224c0*/  STG.E.U8 desc[UR60][R14.64], R81 ;  /* 0x000000510e007986 */ /* 0x0007e4000c10113c */
[----:B------:R-:W-:Y:S02]  /*224d0*/  LEA.HI.X.SX32 R9, R22, R71, 0x1, P0 ;  /* 0x0000004716097211 */ /* 0x000fe400000f0eff */
[C---:B------:R-:W-:Y:S01]  /*224e0*/  IADD3 R10, P0, R12.reuse, R75, RZ ;  /* 0x0000004b0c0a7210 */ /* 0x040fe20007f1e0ff */
[----:B------:R-:W0:Y:S01]  /*224f0*/  LDC R25, c[0x0][0x278] ;  /* 0x00009e00ff197b82 */ /* 0x000e220000000800 */
[----:B------:R1:W-:Y:S02]  /*22500*/  STG.E.U8 desc[UR60][R16.64], R78 ;  /* 0x0000004e10007986 */ /* 0x0003e4000c10113c */
[----:B------:R-:W-:Y:S01]  /*22510*/  LEA.HI.X.SX32 R11, R12, R71, 0x1, P0 ;  /* 0x000000470c0b7211 */ /* 0x000fe200000f0eff */
[----:B---3--:R-:W-:Y:S01]  /*22520*/  IMAD R14, R27, 0x2, R12 ;  /* 0x000000021b0e7824 */ /* 0x008fe200078e020c */
[----:B------:R2:W-:Y:S04]  /*22530*/  STG.E.U8 desc[UR60][R18.64], R7 ;  /* 0x0000000712007986 */ /* 0x0005e8000c10113c */
[----:B------:R-:W-:Y:S01]  /*22540*/  IADD3 R12, P0, R14, R75, RZ ;  /* 0x0000004b0e0c7210 */ /* 0x000fe20007f1e0ff */
[----:B-1----:R-:W-:-:S02]  /*22550*/  IMAD R16, R21, 0x2, R14 ;  /* 0x0000000215107824 */ /* 0x002fc400078e020e */
[----:B------:R-:W1:Y:S01]  /*22560*/  LDC R21, c[0x0][0x278] ;  /* 0x00009e00ff157b82 */ /* 0x000e620000000800 */
[----:B------:R-:W-:Y:S02]  /*22570*/  LEA.HI.X.SX32 R13, R14, R71, 0x1, P0 ;  /* 0x000000470e0d7211 */ /* 0x000fe400000f0eff */
[----:B------:R-:W-:Y:S01]  /*22580*/  IADD3 R14, P0, R16, R75, RZ ;  /* 0x0000004b100e7210 */ /* 0x000fe20007f1e0ff */
[----:B--2---:R-:W-:-:S04]  /*22590*/  IMAD R18, R29, 0x2, R16 ;  /* 0x000000021d127824 */ /* 0x004fc800078e0210 */
[----:B------:R-:W2:Y:S01]  /*225a0*/  LDC R7, c[0x0][0x278] ;  /* 0x00009e00ff077b82 */ /* 0x000ea20000000800 */
[----:B------:R3:W-:Y:S01]  /*225b0*/  STG.E.U8 desc[UR60][R8.64], R58 ;  /* 0x0000003a08007986 */ /* 0x0007e2000c10113c */
[----:B------:R-:W-:Y:S01]  /*225c0*/  LEA.HI.X.SX32 R15, R16, R71, 0x1, P0 ;  /* 0x00000047100f7211 */ /* 0x000fe200000f0eff */
[----:B----4-:R-:W-:Y:S02]  /*225d0*/  IMAD R20, R3, 0x2, R18 ;  /* 0x0000000203147824 */ /* 0x010fe400078e0212 */
[----:B------:R4:W-:Y:S03]  /*225e0*/  STG.E.U8 desc[UR60][R10.64], R77 ;  /* 0x0000004d0a007986 */ /* 0x0009e6000c10113c */
[----:B------:R-:W2:Y:S01]  /*225f0*/  LDC R3, c[0x0][0x278] ;  /* 0x00009e00ff037b82 */ /* 0x000ea20000000800 */
[----:B---3--:R-:W-:Y:S02]  /*22600*/  IADD3 R8, P0, R18, R75, RZ ;  /* 0x0000004b12087210 */ /* 0x008fe40007f1e0ff */
[----:B------:R-:W-:-:S05]  /*22610*/  LEA.HI R22, R196, 0x15e, RZ, 0x1a ;  /* 0x0000015ec4167811 */ /* 0x000fca00078fd0ff */
[----:B------:R-:W3:Y:S01]  /*22620*/  LDC R19, c[0x0][0x278] ;  /* 0x00009e00ff137b82 */ /* 0x000ee20000000800 */
[----:B------:R-:W-:Y:S02]  /*22630*/  LEA.HI.X.SX32 R9, R18, R71, 0x1, P0 ;  /* 0x0000004712097211 */ /* 0x000fe400000f0eff */
[----:B----4-:R-:W-:Y:S01]  /*22640*/  IADD3 R10, P0, R20, R75, RZ ;  /* 0x0000004b140a7210 */ /* 0x010fe20007f1e0ff */
[----:B0-----:R-:W-:-:S03]  /*22650*/  IMAD R22, R22, R23, RZ ;  /* 0x0000001716167224 */ /* 0x001fc600078e02ff */
[----:B------:R-:W-:Y:S01]  /*22660*/  LEA.HI.X.SX32 R11, R20, R71, 0x1, P0 ;  /* 0x00000047140b7211 */ /* 0x000fe200000f0eff */
[----:B------:R-:W-:Y:S01]  /*22670*/  IMAD R20, R25, 0x4, R20 ;  /* 0x0000000419147824 */ /* 0x000fe200078e0214 */
[----:B------:R-:W0:Y:S01]  /*22680*/  LDC R23, c[0x0][0x278] ;  /* 0x00009e00ff177b82 */ /* 0x000e220000000800 */
[----:B------:R4:W-:Y:S02]  /*22690*/  STG.E.U8 desc[UR60][R12.64], R83 ;  /* 0x000000530c007986 */ /* 0x0009e4000c10113c */
[----:B-1----:R-:W-:Y:S02]  /*226a0*/  IMAD R18, R21, 0x2, R20 ;  /* 0x0000000215127824 */ /* 0x002fe400078e0214 */
[----:B------:R1:W-:Y:S03]  /*226b0*/  STG.E.U8 desc[UR60][R14.64], R5 ;  /* 0x000000050e007986 */ /* 0x0003e6000c10113c */
[----:B------:R-:W0:Y:S01]  /*226c0*/  LDC R21, c[0x0][0x278] ;  /* 0x00009e00ff157b82 */ /* 0x000e220000000800 */
[----:B------:R2:W-:Y:S01]  /*226d0*/  STG.E.U8 desc[UR60][R8.64], R4 ;  /* 0x0000000408007986 */ /* 0x0005e2000c10113c */
[----:B----4-:R-:W-:-:S03]  /*226e0*/  IADD3 R12, P0, R20, R75, RZ ;  /* 0x0000004b140c7210 */ /* 0x010fc60007f1e0ff */
[----:B------:R-:W4:Y:S01]  /*226f0*/  LDS.128 R24, [R6] ;  /* 0x0000000006187984 */ /* 0x000f220000000c00 */
[----:B------:R-:W-:Y:S02]  /*22700*/  IADD3 R16, P3, R22, R75, RZ ;  /* 0x0000004b16107210 */ /* 0x000fe40007f7e0ff */
[----:B------:R-:W-:Y:S02]  /*22710*/  LEA.HI.X.SX32 R13, R20, R71, 0x1, P0 ;  /* 0x00000047140d7211 */ /* 0x000fe400000f0eff */
[----:B-1----:R-:W-:Y:S01]  /*22720*/  IADD3 R14, P0, R18, R75, RZ ;  /* 0x0000004b120e7210 */ /* 0x002fe20007f1e0ff */
[----:B--2---:R-:W-:Y:S02]  /*22730*/  IMAD R8, R7, 0x2, R18 ;  /* 0x0000000207087824 */ /* 0x004fe400078e0212 */
[----:B------:R-:W1:Y:S01]  /*22740*/  LDC R7, c[0x0][0x278] ;  /* 0x00009e00ff077b82 */ /* 0x000e620000000800 */
[-C--:B------:R-:W-:Y:S01]  /*22750*/  LEA.HI.X.SX32 R17, R22, R71.reuse, 0x1, P3 ;  /* 0x0000004716117211 */ /* 0x080fe200018f0eff */
[----:B------:R2:W-:Y:S01]  /*22760*/  STG.E.U8 desc[UR60][R10.64], R59 ;  /* 0x0000003b0a007986 */ /* 0x0005e2000c10113c */
[----:B------:R-:W-:-:S02]  /*22770*/  LEA.HI.X.SX32 R15, R18, R71, 0x1, P0 ;  /* 0x00000047120f7211 */ /* 0x000fc400000f0eff */
[C---:B------:R-:W-:Y:S01]  /*22780*/  IADD3 R4, P0, R8.reuse, R75, RZ ;  /* 0x0000004b08047210 */ /* 0x040fe20007f1e0ff */
[----:B------:R3:W-:Y:S02]  /*22790*/  STG.E.U8 desc[UR60][R16.64], R82 ;  /* 0x0000005210007986 */ /* 0x0007e4000c10113c */
[----:B------:R-:W4:Y:S01]  /*227a0*/  LDC R22, c[0x0][0x278] ;  /* 0x00009e00ff167b82 */ /* 0x000f220000000800 */
[----:B------:R-:W-:Y:S01]  /*227b0*/  LEA.HI.X.SX32 R5, R8, R71, 0x1, P0 ;  /* 0x0000004708057211 */ /* 0x000fe200000f0eff */
[----:B--2---:R-:W-:-:S06]  /*227c0*/  IMAD R10, R3, 0x2, R8 ;  /* 0x00000002030a7824 */ /* 0x004fcc00078e0208 */
[----:B------:R-:W2:Y:S01]  /*227d0*/  LDC R3, c[0x0][0x278] ;  /* 0x00009e00ff037b82 */ /* 0x000ea20000000800 */
[----:B---3--:R-:W-:Y:S01]  /*227e0*/  IMAD R16, R19, 0x2, R10 ;  /* 0x0000000213107824 */ /* 0x008fe200078e020a */
[----:B------:R-:W-:-:S04]  /*227f0*/  IADD3 R8, P0, R10, R75, RZ ;  /* 0x0000004b0a087210 */ /* 0x000fc80007f1e0ff */
[----:B------:R-:W-:Y:S02]  /*22800*/  LEA.HI.X.SX32 R9, R10, R71, 0x1, P0 ;  /* 0x000000470a097211 */ /* 0x000fe400000f0eff */
[----:B------:R-:W3:Y:S01]  /*22810*/  LDC R17, c[0x0][0x278] ;  /* 0x00009e00ff117b82 */ /* 0x000ee20000000800 */
[C---:B------:R-:W-:Y:S01]  /*22820*/  IADD3 R10, P0, R16.reuse, R75, RZ ;  /* 0x0000004b100a7210 */ /* 0x040fe20007f1e0ff */
[----:B0-----:R-:W-:Y:S01]  /*22830*/  IMAD R18, R23, 0x2, R16 ;  /* 0x0000000217127824 */ /* 0x001fe200078e0210 */
[----:B------:R0:W-:Y:S02]  /*22840*/  STG.E.U8 desc[UR60][R12.64], R90 ;  /* 0x0000005a0c007986 */ /* 0x0001e4000c10113c */
[----:B------:R-:W-:Y:S02]  /*22850*/  LEA.HI.X.SX32 R11, R16, R71, 0x1, P0 ;  /* 0x00000047100b7211 */ /* 0x000fe400000f0eff */
[----:B------:R1:W-:Y:S01]  /*22860*/  STG.E.U8 desc[UR60][R14.64], R93 ;  /* 0x0000005d0e007986 */ /* 0x0003e2000c10113c */
[----:B------:R-:W-:Y:S01]  /*22870*/  LEA.HI R16, R196, 0x16e, RZ, 0x1a ;  /* 0x0000016ec4107811 */ /* 0x000fe200078fd0ff */
[----:B------:R-:W4:Y:S02]  /*22880*/  LDC R19, c[0x0][0x278] ;  /* 0x00009e00ff137b82 */ /* 0x000f240000000800 */
[----:B------:R1:W-:Y:S01]  /*22890*/  STG.E.U8 desc[UR60][R4.64], R96 ;  /* 0x0000006004007986 */ /* 0x0003e2000c10113c */
[----:B0-----:R-:W-:-:S05]  /*228a0*/  IADD3 R12, P0, R18, R75, RZ ;  /* 0x0000004b120c7210 */ /* 0x001fca0007f1e0ff */
[----:B------:R-:W0:Y:S01]  /*228b0*/  LDC R23, c[0x0][0x278] ;  /* 0x00009e00ff177b82 */ /* 0x000e220000000800 */
[----:B-1----:R-:W-:Y:S01]  /*228c0*/  IMAD R14, R21, 0x2, R18 ;  /* 0x00000002150e7824 */ /* 0x002fe200078e0212 */
[----:B------:R-:W-:Y:S01]  /*228d0*/  LEA.HI.X.SX32 R13, R18, R71, 0x1, P0 ;  /* 0x00000047120d7211 */ /* 0x000fe200000f0eff */
[----:B------:R-:W-:-:S05]  /*228e0*/  IMAD R16, R16, R7, RZ ;  /* 0x0000000710107224 */ /* 0x000fca00078e02ff */
[----:B------:R-:W1:Y:S01]  /*228f0*/  LDC R15, c[0x0][0x278] ;  /* 0x00009e00ff0f7b82 */ /* 0x000e620000000800 */
[----:B------:R-:W-:-:S07]  /*22900*/  IADD3 R4, P0, R14, R75, RZ ;  /* 0x0000004b0e047210 */ /* 0x000fce0007f1e0ff */
[----:B------:R-:W4:Y:S01]  /*22910*/  LDC R7, c[0x0][0x278] ;  /* 0x00009e00ff077b82 */ /* 0x000f220000000800 */
[----:B------:R-:W-:Y:S01]  /*22920*/  LEA.HI.X.SX32 R5, R14, R71, 0x1, P0 ;  /* 0x000000470e057211 */ /* 0x000fe200000f0eff */
[----:B--2---:R-:W-:Y:S01]  /*22930*/  IMAD R14, R3, 0x4, R14 ;  /* 0x00000004030e7824 */ /* 0x004fe200078e020e */
[----:B------:R2:W-:Y:S05]  /*22940*/  STG.E.U8 desc[UR60][R8.64], R100 ;  /* 0x0000006408007986 */ /* 0x0005ea000c10113c */
[----:B------:R-:W0:Y:S01]  /*22950*/  LDC R3, c[0x0][0x278] ;  /* 0x00009e00ff037b82 */ /* 0x000e220000000800 */
[----:B------:R3:W-:Y:S01]  /*22960*/  STG.E.U8 desc[UR60][R10.64], R86 ;  /* 0x000000560a007986 */ /* 0x0007e2000c10113c */
[----:B--2---:R-:W-:-:S06]  /*22970*/  IADD3 R8, P0, R16, R75, RZ ;  /* 0x0000004b10087210 */ /* 0x004fcc0007f1e0ff */
[----:B------:R-:W2:Y:S01]  /*22980*/  LDC R21, c[0x0][0x278] ;  /* 0x00009e00ff157b82 */ /* 0x000ea20000000800 */
[----:B------:R-:W-:Y:S01]  /*22990*/  LEA.HI.X.SX32 R9, R16, R71, 0x1, P0 ;  /* 0x0000004710097211 */ /* 0x000fe200000f0eff */
[----:B---3--:R-:W-:Y:S01]  /*229a0*/  IMAD R16, R17, 0x2, R14 ;  /* 0x0000000211107824 */ /* 0x008fe200078e020e */
[----:B------:R-:W-:-:S05]  /*229b0*/  IADD3 R10, P0, R14, R75, RZ ;  /* 0x0000004b0e0a7210 */ /* 0x000fca0007f1e0ff */
[----:B------:R-:W3:Y:S01]  /*229c0*/  LDC R17, c[0x0][0x278] ;  /* 0x00009e00ff117b82 */ /* 0x000ee20000000800 */
[----:B------:R1:W-:Y:S01]  /*229d0*/  STG.E.U8 desc[UR60][R12.64], R72 ;  /* 0x000000480c007986 */ /* 0x0003e2000c10113c */
[----:B------:R-:W-:Y:S01]  /*229e0*/  LEA.HI.X.SX32 R11, R14, R71, 0x1, P0 ;  /* 0x000000470e0b7211 */ /* 0x000fe200000f0eff */
[----:B-1----:R-:W-:Y:S02]  /*229f0*/  IMAD R14, R15, 0x2, R16 ;  /* 0x000000020f0e7824 */ /* 0x002fe400078e0210 */
[----:B------:R1:W-:Y:S01]  /*22a00*/  STG.E.U8 desc[UR60][R4.64], R91 ;  /* 0x0000005b04007986 */ /* 0x0003e2000c10113c */
[----:B------:R-:W-:-:S04]  /*22a10*/  IADD3 R12, P0, R16, R75, RZ ;  /* 0x0000004b100c7210 */ /* 0x000fc80007f1e0ff */
[----:B------:R-:W-:Y:S01]  /*22a20*/  LEA.HI.X.SX32 R13, R16, R71, 0x1, P0 ;  /* 0x00000047100d7211 */ /* 0x000fe200000f0eff */
[----:B----4-:R-:W-:Y:S01]  /*22a30*/  IMAD R16, R7, 0x2, R14 ;  /* 0x0000000207107824 */ /* 0x010fe200078e020e */
[C---:B-1----:R-:W-:Y:S01]  /*22a40*/  IADD3 R4, P0, R14.reuse, R75, RZ ;  /* 0x0000004b0e047210 */ /* 0x042fe20007f1e0ff */
[----:B------:R-:W1:Y:S03]  /*22a50*/  LDC R7, c[0x0][0x278] ;  /* 0x00009e00ff077b82 */ /* 0x000e660000000800 */
[----:B------:R-:W-:Y:S01]  /*22a60*/  LEA.HI.X.SX32 R5, R14, R71, 0x1, P0 ;  /* 0x000000470e057211 */ /* 0x000fe200000f0eff */
[----:B0-----:R-:W-:Y:S01]  /*22a70*/  IMAD R18, R3, 0x2, R16 ;  /* 0x0000000203127824 */ /* 0x001fe200078e0210 */
[----:B------:R-:W-:-:S03]  /*22a80*/  IADD3 R14, P0, R16, R75, RZ ;  /* 0x0000004b100e7210 */ /* 0x000fc60007f1e0ff */
[----:B------:R-:W0:Y:S01]  /*22a90*/  LDC R3, c[0x0][0x278] ;  /* 0x00009e00ff037b82 */ /* 0x000e220000000800 */
[----:B------:R-:W-:Y:S01]  /*22aa0*/  LEA.HI.X.SX32 R15, R16, R71, 0x1, P0 ;  /* 0x00000047100f7211 */ /* 0x000fe200000f0eff */
[----:B------:R-:W-:Y:S01]  /*22ab0*/  IMAD R16, R19, 0x2, R18 ;  /* 0x0000000213107824 */ /* 0x000fe200078e0212 */
[----:B------:R4:W-:Y:S05]  /*22ac0*/  STG.E.U8 desc[UR60][R8.64], R95 ;  /* 0x0000005f08007986 */ /* 0x0009ea000c10113c */
[----:B------:R-:W0:Y:S01]  /*22ad0*/  LDC R19, c[0x0][0x278] ;  /* 0x00009e00ff137b82 */ /* 0x000e220000000800 */
[----:B------:R2:W-:Y:S01]  /*22ae0*/  STG.E.U8 desc[UR60][R10.64], R85 ;  /* 0x000000550a007986 */ /* 0x0005e2000c10113c */
[----:B---3--:R-:W-:-:S03]  /*22af0*/  IMAD R20, R17, 0x2, R16 ;  /* 0x0000000211147824 */ /* 0x008fc600078e0210 */
[----:B------:R3:W-:Y:S01]  /*22b00*/  STG.E.U8 desc[UR60][R12.64], R89 ;  /* 0x000000590c007986 */ /* 0x0007e2000c10113c */
[C---:B----4-:R-:W-:Y:S02]  /*22b10*/  IADD3 R8, P0, R18.reuse, R75, RZ ;  /* 0x0000004b12087210 */ /* 0x050fe40007f1e0ff */
[----:B------:R-:W4:Y:S01]  /*22b20*/  LDC R17, c[0x0][0x278] ;  /* 0x00009e00ff117b82 */ /* 0x000f220000000800 */
[----:B------:R3:W-:Y:S01]  /*22b30*/  STG.E.U8 desc[UR60][R4.64], R92 ;  /* 0x0000005c04007986 */ /* 0x0007e2000c10113c */
[----:B------:R-:W-:-:S03]  /*22b40*/  LEA.HI.X.SX32 R9, R18, R71, 0x1, P0 ;  /* 0x0000004712097211 */ /* 0x000fc600000f0eff */
[----:B------:R1:W-:Y:S01]  /*22b50*/  STG.E.U8 desc[UR60][R14.64], R74 ;  /* 0x0000004a0e007986 */ /* 0x0003e2000c10113c */
[-C--:B--2---:R-:W-:Y:S02]  /*22b60*/  IADD3 R10, P0, R16, R75.reuse, RZ ;  /* 0x0000004b100a7210 */ /* 0x084fe40007f1e0ff */
[----:B---3--:R-:W-:Y:S02]  /*22b70*/  IADD3 R12, P3, R20, R75, RZ ;  /* 0x0000004b140c7210 */ /* 0x008fe40007f7e0ff */
[----:B------:R-:W-:Y:S02]  /*22b80*/  LEA.HI R4, R196, 0x17e, RZ, 0x1a ;  /* 0x0000017ec4047811 */ /* 0x000fe400078fd0ff */
[----:B------:R-:W-:-:S03]  /*22b90*/  LEA.HI.X.SX32 R13, R20, R71, 0x1, P3 ;  /* 0x00000047140d7211 */ /* 0x000fc600018f0eff */
[----:B-1----:R-:W-:Y:S01]  /*22ba0*/  IMAD R14, R4, R21, RZ ;  /* 0x00000015040e7224 */ /* 0x002fe200078e02ff */
[----:B------:R-:W-:Y:S01]  /*22bb0*/  LEA.HI.X.SX32 R11, R16, R71, 0x1, P0 ;  /* 0x00000047100b7211 */ /* 0x000fe200000f0eff */
[----:B------:R-:W-:Y:S01]  /*22bc0*/  IMAD R20, R7, 0x4, R20 ;  /* 0x0000000407147824 */ /* 0x000fe200078e0214 */
[----:B------:R-:W1:Y:S02]  /*22bd0*/  LDC R21, c[0x0][0x278] ;  /* 0x00009e00ff157b82 */ /* 0x000e640000000800 */
[----:B------:R-:W-:-:S06]  /*22be0*/  IADD3 R4, P0, R14, R75, RZ ;  /* 0x0000004b0e047210 */ /* 0x000fcc0007f1e0ff */
[----:B------:R-:W2:Y:S01]  /*22bf0*/  LDC R7, c[0x0][0x278] ;  /* 0x00009e00ff077b82 */ /* 0x000ea20000000800 */
[----:B------:R-:W-:Y:S01]  /*22c00*/  LEA.HI.X.SX32 R5, R14, R71, 0x1, P0 ;  /* 0x000000470e057211 */ /* 0x000fe200000f0eff */
[----:B0-----:R-:W-:Y:S01]  /*22c10*/  IMAD R14, R3, 0x2, R20 ;  /* 0x00000002030e7824 */ /* 0x001fe200078e0214 */
[----:B------:R0:W-:Y:S03]  /*22c20*/  STG.E.U8 desc[UR60][R8.64], R79 ;  /* 0x0000004f08007986 */ /* 0x0001e6000c10113c */
[----:B------:R-:W-:Y:S01]  /*22c30*/  IMAD R16, R19, 0x2, R14 ;  /* 0x0000000213107824 */ /* 0x000fe200078e020e */
[----:B------:R3:W-:Y:S01]  /*22c40*/  STG.E.U8 desc[UR60][R10.64], R88 ;  /* 0x000000580a007986 */ /* 0x0007e2000c10113c */
[----:B------:R-:W1:Y:S02]  /*22c50*/  LDC R3, c[0x0][0x278] ;  /* 0x00009e00ff037b82 */ /* 0x000e640000000800 */
[----:B----4-:R-:W-:Y:S01]  /*22c60*/  IMAD R18, R17, 0x2, R16 ;  /* 0x0000000211127824 */ /* 0x010fe200078e0210 */
[----:B------:R4:W-:Y:S01]  /*22c70*/  STG.E.U8 desc[UR60][R12.64], R73 ;  /* 0x000000490c007986 */ /* 0x0009e2000c10113c */
[----:B0-----:R-:W-:-:S04]  /*22c80*/  IADD3 R8, P0, R20, R75, RZ ;  /* 0x0000004b14087210 */ /* 0x001fc80007f1e0ff */
[----:B------:R-:W0:Y:S01]  /*22c90*/  LDC R17, c[0x0][0x278] ;  /* 0x00009e00ff117b82 */ /* 0x000e220000000800 */
[----:B------:R-:W-:Y:S02]  /*22ca0*/  LEA.HI.X.SX32 R9, R20, R71, 0x1, P0 ;  /* 0x0000004714097211 */ /* 0x000fe400000f0eff */
[-C--:B---3--:R-:W-:Y:S02]  /*22cb0*/  IADD3 R10, P3, R14, R75.reuse, RZ ;  /* 0x0000004b0e0a7210 */ /* 0x088fe40007f7e0ff */
[----:B----4-:R-:W-:-:S03]  /*22cc0*/  IADD3 R12, P0, R16, R75, RZ ;  /* 0x0000004b100c7210 */ /* 0x010fc60007f1e0ff */
[----:B------:R-:W3:Y:S01]  /*22cd0*/  LDC R19, c[0x0][0x278] ;  /* 0x00009e00ff137b82 */ /* 0x000ee20000000800 */
[-C--:B------:R-:W-:Y:S02]  /*22ce0*/  LEA.HI.X.SX32 R11, R14, R71.reuse, 0x1, P3 ;  /* 0x000000470e0b7211 */ /* 0x080fe400018f0eff */
[----:B------:R-:W-:Y:S02]  /*22cf0*/  LEA.HI.X.SX32 R13, R16, R71, 0x1, P0 ;  /* 0x00000047100d7211 */ /* 0x000fe400000f0eff */
[----:B------:R-:W-:-:S04]  /*22d00*/  IADD3 R14, P0, R18, R75, RZ ;  /* 0x0000004b120e7210 */ /* 0x000fc80007f1e0ff */
[----:B------:R-:W-:Y:S01]  /*22d10*/  LEA.HI.X.SX32 R15, R18, R71, 0x1, P0 ;  /* 0x00000047120f7211 */ /* 0x000fe200000f0eff */
[----:B--2---:R-:W-:Y:S02]  /*22d20*/  IMAD R18, R7, 0x2, R18 ;  /* 0x0000000207127824 */ /* 0x004fe400078e0212 */
[----:B------:R-:W2:Y:S01]  /*22d30*/  LDC R7, c[0x0][0x278] ;  /* 0x00009e00ff077b82 */ /* 0x000ea20000000800 */
[----:B------:R4:W-:Y:S01]  /*22d40*/  STG.E.U8 desc[UR60][R4.64], R94 ;  /* 0x0000005e04007986 */ /* 0x0009e2000c10113c */
[----:B-1----:R-:W-:-:S04]  /*22d50*/  IMAD R16, R21, 0x2, R18 ;  /* 0x0000000215107824 */ /* 0x002fc800078e0212 */
[----:B------:R-:W-:Y:S01]  /*22d60*/  IMAD R20, R23, 0x2, R16 ;  /* 0x0000000217147824 */ /* 0x000fe200078e0210 */
[----:B------:R1:W-:Y:S01]  /*22d70*/  STG.E.U8 desc[UR60][R8.64], R103 ;  /* 0x0000006708007986 */ /* 0x0003e2000c10113c */
[----:B------:R-:W3:Y:S01]  /*22d80*/  LDC R21, c[0x0][0x278] ;  /* 0x00009e00ff157b82 */ /* 0x000ee20000000800 */
[----:B----4-:R-:W-:Y:S02]  /*22d90*/  LEA.HI R5, R196, 0x18e, RZ, 0x1a ;  /* 0x0000018ec4057811 */ /* 0x010fe400078fd0ff */
[C---:B------:R-:W-:Y:S01]  /*22da0*/  IADD3 R4, P0, R18.reuse, R75, RZ ;  /* 0x0000004b12047210 */ /* 0x040fe20007f1e0ff */
[----:B------:R4:W-:Y:S04]  /*22db0*/  STG.E.U8 desc[UR60][R10.64], R106 ;  /* 0x0000006a0a007986 */ /* 0x0009e8000c10113c */
[----:B------:R-:W3:Y:S01]  /*22dc0*/  LDC R23, c[0x0][0x278] ;  /* 0x00009e00ff177b82 */ /* 0x000ee20000000800 */
[----:B------:R-:W-:Y:S01]  /*22dd0*/  IMAD R22, R5, R22, RZ ;  /* 0x0000001605167224 */ /* 0x000fe200078e02ff */
[----:B------:R-:W-:-:S02]  /*22de0*/  LEA.HI.X.SX32 R5, R18, R71, 0x1, P0 ;  /* 0x0000004712057211 */ /* 0x000fc400000f0eff */
[-C--:B-1----:R-:W-:Y:S02]  /*22df0*/  IADD3 R8, P3, R16, R75.reuse, RZ ;  /* 0x0000004b10087210 */ /* 0x082fe40007f7e0ff */
[----:B----4-:R-:W-:-:S04]  /*22e00*/  IADD3 R10, P0, R20, R75, RZ ;  /* 0x0000004b140a7210 */ /* 0x010fc80007f1e0ff */
[-C--:B------:R-:W-:Y:S01]  /*22e10*/  LEA.HI.X.SX32 R11, R20, R71.reuse, 0x1, P0 ;  /* 0x00000047140b7211 */ /* 0x080fe200000f0eff */
[----:B------:R-:W-:Y:S02]  /*22e20*/  IMAD R20, R3, 0x4, R20 ;  /* 0x0000000403147824 */ /* 0x000fe400078e0214 */
[----:B------:R-:W1:Y:S01]  /*22e30*/  LDC R3, c[0x0][0x278] ;  /* 0x00009e00ff037b82 */ /* 0x000e620000000800 */
[----:B------:R-:W-:Y:S01]  /*22e40*/  LEA.HI.X.SX32 R9, R16, R71, 0x1, P3 ;  /* 0x0000004710097211 */ /* 0x000fe200018f0eff */
[----:B--2---:R-:W-:Y:S01]  /*22e50*/  IMAD R16, R7, 0x2, R20 ;  /* 0x0000000207107824 */ /* 0x004fe200078e0214 */
[----:B------:R-:W-:Y:S04]  /*22e60*/  STG.E.U8 desc[UR60][R12.64], R109 ;  /* 0x0000006d0c007986 */ /* 0x000fe8000c10113c */
[----:B------:R2:W-:Y:S01]  /*22e70*/  STG.E.U8 desc[UR60][R14.64], R113 ;  /* 0x000000710e007986 */ /* 0x0005e2000c10113c */
[----:B------:R-:W4:Y:S01]  /*22e80*/  LDC R7, c[0x0][0x278] ;  /* 0x00009e00ff077b82 */ /* 0x000f220000000800 */
[----:B0-----:R-:W-:-:S02]  /*22e90*/  IMAD R18, R17, 0x2, R16 ;  /* 0x0000000211127824 */ /* 0x001fc400078e0210 */
[----:B------:R0:W-:Y:S05]  /*22ea0*/  STG.E.U8 desc[UR60][R4.64], R99 ;  /* 0x0000006304007986 */ /* 0x0001ea000c10113c */
[----:B------:R-:W4:Y:S01]  /*22eb0*/  LDC R17, c[0x0][0x278] ;  /* 0x00009e00ff117b82 */ /* 0x000f220000000800 */
[----:B--2---:R-:W-:-:S04]  /*22ec0*/  IADD3 R14, P0, R20, R75, RZ ;  /* 0x0000004b140e7210 */ /* 0x004fc80007f1e0ff */
[----:B------:R-:W-:Y:S01]  /*22ed0*/  LEA.HI.X.SX32 R15, R20, R71, 0x1, P0 ;  /* 0x00000047140f7211 */ /* 0x000fe200000f0eff */
[----:B---3--:R-:W-:Y:S01]  /*22ee0*/  IMAD R20, R19, 0x2, R18 ;  /* 0x0000000213147824 */ /* 0x008fe200078e0212 */
[C---:B0-----:R-:W-:Y:S01]  /*22ef0*/  IADD3 R4, P0, R16.reuse, R75, RZ ;  /* 0x0000004b10047210 */ /* 0x041fe20007f1e0ff */
[----:B------:R-:W-:Y:S01]  /*22f00*/  STG.E.U8 desc[UR60][R8.64], R101 ;  /* 0x0000006508007986 */ /* 0x000fe2000c10113c */
[----:B------:R-:W0:Y:S02]  /*22f10*/  LDC R19, c[0x0][0x278] ;  /* 0x00009e00ff137b82 */ /* 0x000e240000000800 */
[----:B------:R-:W-:Y:S01]  /*22f20*/  LEA.HI.X.SX32 R5, R16, R71, 0x1, P0 ;  /* 0x0000004710057211 */ /* 0x000fe200000f0eff */
[----:B------:R2:W-:Y:S01]  /*22f30*/  STG.E.U8 desc[UR60][R10.64], R105 ;  /* 0x000000690a007986 */ /* 0x0005e2000c10113c */
[-C--:B------:R-:W-:Y:S02]  /*22f40*/  IADD3 R12, P3, R22, R75.reuse, RZ ;  /* 0x0000004b160c7210 */ /* 0x080fe40007f7e0ff */
[----:B--2---:R-:W-:-:S04]  /*22f50*/  IADD3 R10, P0, R20, R75, RZ ;  /* 0x0000004b140a7210 */ /* 0x004fc80007f1e0ff */
[-C--:B------:R-:W-:Y:S01]  /*22f60*/  LEA.HI.X.SX32 R11, R20, R71.reuse, 0x1, P0 ;  /* 0x00000047140b7211 */ /* 0x080fe200000f0eff */
[----:B-1----:R-:W-:Y:S02]  /*22f70*/  IMAD R20, R3, 0x2, R20 ;  /* 0x0000000203147824 */ /* 0x002fe400078e0214 */
[----:B------:R-:W1:Y:S01]  /*22f80*/  LDC R3, c[0x0][0x278] ;  /* 0x00009e00ff037b82 */ /* 0x000e620000000800 */
[----:B------:R-:W-:Y:S01]  /*22f90*/  LEA.HI.X.SX32 R13, R22, R71, 0x1, P3 ;  /* 0x00000047160d7211 */ /* 0x000fe200018f0eff */
[----:B------:R-:W-:Y:S01]  /*22fa0*/  IMAD R16, R21, 0x2, R20 ;  /* 0x0000000215107824 */ /* 0x000fe200078e0214 */
[----:B------:R-:W-:-:S03]  /*22fb0*/  IADD3 R8, P3, R18, R75, RZ ;  /* 0x0000004b12087210 */ /* 0x000fc60007f7e0ff */
[----:B------:R2:W-:Y:S02]  /*22fc0*/  STG.E.U8 desc[UR60][R12.64], R107 ;  /* 0x0000006b0c007986 */ /* 0x0005e4000c10113c */
[----:B------:R-:W3:Y:S01]  /*22fd0*/  LDC R21, c[0x0][0x278] ;  /* 0x00009e00ff157b82 */ /* 0x000ee20000000800 */
[----:B------:R-:W-:Y:S01]  /*22fe0*/  LEA.HI.X.SX32 R9, R18, R71, 0x1, P3 ;  /* 0x0000004712097211 */ /* 0x000fe200018f0eff */
[----:B------:R4:W-:Y:S01]  /*22ff0*/  STG.E.U8 desc[UR60][R14.64], R98 ;  /* 0x000000620e007986 */ /* 0x0009e2000c10113c */
[----:B------:R-:W-:-:S03]  /*23000*/  LEA.HI R18, R196, 0x19e, RZ, 0x1a ;  /* 0x0000019ec4127811 */ /* 0x000fc600078fd0ff */
[----:B------:R0:W-:Y:S02]  /*23010*/  STG.E.U8 desc[UR60][R4.64], R102 ;  /* 0x0000006604007986 */ /* 0x0001e4000c10113c */
[----:B------:R-:W3:Y:S01]  /*23020*/  LDC R22, c[0x0][0x278] ;  /* 0x00009e00ff167b82 */ /* 0x000ee20000000800 */
[----:B--2---:R-:W-:Y:S01]  /*23030*/  IADD3 R12, P0, R20, R75, RZ ;  /* 0x0000004b140c7210 */ /* 0x004fe20007f1e0ff */
[----:B----4-:R-:W-:-:S06]  /*23040*/  IMAD R14, R7, 0x2, R16 ;  /* 0x00000002070e7824 */ /* 0x010fcc00078e0210 */
[----:B------:R-:W2:Y:S01]  /*23050*/  LDC R7, c[0x0][0x278] ;  /* 0x00009e00ff077b82 */ /* 0x000ea20000000800 */
[----:B------:R4:W-:Y:S01]  /*23060*/  STG.E.U8 desc[UR60][R8.64], R104 ;  /* 0x0000006808007986 */ /* 0x0009e2000c10113c */
[----:B------:R-:W-:Y:S01]  /*23070*/  LEA.HI.X.SX32 R13, R20, R71, 0x1, P0 ;  /* 0x00000047140d7211 */ /* 0x000fe200000f0eff */
[----:B------:R-:W-:Y:S01]  /*23080*/  IMAD R18, R18, R17, RZ ;  /* 0x0000001112127224 */ /* 0x000fe200078e02ff */
[C---:B0-----:R-:W-:Y:S01]  /*23090*/  IADD3 R4, P3, R16.reuse, R75, RZ ;  /* 0x0000004b10047210 */ /* 0x041fe20007f7e0ff */
[----:B------:R0:W-:Y:S03]  /*230a0*/  STG.E.U8 desc[UR60][R10.64], R108 ;  /* 0x0000006c0a007986 */ /* 0x0001e6000c10113c */
[----:B------:R-:W2:Y:S01]  /*230b0*/  LDC R17, c[0x0][0x278] ;  /* 0x00009e00ff117b82 */ /* 0x000ea20000000800 */
[----:B------:R-:W-:Y:S02]  /*230c0*/  LEA.HI.X.SX32 R5, R16, R71, 0x1, P3 ;  /* 0x0000004710057211 */ /* 0x000fe400018f0eff */
[----:B----4-:R-:W-:Y:S01]  /*230d0*/  IADD3 R8, P0, R14, R75, RZ ;  /* 0x0000004b0e087210 */ /* 0x010fe20007f1e0ff */
[----:B------:R-:W-:-:S04]  /*230e0*/  IMAD R16, R19, 0x4, R14 ;  /* 0x0000000413107824 */ /* 0x000fc800078e020e */
[----:B------:R-:W4:Y:S01]  /*230f0*/  LDC R19, c[0x0][0x278] ;  /* 0x00009e00ff137b82 */ /* 0x000f220000000800 */
[----:B------:R-:W-:Y:S02]  /*23100*/  LEA.HI.X.SX32 R9, R14, R71, 0x1, P0 ;  /* 0x000000470e097211 */ /* 0x000fe400000f0eff */
[----:B0-----:R-:W-:-:S04]  /*23110*/  IADD3 R10, P0, R18, R75, RZ ;  /* 0x0000004b120a7210 */ /* 0x001fc80007f1e0ff */
[----:B------:R-:W-:Y:S01]  /*23120*/  LEA.HI.X.SX32 R11, R18, R71, 0x1, P0 ;  /* 0x00000047120b7211 */ /* 0x000fe200000f0eff */
[----:B-1----:R-:W-:Y:S01]  /*23130*/  IMAD R18, R3, 0x2, R16 ;  /* 0x0000000203127824 */ /* 0x002fe200078e0210 */
[C---:B------:R-:W-:Y:S01]  /*23140*/  IADD3 R14, P0, R16.reuse, R75, RZ ;  /* 0x0000004b100e7210 */ /* 0x040fe20007f1e0ff */
[----:B------:R-:W0:Y:S01]  /*23150*/  LDC R3, c[0x0][0x278] ;  /* 0x00009e00ff037b82 */ /* 0x000e220000000800 */
[----:B------:R3:W-:Y:S02]  /*23160*/  STG.E.U8 desc[UR60][R12.64], R97 ;  /* 0x000000610c007986 */ /* 0x0007e4000c10113c */
[----:B------:R-:W-:Y:S02]  /*23170*/  LEA.HI.X.SX32 R15, R16, R71, 0x1, P0 ;  /* 0x00000047100f7211 */ /* 0x000fe400000f0eff */
[----:B------:R1:W-:Y:S03]  /*23180*/  STG.E.U8 desc[UR60][R4.64], R68 ;  /* 0x0000004404007986 */ /* 0x0003e6000c10113c */
[----:B------:R-:W0:Y:S01]  /*23190*/  LDC R20, c[0x0][0x278] ;  /* 0x00009e00ff147b82 */ /* 0x000e220000000800 */
[----:B------:R2:W-:Y:S01]  /*231a0*/  STG.E.U8 desc[UR60][R8.64], R69 ;  /* 0x0000004508007986 */ /* 0x0005e2000c10113c */
[----:B---3--:R-:W-:Y:S01]  /*231b0*/  IMAD R12, R21, 0x2, R18 ;  /* 0x00000002150c7824 */ /* 0x008fe200078e0212 */
[----:B-1----:R-:W-:-:S03]  /*231c0*/  IADD3 R4, P0, R18, R75, RZ ;  /* 0x0000004b12047210 */ /* 0x002fc60007f1e0ff */
[----:B--2---:R-:W-:Y:S02]  /*231d0*/  IMAD R16, R7, 0x2, R12 ;  /* 0x0000000207107824 */ /* 0x004fe400078e020c */
[----:B------:R-:W1:Y:S01]  /*231e0*/  LDC R7, c[0x0][0x278] ;  /* 0x00009e00ff077b82 */ /* 0x000e620000000800 */
[----:B------:R-:W-:Y:S02]  /*231f0*/  LEA.HI.X.SX32 R5, R18, R71, 0x1, P0 ;  /* 0x0000004712057211 */ /* 0x000fe400000f0eff */
[----:B------:R-:W-:Y:S01]  /*23200*/  IADD3 R8, P0, R12, R75, RZ ;  /* 0x0000004b0c087210 */ /* 0x000fe20007f1e0ff */
[----:B------:R-:W-:-:S03]  /*23210*/  IMAD R18, R17, 0x2, R16 ;  /* 0x0000000211127824 */ /* 0x000fc600078e0210 */
[----:B------:R-:W-:Y:S01]  /*23220*/  LEA.HI.X.SX32 R9, R12, R71, 0x1, P0 ;  /* 0x000000470c097211 */ /* 0x000fe200000f0eff */
[----:B------:R2:W-:Y:S01]  /*23230*/  STG.E.U8 desc[UR60][R10.64], R70 ;  /* 0x000000460a007986 */ /* 0x0005e2000c10113c */
[C---:B------:R-:W-:Y:S01]  /*23240*/  IADD3 R12, P0, R16.reuse, R75, RZ ;  /* 0x0000004b100c7210 */ /* 0x040fe20007f1e0ff */
[----:B------:R-:W3:Y:S02]  /*23250*/  LDC R17, c[0x0][0x278] ;  /* 0x00009e00ff117b82 */ /* 0x000ee40000000800 */
[----:B------:R4:W-:Y:S01]  /*23260*/  STG.E.U8 desc[UR60][R14.64], R115 ;  /* 0x000000730e007986 */ /* 0x0009e2000c10113c */
[----:B------:R-:W-:-:S03]  /*23270*/  LEA.HI.X.SX32 R13, R16, R71, 0x1, P0 ;  /* 0x00000047100d7211 */ /* 0x000fc600000f0eff */
[----:B------:R0:W-:Y:S01]  /*23280*/  STG.E.U8 desc[UR60][R4.64], R119 ;  /* 0x0000007704007986 */ /* 0x0001e2000c10113c */
[----:B--2---:R-:W-:Y:S01]  /*23290*/  IADD3 R10, P0, R18, R75, RZ ;  /* 0x0000004b120a7210 */ /* 0x004fe20007f1e0ff */
[----:B----4-:R-:W-:-:S03]  /*232a0*/  IMAD R14, R19, 0x2, R18 ;  /* 0x00000002130e7824 */ /* 0x010fc600078e0212 */
[----:B------:R-:W-:Y:S01]  /*232b0*/  LEA.HI.X.SX32 R11, R18, R71, 0x1, P0 ;  /* 0x00000047120b7211 */ /* 0x000fe200000f0eff */
[----:B------:R-:W2:Y:S01]  /*232c0*/  LDC R19, c[0x0][0x278] ;  /* 0x00009e00ff137b82 */ /* 0x000ea20000000800 */
[----:B0-----:R-:W-:Y:S01]  /*232d0*/  IMAD R16, R3, 0x2, R14 ;  /* 0x0000000203107824 */ /* 0x001fe200078e020e */
[----:B------:R-:W-:Y:S01]  /*232e0*/  IADD3 R4, P0, R14, R75, RZ ;  /* 0x0000004b0e047210 */ /* 0x000fe20007f1e0ff */
[----:B------:R0:W-:Y:S01]  /*232f0*/  STG.E.U8 desc[UR60][R8.64], R122 ;  /* 0x0000007a08007986 */ /* 0x0001e2000c10113c */
[----:B------:R-:W-:Y:S02]  /*23300*/  LEA.HI R21, R196, 0x1ae, RZ, 0x1a ;  /* 0x000001aec4157811 */ /* 0x000fe400078fd0ff */
[----:B------:R-:W-:Y:S02]  /*23310*/  LEA.HI.X.SX32 R5, R14, R71, 0x1, P0 ;  /* 0x000000470e057211 */ /* 0x000fe400000f0eff */
[----:B------:R-:W4:Y:S01]  /*23320*/  LDC R3, c[0x0][0x278] ;  /* 0x00009e00ff037b82 */ /* 0x000f220000000800 */
[----:B------:R-:W-:Y:S01]  /*23330*/  IMAD R18, R21, R20, RZ ;  /* 0x0000001415127224 */ /* 0x000fe200078e02ff */
[----:B0-----:R-:W-:-:S06]  /*23340*/  IADD3 R8, P0, R16, R75, RZ ;  /* 0x0000004b10087210 */ /* 0x001fcc0007f1e0ff */
[----:B------:R-:W0:Y:S01]  /*23350*/  LDC R21, c[0x0][0x278] ;  /* 0x00009e00ff157b82 */ /* 0x000e220000000800 */
[----:B------:R-:W-:Y:S01]  /*23360*/  LEA.HI.X.SX32 R9, R16, R71, 0x1, P0 ;  /* 0x0000004710097211 */ /* 0x000fe200000f0eff */
[----:B-1----:R-:W-:-:S06]  /*23370*/  IMAD R16, R7, 0x4, R16 ;  /* 0x0000000407107824 */ /* 0x002fcc00078e0210 */
[----:B------:R-:W1:Y:S01]  /*23380*/  LDC R7, c[0x0][0x278] ;  /* 0x00009e00ff077b82 */ /* 0x000e620000000800 */
[C---:B------:R-:W-:Y:S01]  /*23390*/  IADD3 R14, P3, R18.reuse, R75, RZ ;  /* 0x0000004b120e7210 */ /* 0x040fe20007f7e0ff */
[----:B------:R2:W-:Y:S03]  /*233a0*/  STG.E.U8 desc[UR60][R12.64], R125 ;  /* 0x0000007d0c007986 */ /* 0x0005e6000c10113c */
[----:B------:R-:W-:Y:S01]  /*233b0*/  LEA.HI.X.SX32 R15, R18, R71, 0x1, P3 ;  /* 0x00000047120f7211 */ /* 0x000fe200018f0eff */
[----:B---3--:R-:W-:Y:S02]  /*233c0*/  IMAD R18, R17, 0x2, R16 ;  /* 0x0000000211127824 */ /* 0x008fe400078e0210 */
[----:B------:R-:W3:Y:S01]  /*233d0*/  LDC R17, c[0x0][0x278] ;  /* 0x00009e00ff117b82 */ /* 0x000ee20000000800 */
[----:B------:R4:W-:Y:S01]  /*233e0*/  STG.E.U8 desc[UR60][R10.64], R111 ;  /* 0x0000006f0a007986 */ /* 0x0009e2000c10113c */
[----:B--2---:R-:W-:-:S04]  /*233f0*/  IADD3 R12, P0, R16, R75, RZ ;  /* 0x0000004b100c7210 */ /* 0x004fc80007f1e0ff */
[----:B------:R-:W-:Y:S01]  /*23400*/  LEA.HI.X.SX32 R13, R16, R71, 0x1, P0 ;  /* 0x00000047100d7211 */ /* 0x000fe200000f0eff */
[----:B------:R-:W-:Y:S01]  /*23410*/  IMAD R16, R19, 0x2, R18 ;  /* 0x0000000213107824 */ /* 0x000fe200078e0212 */
[C---:B----4-:R-:W-:Y:S01]  /*23420*/  IADD3 R10, P0, R18.reuse, R75, RZ ;  /* 0x0000004b120a7210 */ /* 0x050fe20007f1e0ff */
[----:B------:R-:W2:Y:S01]  /*23430*/  LDC R19, c[0x0][0x278] ;  /* 0x00009e00ff137b82 */ /* 0x000ea20000000800 */
[----:B------:R4:W-:Y:S02]  /*23440*/  STG.E.U8 desc[UR60][R4.64], R64 ;  /* 0x0000004004007986 */ /* 0x0009e4000c10113c */
[----:B------:R-:W-:Y:S01]  /*23450*/  LEA.HI.X.SX32 R11, R18, R71, 0x1, P0 ;  /* 0x00000047120b7211 */ /* 0x000fe200000f0eff */
[----:B------:R-:W-:Y:S01]  /*23460*/  IMAD R18, R3, 0x2, R16 ;  /* 0x0000000203127824 */ /* 0x000fe200078e0210 */
[----:B------:R0:W-:Y:S03]  /*23470*/  STG.E.U8 desc[UR60][R8.64], R118 ;  /* 0x0000007608007986 */ /* 0x0001e6000c10113c */
[----:B------:R-:W2:Y:S01]  /*23480*/  LDC R3, c[0x0][0x278] ;  /* 0x00009e00ff037b82 */ /* 0x000ea20000000800 */
[----:B------:R1:W-:Y:S01]  /*23490*/  STG.E.U8 desc[UR60][R14.64], R121 ;  /* 0x000000790e007986 */ /* 0x0003e2000c10113c */
[----:B----4-:R-:W-:-:S04]  /*234a0*/  IADD3 R4, P0, R16, R75, RZ ;  /* 0x0000004b10047210 */ /* 0x010fc80007f1e0ff */
[----:B------:R-:W-:Y:S02]  /*234b0*/  LEA.HI.X.SX32 R5, R16, R71, 0x1, P0 ;  /* 0x0000004710057211 */ /* 0x000fe400000f0eff */
[C---:B0-----:R-:W-:Y:S01]  /*234c0*/  IADD3 R8, P0, R18.reuse, R75, RZ ;  /* 0x0000004b12087210 */ /* 0x041fe20007f1e0ff */
[----:B-1----:R-:W-:Y:S01]  /*234d0*/  IMAD R14, R7, 0x2, R18 ;  /* 0x00000002070e7824 */ /* 0x002fe200078e0212 */
[----:B------:R-:W0:Y:S01]  /*234e0*/  LDC R15, c[0x0][0x278] ;  /* 0x00009e00ff0f7b82 */ /* 0x000e220000000800 */
[----:B------:R1:W-:Y:S01]  /*234f0*/  STG.E.U8 desc[UR60][R12.64], R112 ;  /* 0x000000700c007986 */ /* 0x0003e2000c10113c */
[----:B------:R-:W-:Y:S01]  /*23500*/  LEA.HI.X.SX32 R9, R18, R71, 0x1, P0 ;  /* 0x0000004712097211 */ /* 0x000fe200000f0eff */
[----:B------:R-:W-:-:S05]  /*23510*/  IMAD R16, R21, 0x2, R14 ;  /* 0x0000000215107824 */ /* 0x000fca00078e020e */
[----:B------:R-:W4:Y:S01]  /*23520*/  LDC R7, c[0x0][0x278] ;  /* 0x00009e00ff077b82 */ /* 0x000f220000000800 */
[----:B------:R3:W-:Y:S01]  /*23530*/  STG.E.U8 desc[UR60][R10.64], R116 ;  /* 0x000000740a007986 */ /* 0x0007e2000c10113c */
[----:B-1----:R-:W-:Y:S02]  /*23540*/  IADD3 R12, P0, R14, R75, RZ ;  /* 0x0000004b0e0c7210 */ /* 0x002fe40007f1e0ff */
[----:B------:R-:W-:-:S04]  /*23550*/  LEA.HI R18, R196, 0x1be, RZ, 0x1a ;  /* 0x000001bec4127811 */ /* 0x000fc800078fd0ff */
[----:B------:R-:W1:Y:S01]  /*23560*/  LDC R21, c[0x0][0x278] ;  /* 0x00009e00ff157b82 */ /* 0x000e620000000800 */
[----:B------:R-:W-:Y:S01]  /*23570*/  LEA.HI.X.SX32 R13, R14, R71, 0x1, P0 ;  /* 0x000000470e0d7211 */ /* 0x000fe200000f0eff */
[----:B---3--:R-:W-:Y:S01]  /*23580*/  IMAD R14, R17, 0x2, R16 ;  /* 0x00000002110e7824 */ /* 0x008fe200078e0210 */
[C---:B------:R-:W-:Y:S01]  /*23590*/  IADD3 R10, P0, R16.reuse, R75, RZ ;  /* 0x0000004b100a7210 */ /* 0x040fe20007f1e0ff */
[----:B------:R3:W-:Y:S04]  /*235a0*/  STG.E.U8 desc[UR60][R4.64], R117 ;  /* 0x0000007504007986 */ /* 0x0007e8000c10113c */
[----:B------:R-:W1:Y:S01]  /*235b0*/  LDC R17, c[0x0][0x278] ;  /* 0x00009e00ff117b82 */ /* 0x000e620000000800 */
[----:B------:R-:W-:Y:S01]  /*235c0*/  LEA.HI.X.SX32 R11, R16, R71, 0x1, P0 ;  /* 0x00000047100b7211 */ /* 0x000fe200000f0eff */
[----:B--2---:R-:W-:Y:S01]  /*235d0*/  IMAD R16, R18, R19, RZ ;  /* 0x0000001312107224 */ /* 0x004fe200078e02ff */
[----:B------:R2:W-:Y:S01]  /*235e0*/  STG.E.U8 desc[UR60][R8.64], R120 ;  /* 0x0000007808007986 */ /* 0x0005e2000c10113c */
[----:B------:R-:W-:-:S04]  /*235f0*/  IMAD R18, R3, 0x4, R14 ;  /* 0x0000000403127824 */ /* 0x000fc800078e020e */
[----:B------:R-:W1:Y:S01]  /*23600*/  LDC R3, c[0x0][0x278] ;  /* 0x00009e00ff037b82 */ /* 0x000e620000000800 */
[----:B---3--:R-:W-:-:S04]  /*23610*/  IADD3 R4, P0, R14, R75, RZ ;  /* 0x0000004b0e047210 */ /* 0x008fc80007f1e0ff */
[----:B------:R-:W-:Y:S02]  /*23620*/  LEA.HI.X.SX32 R5, R14, R71, 0x1, P0 ;  /* 0x000000470e057211 */ /* 0x000fe400000f0eff */
[C---:B--2---:R-:W-:Y:S01]  /*23630*/  IADD3 R8, P0, R16.reuse, R75, RZ ;  /* 0x0000004b10087210 */ /* 0x044fe20007f1e0ff */
[----:B------:R-:W2:Y:S03]  /*23640*/  LDC R19, c[0x0][0x278] ;  /* 0x00009e00ff137b82 */ /* 0x000ea60000000800 */
[----:B------:R-:W-:Y:S01]  /*23650*/  LEA.HI.X.SX32 R9, R16, R71, 0x1, P0 ;  /* 0x0000004710097211 */ /* 0x000fe200000f0eff */
[----:B----4-:R-:W-:-:S04]  /*23660*/  IMAD R16, R7, 0x2, R18 ;  /* 0x0000000207107824 */ /* 0x010fc800078e0212 */
[----:B------:R-:W3:Y:S01]  /*23670*/  LDC R7, c[0x0][0x278] ;  /* 0x00009e00ff077b82 */ /* 0x000ee20000000800 */
[----:B------:R4:W-:Y:S01]  /*23680*/  STG.E.U8 desc[UR60][R12.64], R110 ;  /* 0x0000006e0c007986 */ /* 0x0009e2000c10113c */
[----:B------:R-:W-:-:S03]  /*23690*/  IADD3 R14, P3, R16, R75, RZ ;  /* 0x0000004b100e7210 */ /* 0x000fc60007f7e0ff */
[----:B------:R0:W-:Y:S04]  /*236a0*/  STG.E.U8 desc[UR60][R10.64], R114 ;  /* 0x000000720a007986 */ /* 0x0001e8000c10113c */
[----:B------:R1:W-:Y:S01]  /*236b0*/  STG.E.U8 desc[UR60][R4.64], R65 ;  /* 0x0000004104007986 */ /* 0x0003e2000c10113c */
[----:B----4-:R-:W-:Y:S01]  /*236c0*/  IADD3 R12, P0, R18, R75, RZ ;  /* 0x0000004b120c7210 */ /* 0x010fe20007f1e0ff */
[----:B0-----:R-:W-:-:S03]  /*236d0*/  IMAD R10, R15, 0x2, R16 ;  /* 0x000000020f0a7824 */ /* 0x001fc600078e0210 */
[-C--:B------:R-:W-:Y:S02]  /*236e0*/  LEA.HI.X.SX32 R13, R18, R71.reuse, 0x1, P0 ;  /* 0x00000047120d7211 */ /* 0x080fe400000f0eff */
[----:B------:R-:W-:Y:S01]  /*236f0*/  LEA.HI.X.SX32 R15, R16, R71, 0x1, P3 ;  /* 0x00000047100f7211 */ /* 0x000fe200018f0eff */
[----:B-1----:R-:W-:Y:S01]  /*23700*/  IMAD R16, R17, 0x2, R10 ;  /* 0x0000000211107824 */ /* 0x002fe200078e020a */
[C---:B------:R-:W-:Y:S01]  /*23710*/  IADD3 R4, P0, R10.reuse, R75, RZ ;  /* 0x0000004b0a047210 */ /* 0x040fe20007f1e0ff */
[----:B------:R-:W0:Y:S02]  /*23720*/  LDC R17, c[0x0][0x278] ;  /* 0x00009e00ff117b82 */ /* 0x000e240000000800 */
[----:B------:R-:W-:Y:S01]  /*23730*/  IMAD R18, R3, 0x2, R16 ;  /* 0x0000000203127824 */ /* 0x000fe200078e0210 */
[----:B------:R-:W-:Y:S02]  /*23740*/  LEA.HI.X.SX32 R5, R10, R71, 0x1, P0 ;  /* 0x000000470a057211 */ /* 0x000fe400000f0eff */
[C---:B------:R-:W-:Y:S01]  /*23750*/  IADD3 R10, P0, R16.reuse, R75, RZ ;  /* 0x0000004b100a7210 */ /* 0x040fe20007f1e0ff */
[----:B------:R1:W-:Y:S02]  /*23760*/  STG.E.U8 desc[UR60][R8.64], R66 ;  /* 0x0000004208007986 */ /* 0x0003e4000c10113c */
[----:B------:R-:W4:Y:S01]  /*23770*/  LDC R3, c[0x0][0x278] ;  /* 0x00009e00ff037b82 */ /* 0x000f220000000800 */
[----:B------:R-:W-:Y:S01]  /*23780*/  LEA.HI.X.SX32 R11, R16, R71, 0x1, P0 ;  /* 0x00000047100b7211 */ /* 0x000fe200000f0eff */
[----:B---3--:R-:W-:Y:S01]  /*23790*/  IMAD R16, R7, 0x2, R18 ;  /* 0x0000000207107824 */ /* 0x008fe200078e0212 */
[----:B------:R3:W-:Y:S05]  /*237a0*/  STG.E.U8 desc[UR60][R12.64], R133 ;  /* 0x000000850c007986 */ /* 0x0007ea000c10113c */
[----:B------:R-:W4:Y:S01]  /*237b0*/  LDC R7, c[0x0][0x278] ;  /* 0x00009e00ff077b82 */ /* 0x000f220000000800 */
[----:B-1----:R-:W-:-:S04]  /*237c0*/  IADD3 R8, P0, R18, R75, RZ ;  /* 0x0000004b12087210 */ /* 0x002fc80007f1e0ff */
[----:B------:R-:W-:Y:S02]  /*237d0*/  LEA.HI.X.SX32 R9, R18, R71, 0x1, P0 ;  /* 0x0000004712097211 */ /* 0x000fe400000f0eff */
[C---:B---3--:R-:W-:Y:S01]  /*237e0*/  IADD3 R12, P0, R16.reuse, R75, RZ ;  /* 0x0000004b100c7210 */ /* 0x048fe20007f1e0ff */
[----:B--2---:R-:W-:Y:S02]  /*237f0*/  IMAD R18, R19, 0x2, R16 ;  /* 0x0000000213127824 */ /* 0x004fe400078e0210 */
[----:B------:R-:W1:Y:S01]  /*23800*/  LDC R19, c[0x0][0x278] ;  /* 0x00009e00ff137b82 */ /* 0x000e620000000800 */
[----:B------:R-:W-:Y:S02]  /*23810*/  LEA.HI.X.SX32 R13, R16, R71, 0x1, P0 ;  /* 0x00000047100d7211 */ /* 0x000fe400000f0eff */
[----:B------:R-:W-:Y:S01]  /*23820*/  LEA.HI R16, R196, 0x1ce, RZ, 0x1a ;  /* 0x000001cec4107811 */ /* 0x000fe200078fd0ff */
[----:B------:R2:W-:Y:S04]  /*23830*/  STG.E.U8 desc[UR60][R14.64], R134 ;  /* 0x000000860e007986 */ /* 0x0005e8000c10113c */
[----:B0-----:R-:W-:-:S02]  /*23840*/  IMAD R16, R16, R17, RZ ;  /* 0x0000001110107224 */ /* 0x001fc400078e02ff */
[----:B------:R-:W0:Y:S01]  /*23850*/  LDC R17, c[0x0][0x278] ;  /* 0x00009e00ff117b82 */ /* 0x000e220000000800 */
[----:B--2---:R-:W-:-:S04]  /*23860*/  IADD3 R14, P3, R18, R75, RZ ;  /* 0x0000004b120e7210 */ /* 0x004fc80007f7e0ff */
[----:B------:R-:W-:Y:S01]  /*23870*/  LEA.HI.X.SX32 R15, R18, R71, 0x1, P3 ;  /* 0x00000047120f7211 */ /* 0x000fe200018f0eff */
[----:B------:R-:W-:Y:S02]  /*23880*/  IMAD R18, R21, 0x4, R18 ;  /* 0x0000000415127824 */ /* 0x000fe400078e0212 */
[----:B------:R-:W2:Y:S01]  /*23890*/  LDC R21, c[0x0][0x278] ;  /* 0x00009e00ff157b82 */ /* 0x000ea20000000800 */
[----:B------:R3:W-:Y:S01]  /*238a0*/  STG.E.U8 desc[UR60][R4.64], R138 ;  /* 0x0000008a04007986 */ /* 0x0007e2000c10113c */
[----:B----4-:R-:W-:-:S03]  /*238b0*/  IMAD R20, R3, 0x2, R18 ;  /* 0x0000000203147824 */ /* 0x010fc600078e0212 */
[----:B------:R-:W-:Y:S03]  /*238c0*/  STG.E.U8 desc[UR60][R10.64], R142 ;  /* 0x0000008e0a007986 */ /* 0x000fe6000c10113c */
[----:B------:R-:W4:Y:S01]  /*238d0*/  LDC R3, c[0x0][0x278] ;  /* 0x00009e00ff037b82 */ /* 0x000f220000000800 */
[----:B------:R1:W-:Y:S04]  /*238e0*/  STG.E.U8 desc[UR60][R8.64], R124 ;  /* 0x0000007c08007986 */ /* 0x0003e8000c10113c */
[----:B------:R-:W-:Y:S01]  /*238f0*/  STG.E.U8 desc[UR60][R12.64], R132 ;  /* 0x000000840c007986 */ /* 0x000fe2000c10113c */
[----:B---3--:R-:W-:-:S03]  /*23900*/  IADD3 R4, P0, R16, R75, RZ ;  /* 0x0000004b10047210 */ /* 0x008fc60007f1e0ff */
[----:B------:R3:W-:Y:S01]  /*23910*/  STG.E.U8 desc[UR60][R14.64], R137 ;  /* 0x000000890e007986 */ /* 0x0007e2000c10113c */
[----:B-1----:R-:W-:Y:S02]  /*23920*/  IADD3 R8, P3, R18, R75, RZ ;  /* 0x0000004b12087210 */ /* 0x002fe40007f7e0ff */
[-C--:B------:R-:W-:Y:S02]  /*23930*/  LEA.HI.X.SX32 R5, R16, R71.reuse, 0x1, P0 ;  /* 0x0000004710057211 */ /* 0x080fe400000f0eff */
[----:B------:R-:W-:Y:S01]  /*23940*/  LEA.HI.X.SX32 R9, R18, R71, 0x1, P3 ;  /* 0x0000004712097211 */ /* 0x000fe200018f0eff */
[----:B---3--:R-:W-:Y:S01]  /*23950*/  IMAD R14, R7, 0x2, R20 ;  /* 0x00000002070e7824 */ /* 0x008fe200078e0214 */
[----:B------:R-:W-:-:S03]  /*23960*/  IADD3 R10, P0, R20, R75, RZ ;  /* 0x0000004b140a7210 */ /* 0x000fc60007f1e0ff */
[----:B------:R-:W-:Y:S01]  /*23970*/  IMAD R16, R19, 0x2, R14 ;  /* 0x0000000213107824 */ /* 0x000fe200078e020e */
[----:B------:R-:W-:Y:S02]  /*23980*/  IADD3 R12, P3, R14, R75, RZ ;  /* 0x0000004b0e0c7210 */ /* 0x000fe40007f7e0ff */
[-C--:B------:R-:W-:Y:S01]  /*23990*/  LEA.HI.X.SX32 R11, R20, R71.reuse, 0x1, P0 ;  /* 0x00000047140b7211 */ /* 0x080fe200000f0eff */
[----:B0-----:R-:W-:Y:S01]  /*239a0*/  IMAD R18, R17, 0x2, R16 ;  /* 0x0000000211127824 */ /* 0x001fe200078e0210 */
[----:B------:R-:W-:Y:S01]  /*239b0*/  LEA.HI.X.SX32 R13, R14, R71, 0x1, P3 ;  /* 0x000000470e0d7211 */ /* 0x000fe200018f0eff */
[----:B------:R-:W0:Y:S01]  /*239c0*/  LDC R17, c[0x0][0x278] ;  /* 0x00009e00ff117b82 */ /* 0x000e220000000800 */
[----:B------:R-:W-:-:S04]  /*239d0*/  IADD3 R14, P0, R16, R75, RZ ;  /* 0x0000004b100e7210 */ /* 0x000fc80007f1e0ff */
[----:B------:R-:W-:Y:S01]  /*239e0*/  LEA.HI.X.SX32 R15, R16, R71, 0x1, P0 ;  /* 0x00000047100f7211 */ /* 0x000fe200000f0eff */
[----:B--2---:R-:W-:Y:S01]  /*239f0*/  IMAD R16, R21, 0x2, R18 ;  /* 0x0000000215107824 */ /* 0x004fe200078e0212 */
[----:B------:R1:W-:Y:S03]  /*23a00*/  STG.E.U8 desc[UR60][R4.64], R141 ;  /* 0x0000008d04007986 */ /* 0x0003e6000c10113c */
[----:B------:R-:W-:Y:S01]  /*23a10*/  IMAD R20, R23, 0x2, R16 ;  /* 0x0000000217147824 */ /* 0x000fe200078e0210 */
[----:B------:R2:W-:Y:S01]  /*23a20*/  STG.E.U8 desc[UR60][R8.64], R67 ;  /* 0x0000004308007986 */ /* 0x0005e2000c10113c */
[----:B-1----:R-:W-:Y:S02]  /*23a30*/  LEA.HI R5, R196, 0x1de, RZ, 0x1a ;  /* 0x000001dec4057811 */ /* 0x002fe400078fd0ff */
[-C--:B------:R-:W-:Y:S02]  /*23a40*/  IADD3 R4, P0, R18, R75.reuse, RZ ;  /* 0x0000004b12047210 */ /* 0x080fe40007f1e0ff */
[----:B--2---:R-:W-:Y:S01]  /*23a50*/  IADD3 R8, P3, R20, R75, RZ ;  /* 0x0000004b14087210 */ /* 0x004fe20007f7e0ff */
[----:B------:R-:W-:Y:S01]  /*23a60*/  IMAD R22, R5, R22, RZ ;  /* 0x0000001605167224 */ /* 0x000fe200078e02ff */
[----:B------:R-:W-:-:S02]  /*23a70*/  LEA.HI.X.SX32 R5, R18, R71, 0x1, P0 ;  /* 0x0000004712057211 */ /* 0x000fc400000f0eff */
[----:B------:R-:W-:Y:S01]  /*23a80*/  IADD3 R6, P0, R16, R75, RZ ;  /* 0x0000004b10067210 */ /* 0x000fe20007f1e0ff */
[----:B------:R1:W-:Y:S01]  /*23a90*/  STG.E.U8 desc[UR60][R10.64], R130 ;  /* 0x000000820a007986 */ /* 0x0003e2000c10113c */
[-C--:B------:R-:W-:Y:S01]  /*23aa0*/  LEA.HI.X.SX32 R9, R20, R71.reuse, 0x1, P3 ;  /* 0x0000004714097211 */ /* 0x080fe200018f0eff */
[----:B----4-:R-:W-:Y:S01]  /*23ab0*/  IMAD R20, R3, 0x4, R20 ;  /* 0x0000000403147824 */ /* 0x010fe200078e0214 */
[----:B------:R-:W-:Y:S01]  /*23ac0*/  LEA.HI.X.SX32 R7, R16, R71, 0x1, P0 ;  /* 0x0000004710077211 */ /* 0x000fe200000f0eff */
[----:B------:R2:W-:Y:S01]  /*23ad0*/  STG.E.U8 desc[UR60][R12.64], R136 ;  /* 0x000000880c007986 */ /* 0x0005e2000c10113c */
[----:B------:R-:W3:Y:S03]  /*23ae0*/  LDC R16, c[0x0][0x278] ;  /* 0x00009e00ff107b82 */ /* 0x000ee60000000800 */
[----:B------:R0:W-:Y:S01]  /*23af0*/  STG.E.U8 desc[UR60][R14.64], R140 ;  /* 0x0000008c0e007986 */ /* 0x0001e2000c10113c */
[----:B-1----:R-:W-:-:S03]  /*23b00*/  IADD3 R10, P4, R22, R75, RZ ;  /* 0x0000004b160a7210 */ /* 0x002fc60007f9e0ff */
[----:B------:R1:W-:Y:S01]  /*23b10*/  STG.E.U8 desc[UR60][R4.64], R123 ;  /* 0x0000007b04007986 */ /* 0x0003e2000c10113c */
[----:B------:R-:W-:Y:S01]  /*23b20*/  PRMT R41, R25, 0x7770, RZ ;  /* 0x0000777019297816 */ /* 0x000fe200000000ff */
[----:B------:R-:W4:Y:S01]  /*23b30*/  LDC R18, c[0x0][0x278] ;  /* 0x00009e00ff127b82 */ /* 0x000f220000000800 */
[----:B--2---:R-:W-:Y:S01]  /*23b40*/  IADD3 R12, P0, R20, R75, RZ ;  /* 0x0000004b140c7210 */ /* 0x004fe20007f1e0ff */
[----:B------:R-:W-:Y:S01]  /*23b50*/  STG.E.U8 desc[UR60][R6.64], R131 ;  /* 0x0000008306007986 */ /* 0x000fe2000c10113c */
[----:B0-----:R-:W-:Y:S01]  /*23b60*/  IMAD R14, R17, 0x2, R20 ;  /* 0x00000002110e7824 */ /* 0x001fe200078e0214 */
[-C--:B------:R-:W-:Y:S02]  /*23b70*/  LEA.HI.X.SX32 R11, R22, R71.reuse, 0x1, P4 ;  /* 0x00000047160b7211 */ /* 0x080fe400020f0eff */
[----:B------:R0:W-:Y:S01]  /*23b80*/  STG.E.U8 desc[UR60][R8.64], R135 ;  /* 0x0000008708007986 */ /* 0x0001e2000c10113c */
[----:B------:R-:W-:Y:S02]  /*23b90*/  LEA.HI.X.SX32 R13, R20, R71, 0x1, P0 ;  /* 0x00000047140d7211 */ /* 0x000fe400000f0eff */
[C---:B-1----:R-:W-:Y:S01]  /*23ba0*/  IADD3 R4, P0, R14.reuse, R75, RZ ;  /* 0x0000004b0e047210 */ /* 0x042fe20007f1e0ff */
[----:B------:R1:W-:Y:S03]  /*23bb0*/  STG.E.U8 desc[UR60][R10.64], R139 ;  /* 0x0000008b0a007986 */ /* 0x0003e6000c10113c */
[----:B------:R-:W-:Y:S01]  /*23bc0*/  LEA.HI.X.SX32 R5, R14, R71, 0x1, P0 ;  /* 0x000000470e057211 */ /* 0x000fe200000f0eff */
[----:B0-----:R-:W-:-:S02]  /*23bd0*/  IMAD R8, R43, 0x2, R14 ;  /* 0x000000022b087824 */ /* 0x001fc400078e020e */
[----:B------:R-:W0:Y:S02]  /*23be0*/  LDC R43, c[0x0][0x278] ;  /* 0x00009e00ff2b7b82 */ /* 0x000e240000000800 */
[----:B-1----:R-:W-:Y:S01]  /*23bf0*/  IMAD R10, R45, 0x2, R8 ;  /* 0x000000022d0a7824 */ /* 0x002fe200078e0208 */
[----:B------:R-:W-:Y:S02]  /*23c00*/  IADD3 R6, P0, R8, R75, RZ ;  /* 0x0000004b08067210 */ /* 0x000fe40007f1e0ff */
[----:B------:R-:W-:Y:S01]  /*23c10*/  PRMT R11, R24, 0x7770, RZ ;  /* 0x00007770180b7816 */ /* 0x000fe200000000ff */
[----:B------:R-:W-:Y:S01]  /*23c20*/  IMAD R14, R47, 0x2, R10 ;  /* 0x000000022f0e7824 */ /* 0x000fe200078e020a */
[----:B------:R-:W-:Y:S01]  /*23c30*/  LEA.HI.X.SX32 R7, R8, R71, 0x1, P0 ;  /* 0x0000004708077211 */ /* 0x000fe200000f0eff */
[----:B------:R-:W1:Y:S01]  /*23c40*/  LDC R45, c[0x0][0x278] ;  /* 0x00009e00ff2d7b82 */ /* 0x000e620000000800 */
[----:B------:R-:W-:Y:S01]  /*23c50*/  IADD3 R8, P0, R10, R75, RZ ;  /* 0x0000004b0a087210 */ /* 0x000fe20007f1e0ff */
[----:B------:R2:W-:Y:S01]  /*23c60*/  STG.E.U8 desc[UR60][R12.64], R11 ;  /* 0x0000000b0c007986 */ /* 0x0005e2000c10113c */
[----:B------:R-:W-:-:S02]  /*23c70*/  PRMT R39, R26, 0x7770, RZ ;  /* 0x000077701a277816 */ /* 0x000fc400000000ff */
[----:B------:R-:W-:Y:S01]  /*23c80*/  LEA.HI.X.SX32 R9, R10, R71, 0x1, P0 ;  /* 0x000000470a097211 */ /* 0x000fe200000f0eff */
[----:B------:R3:W-:Y:S01]  /*23c90*/  STG.E.U8 desc[UR60][R4.64], R41 ;  /* 0x0000002904007986 */ /* 0x0007e2000c10113c */
[----:B------:R-:W-:Y:S02]  /*23ca0*/  IADD3 R10, P0, R14, R75, RZ ;  /* 0x0000004b0e0a7210 */ /* 0x000fe40007f1e0ff */
[C---:B------:R-:W-:Y:S02]  /*23cb0*/  PRMT R21, R25.reuse, 0x7773, RZ ;  /* 0x0000777319157816 */ /* 0x040fe400000000ff */
[----:B------:R-:W-:Y:S01]  /*23cc0*/  PRMT R15, R25, 0x7772, RZ ;  /* 0x00007772190f7816 */ /* 0x000fe200000000ff */
[----:B--2---:R-:W-:Y:S01]  /*23cd0*/  IMAD R12, R49, 0x2, R14 ;  /* 0x00000002310c7824 */ /* 0x004fe200078e020e */
[----:B------:R-:W-:Y:S01]  /*23ce0*/  PRMT R35, R25, 0x7771, RZ ;  /* 0x0000777119237816 */ /* 0x000fe200000000ff */
[----:B---3--:R-:W2:Y:S01]  /*23cf0*/  LDC R41, c[0x0][0x278] ;  /* 0x00009e00ff297b82 */ /* 0x008ea20000000800 */
[C---:B------:R-:W-:Y:S01]  /*23d00*/  PRMT R17, R27.reuse, 0x7773, RZ ;  /* 0x000077731b117816 */ /* 0x040fe200000000ff */
[----:B------:R3:W-:Y:S01]  /*23d10*/  STG.E.U8 desc[UR60][R6.64], R39 ;  /* 0x0000002706007986 */ /* 0x0007e2000c10113c */
[----:B------:R-:W-:-:S02]  /*23d20*/  PRMT R25, R27, 0x7772, RZ ;  /* 0x000077721b197816 */ /* 0x000fc400000000ff */
[----:B------:R-:W-:Y:S02]  /*23d30*/  PRMT R31, R27, 0x7771, RZ ;  /* 0x000077711b1f7816 */ /* 0x000fe400000000ff */
[----:B------:R-:W-:Y:S01]  /*23d40*/  LEA.HI.X.SX32 R11, R14, R71, 0x1, P0 ;  /* 0x000000470e0b7211 */ /* 0x000fe200000f0eff */
[----:B------:R-:W-:Y:S01]  /*23d50*/  IMAD R14, R51, 0x2, R12 ;  /* 0x00000002330e7824 */ /* 0x000fe200078e020c */
[----:B------:R-:W-:Y:S02]  /*23d60*/  PRMT R27, R27, 0x7770, RZ ;  /* 0x000077701b1b7816 */ /* 0x000fe400000000ff */
[C---:B------:R-:W-:Y:S01]  /*23d70*/  IADD3 R4, P0, R12.reuse, R75, RZ ;  /* 0x0000004b0c047210 */ /* 0x040fe20007f1e0ff */
[----:B---3--:R-:W3:Y:S03]  /*23d80*/  LDC R39, c[0x0][0x278] ;  /* 0x00009e00ff277b82 */ /* 0x008ee60000000800 */
[----:B------:R-:W-:Y:S01]  /*23d90*/  LEA.HI.X.SX32 R5, R12, R71, 0x1, P0 ;  /* 0x000000470c057211 */ /* 0x000fe200000f0eff */
[----:B------:R4:W-:Y:S01]  /*23da0*/  STG.E.U8 desc[UR60][R8.64], R27 ;  /* 0x0000001b08007986 */ /* 0x0009e2000c10113c */
[----:B------:R-:W-:-:S02]  /*23db0*/  IADD3 R12, P0, R14, R75, RZ ;  /* 0x0000004b0e0c7210 */ /* 0x000fc40007f1e0ff */
[----:B------:R-:W-:Y:S02]  /*23dc0*/  LEA.HI R7, R196, 0x1ee, RZ, 0x1a ;  /* 0x000001eec4077811 */ /* 0x000fe400078fd0ff */
[----:B------:R-:W-:Y:S02]  /*23dd0*/  PRMT R37, R24, 0x7771, RZ ;  /* 0x0000777118257816 */ /* 0x000fe400000000ff */
[----:B------:R-:W-:Y:S01]  /*23de0*/  LEA.HI.X.SX32 R13, R14, R71, 0x1, P0 ;  /* 0x000000470e0d7211 */ /* 0x000fe200000f0eff */
[----:B------:R-:W-:Y:S01]  /*23df0*/  IMAD R16, R7, R16, RZ ;  /* 0x0000001007107224 */ /* 0x000fe200078e02ff */
[----:B----4-:R-:W4:Y:S01]  /*23e00*/  LDC R27, c[0x0][0x278] ;  /* 0x00009e00ff1b7b82 */ /* 0x010f220000000800 */
[----:B0-----:R-:W-:Y:S01]  /*23e10*/  IMAD R14, R43, 0x4, R14 ;  /* 0x000000042b0e7824 */ /* 0x001fe200078e020e */
[----:B------:R-:W-:Y:S01]  /*23e20*/  PRMT R33, R26, 0x7771, RZ ;  /* 0x000077711a217816 */ /* 0x000fe200000000ff */
[----:B------:R1:W-:Y:S01]  /*23e30*/  STG.E.U8 desc[UR60][R10.64], R37 ;  /* 0x000000250a007986 */ /* 0x0003e2000c10113c */
[----:B------:R-:W-:-:S04]  /*23e40*/  IADD3 R6, P0, R16, R75, RZ ;  /* 0x0000004b10067210 */ /* 0x000fc80007f1e0ff */
[----:B------:R-:W0:Y:S01]  /*23e50*/  LDC R43, c[0x0][0x278] ;  /* 0x00009e00ff2b7b82 */ /* 0x000e220000000800 */
[----:B------:R2:W-:Y:S01]  /*23e60*/  STG.E.U8 desc[UR60][R4.64], R35 ;  /* 0x0000002304007986 */ /* 0x0005e2000c10113c */
[----:B------:R-:W-:Y:S01]  /*23e70*/  LEA.HI.X.SX32 R7, R16, R71, 0x1, P0 ;  /* 0x0000004710077211 */ /* 0x000fe200000f0eff */
[----:B-1----:R-:W-:-:S05]  /*23e80*/  IMAD R10, R45, 0x2, R14 ;  /* 0x000000022d0a7824 */ /* 0x002fca00078e020e */
[----:B------:R-:W1:Y:S01]  /*23e90*/  LDC R37, c[0x0][0x278] ;  /* 0x00009e00ff257b82 */ /* 0x000e620000000800 */
[----:B------:R3:W-:Y:S01]  /*23ea0*/  STG.E.U8 desc[UR60][R12.64], R33 ;  /* 0x000000210c007986 */ /* 0x0007e2000c10113c */
[-C--:B------:R-:W-:Y:S02]  /*23eb0*/  IADD3 R8, P3, R14, R75.reuse, RZ ;  /* 0x0000004b0e087210 */ /* 0x080fe40007f7e0ff */
[----:B--2---:R-:W-:Y:S02]  /*23ec0*/  IADD3 R4, P0, R10, R75, RZ ;  /* 0x0000004b0a047210 */ /* 0x004fe40007f1e0ff */
[-C--:B------:R-:W-:Y:S02]  /*23ed0*/  LEA.HI.X.SX32 R9, R14, R71.reuse, 0x1, P3 ;  /* 0x000000470e097211 */ /* 0x080fe400018f0eff */
[----:B------:R-:W-:Y:S01]  /*23ee0*/  LEA.HI.X.SX32 R5, R10, R71, 0x1, P0 ;  /* 0x000000470a057211 */ /* 0x000fe200000f0eff */
[----:B---3--:R-:W-:-:S04]  /*23ef0*/  IMAD R12, R41, 0x2, R10 ;  /* 0x00000002290c7824 */ /* 0x008fc800078e020a */
[----:B------:R-:W-:Y:S01]  /*23f00*/  IMAD R14, R39, 0x2, R12 ;  /* 0x00000002270e7824 */ /* 0x000fe200078e020c */
[----:B------:R-:W-:Y:S02]  /*23f10*/  IADD3 R10, P0, R12, R75, RZ ;  /* 0x0000004b0c0a7210 */ /* 0x000fe40007f1e0ff */
[----:B------:R-:W-:Y:S01]  /*23f20*/  PRMT R29, R24, 0x7772, RZ ;  /* 0x00007772181d7816 */ /* 0x000fe200000000ff */
[----:B----4-:R-:W-:Y:S01]  /*23f30*/  IMAD R16, R27, 0x2, R14 ;  /* 0x000000021b107824 */ /* 0x010fe200078e020e */
[----:B------:R-:W-:Y:S02]  /*23f40*/  LEA.HI.X.SX32 R11, R12, R71, 0x1, P0 ;  /* 0x000000470c0b7211 */ /* 0x000fe400000f0eff */
[C---:B------:R-:W-:Y:S01]  /*23f50*/  IADD3 R12, P0, R14.reuse, R75, RZ ;  /* 0x0000004b0e0c7210 */ /* 0x040fe20007f1e0ff */
[----:B------:R2:W-:Y:S03]  /*23f60*/  STG.E.U8 desc[UR60][R6.64], R31 ;  /* 0x0000001f06007986 */ /* 0x0005e6000c10113c */
[----:B------:R-:W-:Y:S01]  /*23f70*/  LEA.HI.X.SX32 R13, R14, R71, 0x1, P0 ;  /* 0x000000470e0d7211 */ /* 0x000fe200000f0eff */
[----:B------:R3:W-:Y:S01]  /*23f80*/  STG.E.U8 desc[UR60][R8.64], R29 ;  /* 0x0000001d08007986 */ /* 0x0007e2000c10113c */
[----:B0-----:R-:W-:Y:S01]  /*23f90*/  IMAD R14, R43, 0x2, R16 ;  /* 0x000000022b0e7824 */ /* 0x001fe200078e0210 */
[----:B------:R-:W-:-:S02]  /*23fa0*/  PRMT R3, R26, 0x7772, RZ ;  /* 0x000077721a037816 */ /* 0x000fc400000000ff */
[----:B--2---:R-:W-:Y:S02]  /*23fb0*/  IADD3 R6, P3, R16, R75, RZ ;  /* 0x0000004b10067210 */ /* 0x004fe40007f7e0ff */
[----:B---3--:R-:W-:Y:S02]  /*23fc0*/  LEA.HI R9, R196, 0x1fe, RZ, 0x1a ;  /* 0x000001fec4097811 */ /* 0x008fe400078fd0ff */
[----:B------:R-:W-:Y:S01]  /*23fd0*/  LEA.HI.X.SX32 R7, R16, R71, 0x1, P3 ;  /* 0x0000004710077211 */ /* 0x000fe200018f0eff */
[----:B-1----:R-:W-:Y:S01]  /*23fe0*/  IMAD R16, R37, 0x2, R14 ;  /* 0x0000000225107824 */ /* 0x002fe200078e020e */
[C---:B------:R-:W-:Y:S01]  /*23ff0*/  IADD3 R8, P3, R14.reuse, R75, RZ ;  /* 0x0000004b0e087210 */ /* 0x040fe20007f7e0ff */
[----:B------:R-:W-:Y:S01]  /*24000*/  IMAD R18, R9, R18, RZ ;  /* 0x0000001209127224 */ /* 0x000fe200078e02ff */
[----:B------:R0:W-:Y:S02]  /*24010*/  STG.E.U8 desc[UR60][R4.64], R15 ;  /* 0x0000000f04007986 */ /* 0x0001e4000c10113c */
[----:B------:R-:W-:-:S02]  /*24020*/  LEA.HI.X.SX32 R9, R14, R71, 0x1, P3 ;  /* 0x000000470e097211 */ /* 0x000fc400018f0eff */
[----:B------:R1:W-:Y:S01]  /*24030*/  STG.E.U8 desc[UR60][R10.64], R3 ;  /* 0x000000030a007986 */ /* 0x0003e2000c10113c */
[----:B------:R-:W-:Y:S02]  /*24040*/  PRMT R23, R24, 0x7773, RZ ;  /* 0x0000777318177816 */ /* 0x000fe400000000ff */
[----:B------:R-:W-:Y:S02]  /*24050*/  PRMT R19, R26, 0x7773, RZ ;  /* 0x000077731a137816 */ /* 0x000fe400000000ff */
[-C--:B0-----:R-:W-:Y:S02]  /*24060*/  IADD3 R4, P3, R16, R75.reuse, RZ ;  /* 0x0000004b10047210 */ /* 0x081fe40007f7e0ff */
[----:B-1----:R-:W-:Y:S02]  /*24070*/  IADD3 R10, P4, R18, R75, RZ ;  /* 0x0000004b120a7210 */ /* 0x002fe40007f9e0ff */
[-C--:B------:R-:W-:Y:S01]  /*24080*/  LEA.HI.X.SX32 R5, R16, R71.reuse, 0x1, P3 ;  /* 0x0000004710057211 */ /* 0x080fe200018f0eff */
[----:B------:R0:W-:Y:S01]  /*24090*/  STG.E.U8 desc[UR60][R12.64], R25 ;  /* 0x000000190c007986 */ /* 0x0001e2000c10113c */
[----:B------:R-:W-:-:S03]  /*240a0*/  LEA.HI.X.SX32 R11, R18, R71, 0x1, P4 ;  /* 0x00000047120b7211 */ /* 0x000fc600020f0eff */
[----:B------:R0:W-:Y:S04]  /*240b0*/  STG.E.U8 desc[UR60][R6.64], R23 ;  /* 0x0000001706007986 */ /* 0x0001e8000c10113c */
[----:B------:R0:W-:Y:S04]  /*240c0*/  STG.E.U8 desc[UR60][R8.64], R21 ;  /* 0x0000001508007986 */ /* 0x0001e8000c10113c */
[----:B------:R0:W-:Y:S04]  /*240d0*/  STG.E.U8 desc[UR60][R4.64], R19 ;  /* 0x0000001304007986 */ /* 0x0001e8000c10113c */
[----:B------:R0:W-:Y:S01]  /*240e0*/  STG.E.U8 desc[UR60][R10.64], R17 ;  /* 0x000000110a007986 */ /* 0x0001e2000c10113c */
[----:B------:R-:W-:-:S02]  /*240f0*/  FSEL R3, R197, -INF , P1 ;  /* 0xff800000c5037808 */ /* 0x000fc40000800000 */
[----:B------:R-:W-:-:S03]  /*24100*/  FSEL R15, R249, -INF , P2 ;  /* 0xff800000f90f7808 */ /* 0x000fc60001000000 */
[----:B------:R-:W-:Y:S02]  /*24110*/  FFMA R2, R3, 0.69314718246459960938, R2 ;  /* 0x3f31721803027823 */ /* 0x000fe40000000002 */
[----:B------:R-:W-:Y:S01]  /*24120*/  FFMA R3, R15, 0.69314718246459960938, R0 ;  /* 0x3f3172180f037823 */ /* 0x000fe20000000000 */
[----:B------:R-:W-:Y:S01]  /*24130*/  BAR.SYNC.DEFER_BLOCKING 0x0 ;  /* 0x0000000000007b1d */ /* 0x000fe20000010000 */
[----:B------:R-:W-:-:S07]  /*24140*/  LOP3.LUT P0, RZ, R196, 0x40, RZ, 0xc0, !PT ;  /* 0x00000040c4ff7812 */ /* 0x000fce000780c0ff */
[----:B------:R-:W1:Y:S01]  /*24150*/  LDC R0, c[0x0][0x27c] ;  /* 0x00009f00ff007b82 */ /* 0x000e620000000800 */
[----:B------:R0:W-:Y:S07]  /*24160*/  STS.64 [R198], R2 ;  /* 0x00000002c6007388 */ /* 0x0001ee0000000a00 */
[----:B------:R-:W-:Y:S06]  /*24170*/  BAR.SYNC.DEFER_BLOCKING 0x0 ;  /* 0x0000000000007b1d */ /* 0x000fec0000010000 */
[----:B------:R-:W-:Y:S05]  /*24180*/  @P0 EXIT ;  /* 0x000000000000094d */ /* 0x000fea0003800000 */
[----:B------:R-:W2:Y:S01]  /*24190*/  LDL.LU R197, [R1+0x18] ;  /* 0x0000180001c57983 */ /* 0x000ea20000300800 */
[----:B0-----:R-:W0:Y:S03]  /*241a0*/  LDC.64 R6, c[0x0][0x230] ;  /* 0x00008c00ff067b82 */ /* 0x001e260000000a00 */
[----:B------:R-:W3:Y:S01]  /*241b0*/  LDL.LU R198, [R1+0xa48] ;  /* 0x000a480001c67983 */ /* 0x000ee20000300800 */
[----:B------:R-:W1:Y:S02]  /*241c0*/  S2R R249, SR_CTAID.Y ;  /* 0x0000000000f97919 */ /* 0x000e640000002600 */
[----:B-1----:R-:W-:-:S04]  /*241d0*/  IMAD R0, R249, R0, RZ ;  /* 0x00000000f9007224 */ /* 0x002fc800078e02ff */
[C---:B------:R-:W-:Y:S02]  /*241e0*/  IMAD.SHL.U32 R3, R0.reuse, 0x4, RZ ;  /* 0x0000000400037824 */ /* 0x040fe400078e00ff */
[----:B------:R-:W-:Y:S01]  /*241f0*/  IMAD.HI R0, R0, 0x4, RZ ;  /* 0x0000000400007827 */ /* 0x000fe200078e02ff */
[----:B--2---:R-:W1:Y:S03]  /*24200*/  LDS R5, [R197] ;  /* 0x00000000c5057984 */ /* 0x004e660000000800 */
[C---:B---3--:R-:W-:Y:S02]  /*24210*/  IMAD.SHL.U32 R2, R198.reuse, 0x4, RZ ;  /* 0x00000004c6027824 */ /* 0x048fe400078e00ff */
[----:B------:R-:W-:-:S03]  /*24220*/  IMAD.HI R4, R198, 0x4, RZ ;  /* 0x00000004c6047827 */ /* 0x000fc600078e02ff */
[----:B0-----:R-:W-:-:S04]  /*24230*/  IADD3 R2, P0, P1, R2, R6, R3 ;  /* 0x0000000602027210 */ /* 0x001fc8000791e003 */
[----:B------:R-:W-:-:S05]  /*24240*/  IADD3.X R3, R4, R7, R0, P0, P1 ;  /* 0x0000000704037210 */ /* 0x000fca00007e2400 */
[----:B-1----:R-:W-:Y:S01]  /*24250*/  STG.E desc[UR60][R2.64], R5 ;  /* 0x0000000502007986 */ /* 0x002fe2000c10193c */
[----:B------:R-:W-:Y:S05]  /*24260*/  EXIT ;  /* 0x000000000000794d */ /* 0x000fea0003800000 */
.L_x_2:
[----:B------:R-:W-:-:S00]  /*24270*/  BRA `(.L_x_2) ;  /* 0xfffffffc00fc7947 */ /* 0x000fc0000383ffff */
[----:B------:R-:W-:-:S00]  /*24280*/  NOP ;  /* 0x0000000000007918 */ /* 0x000fc00000000000 */
[----:B------:R-:W-:-:S00]  /*24290*/  NOP ;  /* 0x0000000000007918 */ /* 0x000fc00000000000 */
[----:B------:R-:W-:-:S00]  /*242a0*/  NOP ;  /* 0x0000000000007918 */ /* 0x000fc00000000000 */
[----:B------:R-:W-:-:S00]  /*242b0*/  NOP ;  /* 0x0000000000007918 */ /* 0x000fc00000000000 */
[----:B------:R-:W-:-:S00]  /*242c0*/  NOP ;  /* 0x0000000000007918 */ /* 0x000fc00000000000 */
[----:B------:R-:W-:-:S00]  /*242d0*/  NOP ;  /* 0x0000000000007918 */ /* 0x000fc00000000000 */
[----:B------:R-:W-:-:S00]  /*242e0*/  NOP ;  /* 0x0000000000007918 */ /* 0x000fc00000000000 */
[----:B------:R-:W-:-:S00]  /*242f0*/  NOP ;  /* 0x0000000000007918 */ /* 0x000fc00000000000 */
.L_x_3:


//--------------------- .nv.global.init           --------------------------
	.section	.nv.global.init,"aw",@progbits
.nv.global.init:
	.type		_$_str,@object
	.size		_$_str,(.L_0 - _$_str)
_$_str:
        /*0000*/ 	.byte	0x5f, 0x5f, 0x43, 0x55, 0x44, 0x41, 0x5f, 0x46, 0x54, 0x5a, 0x00
.L_0:


//--------------------- .nv.shared.attn_fwd       --------------------------
	.section	.nv.shared.attn_fwd,"aw",@nobits
	.sectionflags	@""
	.align	16
	.zero		1024


//--------------------- .nv.shared.reserved.0     --------------------------
	.section	.nv.shared.reserved.0,"aw",@nobits
	.weak		__nv_reservedSMEM_offset_0_alias
	.size		__nv_reservedSMEM_offset_0_alias, 0, 0
	.other		__nv_reservedSMEM_offset_0_alias,@"STO_CUDA_RESERVED_SHARED STV_DEFAULT"
__nv_reservedSMEM_offset_0_alias:
	.zero		0


//--------------------- .nv.constant0.attn_fwd    --------------------------
	.section	.nv.constant0.attn_fwd,"a",@progbits
	.sectionflags	@""
	.align	4
.nv.constant0.attn_fwd:
	.zero		664


//--------------------- SYMBOLS --------------------------

	.type		.nv.reservedSmem.offset0,@object
	.size		.nv.reservedSmem.offset0,0x4
